//
// Generated by NVIDIA NVVM Compiler
//
// Compiler Build ID: CL-36424714
// Cuda compilation tools, release 13.0, V13.0.88
// Based on NVVM 20.0.0
//

.version 9.0
.target sm_100
.address_size 64

	// .globl	_Z11sort_kernelPiii
.extern .func  (.param .b32 func_retval0) vprintf
(
	.param .b64 vprintf_param_0,
	.param .b64 vprintf_param_1
)
;
.extern .func  (.param .b64 func_retval0) malloc
(
	.param .b64 malloc_param_0
)
;
.extern .func free
(
	.param .b64 free_param_0
)
;
// _ZZN3cub18CUB_300001_SM_10006detail10radix_sort31DeviceRadixSortSingleTileKernelINS1_5radix10policy_hubIiNS0_8NullTypeEyE10Policy1000ELNS0_9SortOrderE0EiS6_yNS1_21identity_decomposer_tEEEvPKT1_PSB_PKT2_PSF_T3_iiT4_E12temp_storage has been demoted
// _ZZN3cub18CUB_300001_SM_10006detail10radix_sort30DeviceRadixSortHistogramKernelINS1_5radix10policy_hubIiNS0_8NullTypeEyE10Policy1000ELNS0_9SortOrderE0EiyNS1_21identity_decomposer_tEEEvPT2_PKT1_SB_iiT3_E12temp_storage has been demoted
// _ZZN3cub18CUB_300001_SM_10006detail10radix_sort33DeviceRadixSortExclusiveSumKernelINS1_5radix10policy_hubIiNS0_8NullTypeEyE10Policy1000EyEEvPT0_E12temp_storage has been demoted
// _ZZN3cub18CUB_300001_SM_10006detail10radix_sort29DeviceRadixSortOnesweepKernelINS1_5radix10policy_hubIiNS0_8NullTypeEyE10Policy1000ELNS0_9SortOrderE0EiS6_yiiNS1_21identity_decomposer_tEEEvPT5_SC_PT3_PKSD_PT1_PKSH_PT2_PKSL_T4_iiT6_E1s has been demoted
.global .align 1 .b8 _ZN34_INTERNAL_851c7b19_4_k_cu_79366ced4cuda3std3__45__cpo5beginE[1];
.global .align 1 .b8 _ZN34_INTERNAL_851c7b19_4_k_cu_79366ced4cuda3std3__45__cpo3endE[1];
.global .align 1 .b8 _ZN34_INTERNAL_851c7b19_4_k_cu_79366ced4cuda3std3__45__cpo6cbeginE[1];
.global .align 1 .b8 _ZN34_INTERNAL_851c7b19_4_k_cu_79366ced4cuda3std3__45__cpo4cendE[1];
.global .align 1 .b8 _ZN34_INTERNAL_851c7b19_4_k_cu_79366ced4cuda3std3__45__cpo6rbeginE[1];
.global .align 1 .b8 _ZN34_INTERNAL_851c7b19_4_k_cu_79366ced4cuda3std3__45__cpo4rendE[1];
.global .align 1 .b8 _ZN34_INTERNAL_851c7b19_4_k_cu_79366ced4cuda3std3__45__cpo7crbeginE[1];
.global .align 1 .b8 _ZN34_INTERNAL_851c7b19_4_k_cu_79366ced4cuda3std3__45__cpo5crendE[1];
.global .align 1 .b8 _ZN34_INTERNAL_851c7b19_4_k_cu_79366ced4cuda3std3__436_GLOBAL__N__851c7b19_4_k_cu_79366ced6ignoreE[1];
.global .align 1 .b8 _ZN34_INTERNAL_851c7b19_4_k_cu_79366ced4cuda3std3__419piecewise_constructE[1];
.global .align 1 .b8 _ZN34_INTERNAL_851c7b19_4_k_cu_79366ced4cuda3std3__48in_placeE[1];
.global .align 1 .b8 _ZN34_INTERNAL_851c7b19_4_k_cu_79366ced4cuda3std3__420unreachable_sentinelE[1];
.global .align 1 .b8 _ZN34_INTERNAL_851c7b19_4_k_cu_79366ced4cuda3std3__47nulloptE[1];
.global .align 1 .b8 _ZN34_INTERNAL_851c7b19_4_k_cu_79366ced4cuda3std3__48unexpectE[1];
.global .align 1 .b8 _ZN34_INTERNAL_851c7b19_4_k_cu_79366ced4cuda3std6ranges3__45__cpo4swapE[1];
.global .align 1 .b8 _ZN34_INTERNAL_851c7b19_4_k_cu_79366ced4cuda3std6ranges3__45__cpo9iter_moveE[1];
.global .align 1 .b8 _ZN34_INTERNAL_851c7b19_4_k_cu_79366ced4cuda3std6ranges3__45__cpo5beginE[1];
.global .align 1 .b8 _ZN34_INTERNAL_851c7b19_4_k_cu_79366ced4cuda3std6ranges3__45__cpo3endE[1];
.global .align 1 .b8 _ZN34_INTERNAL_851c7b19_4_k_cu_79366ced4cuda3std6ranges3__45__cpo6cbeginE[1];
.global .align 1 .b8 _ZN34_INTERNAL_851c7b19_4_k_cu_79366ced4cuda3std6ranges3__45__cpo4cendE[1];
.global .align 1 .b8 _ZN34_INTERNAL_851c7b19_4_k_cu_79366ced4cuda3std6ranges3__45__cpo7advanceE[1];
.global .align 1 .b8 _ZN34_INTERNAL_851c7b19_4_k_cu_79366ced4cuda3std6ranges3__45__cpo9iter_swapE[1];
.global .align 1 .b8 _ZN34_INTERNAL_851c7b19_4_k_cu_79366ced4cuda3std6ranges3__45__cpo4nextE[1];
.global .align 1 .b8 _ZN34_INTERNAL_851c7b19_4_k_cu_79366ced4cuda3std6ranges3__45__cpo4prevE[1];
.global .align 1 .b8 _ZN34_INTERNAL_851c7b19_4_k_cu_79366ced4cuda3std6ranges3__45__cpo4dataE[1];
.global .align 1 .b8 _ZN34_INTERNAL_851c7b19_4_k_cu_79366ced4cuda3std6ranges3__45__cpo5cdataE[1];
.global .align 1 .b8 _ZN34_INTERNAL_851c7b19_4_k_cu_79366ced4cuda3std6ranges3__45__cpo4sizeE[1];
.global .align 1 .b8 _ZN34_INTERNAL_851c7b19_4_k_cu_79366ced4cuda3std6ranges3__45__cpo5ssizeE[1];
.global .align 1 .b8 _ZN34_INTERNAL_851c7b19_4_k_cu_79366ced4cuda3std6ranges3__45__cpo8distanceE[1];
.global .align 1 .b8 _ZN34_INTERNAL_851c7b19_4_k_cu_79366ced6thrust24THRUST_300001_SM_1000_NS8cuda_cub3parE[1];
.global .align 1 .b8 _ZN34_INTERNAL_851c7b19_4_k_cu_79366ced6thrust24THRUST_300001_SM_1000_NS8cuda_cub10par_nosyncE[1];
.global .align 1 .b8 _ZN34_INTERNAL_851c7b19_4_k_cu_79366ced6thrust24THRUST_300001_SM_1000_NS6system6detail10sequential3seqE[1];
.global .align 1 .b8 _ZN34_INTERNAL_851c7b19_4_k_cu_79366ced6thrust24THRUST_300001_SM_1000_NS6system3cpp3parE[1];
.global .align 1 .b8 _ZN34_INTERNAL_851c7b19_4_k_cu_79366ced6thrust24THRUST_300001_SM_1000_NS12placeholders2_1E[1];
.global .align 1 .b8 _ZN34_INTERNAL_851c7b19_4_k_cu_79366ced6thrust24THRUST_300001_SM_1000_NS12placeholders2_2E[1];
.global .align 1 .b8 _ZN34_INTERNAL_851c7b19_4_k_cu_79366ced6thrust24THRUST_300001_SM_1000_NS12placeholders2_3E[1];
.global .align 1 .b8 _ZN34_INTERNAL_851c7b19_4_k_cu_79366ced6thrust24THRUST_300001_SM_1000_NS12placeholders2_4E[1];
.global .align 1 .b8 _ZN34_INTERNAL_851c7b19_4_k_cu_79366ced6thrust24THRUST_300001_SM_1000_NS12placeholders2_5E[1];
.global .align 1 .b8 _ZN34_INTERNAL_851c7b19_4_k_cu_79366ced6thrust24THRUST_300001_SM_1000_NS12placeholders2_6E[1];
.global .align 1 .b8 _ZN34_INTERNAL_851c7b19_4_k_cu_79366ced6thrust24THRUST_300001_SM_1000_NS12placeholders2_7E[1];
.global .align 1 .b8 _ZN34_INTERNAL_851c7b19_4_k_cu_79366ced6thrust24THRUST_300001_SM_1000_NS12placeholders2_8E[1];
.global .align 1 .b8 _ZN34_INTERNAL_851c7b19_4_k_cu_79366ced6thrust24THRUST_300001_SM_1000_NS12placeholders2_9E[1];
.global .align 1 .b8 _ZN34_INTERNAL_851c7b19_4_k_cu_79366ced6thrust24THRUST_300001_SM_1000_NS12placeholders3_10E[1];
.global .align 1 .b8 _ZN34_INTERNAL_851c7b19_4_k_cu_79366ced6thrust24THRUST_300001_SM_1000_NS3seqE[1];
.global .align 1 .b8 _ZN34_INTERNAL_851c7b19_4_k_cu_79366ced6thrust24THRUST_300001_SM_1000_NS6deviceE[1];
.global .align 1 .b8 $str[56] = {116, 101, 109, 112, 111, 114, 97, 114, 121, 95, 98, 117, 102, 102, 101, 114, 58, 58, 97, 108, 108, 111, 99, 97, 116, 101, 58, 32, 103, 101, 116, 95, 116, 101, 109, 112, 111, 114, 97, 114, 121, 95, 98, 117, 102, 102, 101, 114, 32, 102, 97, 105, 108, 101, 100};
.global .align 1 .b8 $str$2[4] = {37, 115, 10};

.visible .entry _Z11sort_kernelPiii(
	.param .u64 .ptr .align 1 _Z11sort_kernelPiii_param_0,
	.param .u32 _Z11sort_kernelPiii_param_1,
	.param .u32 _Z11sort_kernelPiii_param_2
)
{
	.local .align 8 .b8 	__local_depot0[8];
	.reg .b64 	%SP;
	.reg .b64 	%SPL;
	.reg .pred 	%p<75>;
	.reg .b32 	%r<62>;
	.reg .b64 	%rd<320>;

	mov.u64 	%SPL, __local_depot0;
	cvta.local.u64 	%SP, %SPL;
	ld.param.u64 	%rd205, [_Z11sort_kernelPiii_param_0];
	ld.param.u32 	%r11, [_Z11sort_kernelPiii_param_1];
	ld.param.u32 	%r12, [_Z11sort_kernelPiii_param_2];
	mov.u32 	%r13, %ctaid.x;
	mov.u32 	%r14, %ntid.x;
	mov.u32 	%r15, %tid.x;
	mad.lo.s32 	%r16, %r13, %r14, %r15;
	mul.lo.s32 	%r1, %r11, %r16;
	add.s32 	%r17, %r1, %r11;
	min.s32 	%r2, %r17, %r12;
	setp.ge.s32 	%p3, %r1, %r12;
	@%p3 bra 	$L__BB0_81;
	cvta.to.global.u64 	%rd208, %rd205;
	mul.wide.s32 	%rd209, %r1, 4;
	add.s64 	%rd314, %rd208, %rd209;
	add.s64 	%rd2, %rd205, %rd209;
	mul.wide.s32 	%rd210, %r2, 4;
	add.s64 	%rd3, %rd208, %rd210;
	add.s64 	%rd4, %rd205, %rd210;
	sub.s64 	%rd5, %rd210, %rd209;
	shr.s64 	%rd6, %rd5, 2;
	setp.eq.s64 	%p4, %rd5, 0;
	mov.b64 	%rd239, 0;
	mov.u64 	%rd240, %rd239;
	@%p4 bra 	$L__BB0_14;
	{ // callseq 0, 0
	.param .b64 param0;
	st.param.b64 	[param0], %rd5;
	.param .b64 retval0;
	call.uni (retval0), 
	malloc, 
	(
	param0
	);
	ld.param.b64 	%rd240, [retval0];
	} // callseq 0
	setp.ne.s64 	%p5, %rd240, 0;
	mov.u64 	%rd239, %rd6;
	@%p5 bra 	$L__BB0_14;
	add.u64 	%rd212, %SP, 0;
	add.u64 	%rd213, %SPL, 0;
	{ // callseq 1, 0
	.param .b64 param0;
	st.param.b64 	[param0], 0;
	call.uni 
	free, 
	(
	param0
	);
	} // callseq 1
	mov.u64 	%rd214, $str;
	cvta.global.u64 	%rd215, %rd214;
	st.local.u64 	[%rd213], %rd215;
	mov.u64 	%rd216, $str$2;
	cvta.global.u64 	%rd217, %rd216;
	{ // callseq 2, 0
	.param .b64 param0;
	st.param.b64 	[param0], %rd217;
	.param .b64 param1;
	st.param.b64 	[param1], %rd212;
	.param .b32 retval0;
	call.uni (retval0), 
	vprintf, 
	(
	param0, 
	param1
	);
	ld.param.b32 	%r18, [retval0];
	} // callseq 2
	// begin inline asm
	trap;
	// end inline asm
$L__BB0_4:
	setp.lt.u64 	%p17, %rd241, %rd3;
	add.s64 	%rd242, %rd242, 128;
	@%p17 bra 	$L__BB0_15;
$L__BB0_5:
	setp.lt.s64 	%p18, %rd6, 33;
	@%p18 bra 	$L__BB0_79;
	mov.b64 	%rd255, 32;
	mov.pred 	%p74, 0;
	shl.b64 	%rd226, %rd239, 2;
	add.s64 	%rd227, %rd240, %rd226;
$L__BB0_7:
	mov.pred 	%p1, %p74;
	@%p1 bra 	$L__BB0_46;
	setp.ge.s32 	%p20, %r1, %r2;
	@%p20 bra 	$L__BB0_69;
	mov.u64 	%rd262, %rd2;
	mov.u64 	%rd264, %rd314;
	mov.u64 	%rd258, %rd240;
$L__BB0_10:
	shl.b64 	%rd220, %rd255, 2;
	add.s64 	%rd49, %rd264, %rd220;
	add.s64 	%rd50, %rd262, %rd220;
	setp.lt.u64 	%p21, %rd49, %rd3;
	min.u64 	%rd51, %rd49, %rd3;
	selp.b64 	%rd52, %rd50, %rd4, %p21;
	add.s64 	%rd221, %rd51, %rd220;
	add.s64 	%rd222, %rd52, %rd220;
	setp.lt.u64 	%p22, %rd221, %rd3;
	min.u64 	%rd53, %rd221, %rd3;
	selp.b64 	%rd54, %rd222, %rd4, %p22;
	setp.eq.s64 	%p23, %rd264, %rd51;
	setp.eq.s64 	%p24, %rd51, %rd53;
	or.pred  	%p25, %p23, %p24;
	mov.u64 	%rd272, %rd258;
	mov.u64 	%rd261, %rd51;
	mov.u64 	%rd259, %rd52;
	@%p25 bra 	$L__BB0_31;
	mov.u64 	%rd259, %rd52;
	mov.u64 	%rd260, %rd51;
	mov.u64 	%rd261, %rd51;
	mov.u64 	%rd263, %rd264;
	mov.u64 	%rd272, %rd258;
$L__BB0_12:
	ld.global.u32 	%r7, [%rd261];
	ld.global.u32 	%r8, [%rd264];
	setp.ge.s32 	%p26, %r7, %r8;
	@%p26 bra 	$L__BB0_29;
	st.u32 	[%rd272], %r7;
	add.s64 	%rd260, %rd260, 4;
	add.s64 	%rd261, %rd261, 4;
	add.s64 	%rd259, %rd259, 4;
	bra.uni 	$L__BB0_30;
$L__BB0_14:
	setp.ge.s32 	%p6, %r1, %r2;
	mov.u64 	%rd241, %rd314;
	mov.u64 	%rd242, %rd314;
	@%p6 bra 	$L__BB0_5;
$L__BB0_15:
	mov.u64 	%rd11, %rd241;
	add.s64 	%rd241, %rd11, 128;
	min.u64 	%rd14, %rd241, %rd3;
	add.s64 	%rd244, %rd11, 4;
	setp.eq.s64 	%p7, %rd244, %rd14;
	@%p7 bra 	$L__BB0_4;
	mov.b64 	%rd243, 0;
	mov.u64 	%rd245, %rd242;
	mov.u64 	%rd246, %rd242;
$L__BB0_17:
	add.s64 	%rd20, %rd245, 4;
	add.s64 	%rd21, %rd246, 4;
	ld.global.u32 	%r3, [%rd246+4];
	ld.global.u32 	%r20, [%rd242];
	setp.lt.s32 	%p8, %r3, %r20;
	@%p8 bra 	$L__BB0_21;
	ld.global.u32 	%r61, [%rd246];
	setp.ge.s32 	%p9, %r3, %r61;
	mov.u64 	%rd254, %rd21;
	@%p9 bra 	$L__BB0_20;
$L__BB0_19:
	mov.u64 	%rd39, %rd246;
	st.global.u32 	[%rd254], %r61;
	add.s64 	%rd246, %rd39, -4;
	ld.global.u32 	%r61, [%rd39+-4];
	setp.lt.s32 	%p10, %r3, %r61;
	mov.u64 	%rd254, %rd39;
	@%p10 bra 	$L__BB0_19;
$L__BB0_20:
	st.global.u32 	[%rd254], %r3;
	bra.uni 	$L__BB0_28;
$L__BB0_21:
	add.s64 	%rd247, %rd246, 8;
	and.b64  	%rd23, %rd243, 3;
	setp.eq.s64 	%p11, %rd23, 3;
	mov.u64 	%rd248, %rd244;
	mov.u64 	%rd249, %rd20;
	@%p11 bra 	$L__BB0_25;
	add.s64 	%rd248, %rd244, -4;
	ld.global.u32 	%r21, [%rd245];
	st.global.u32 	[%rd21], %r21;
	setp.eq.s64 	%p12, %rd23, 0;
	mov.u64 	%rd247, %rd21;
	mov.u64 	%rd249, %rd245;
	@%p12 bra 	$L__BB0_25;
	add.s64 	%rd248, %rd244, -8;
	add.s64 	%rd249, %rd245, -4;
	ld.global.u32 	%r22, [%rd245+-4];
	st.global.u32 	[%rd246], %r22;
	setp.eq.s64 	%p13, %rd23, 1;
	mov.u64 	%rd247, %rd246;
	@%p13 bra 	$L__BB0_25;
	add.s64 	%rd248, %rd244, -12;
	add.s64 	%rd249, %rd245, -8;
	add.s64 	%rd247, %rd246, -4;
	ld.global.u32 	%r23, [%rd245+-8];
	st.global.u32 	[%rd246+-4], %r23;
$L__BB0_25:
	setp.lt.u64 	%p14, %rd243, 3;
	@%p14 bra 	$L__BB0_27;
$L__BB0_26:
	ld.global.u32 	%r24, [%rd249+-4];
	st.global.u32 	[%rd247+-4], %r24;
	ld.global.u32 	%r25, [%rd249+-8];
	st.global.u32 	[%rd247+-8], %r25;
	ld.global.u32 	%r26, [%rd249+-12];
	st.global.u32 	[%rd247+-12], %r26;
	add.s64 	%rd248, %rd248, -16;
	add.s64 	%rd37, %rd249, -16;
	add.s64 	%rd38, %rd247, -16;
	ld.global.u32 	%r27, [%rd249+-16];
	st.global.u32 	[%rd247+-16], %r27;
	setp.ne.s64 	%p15, %rd11, %rd248;
	mov.u64 	%rd247, %rd38;
	mov.u64 	%rd249, %rd37;
	@%p15 bra 	$L__BB0_26;
$L__BB0_27:
	st.global.u32 	[%rd242], %r3;
$L__BB0_28:
	add.s64 	%rd244, %rd244, 4;
	setp.eq.s64 	%p16, %rd244, %rd14;
	add.s64 	%rd243, %rd243, 1;
	mov.u64 	%rd245, %rd20;
	mov.u64 	%rd246, %rd21;
	@%p16 bra 	$L__BB0_4;
	bra.uni 	$L__BB0_17;
$L__BB0_29:
	st.u32 	[%rd272], %r8;
	add.s64 	%rd263, %rd263, 4;
	add.s64 	%rd264, %rd264, 4;
	add.s64 	%rd262, %rd262, 4;
$L__BB0_30:
	add.s64 	%rd272, %rd272, 4;
	setp.ne.s64 	%p27, %rd263, %rd51;
	setp.ne.s64 	%p28, %rd260, %rd53;
	and.pred  	%p29, %p27, %p28;
	@%p29 bra 	$L__BB0_12;
$L__BB0_31:
	sub.s64 	%rd80, %rd52, %rd262;
	shr.s64 	%rd81, %rd80, 2;
	setp.lt.s64 	%p30, %rd81, 1;
	@%p30 bra 	$L__BB0_38;
	and.b64  	%rd82, %rd81, 3;
	setp.eq.s64 	%p31, %rd82, 0;
	mov.u64 	%rd277, %rd272;
	mov.u64 	%rd278, %rd264;
	mov.u64 	%rd279, %rd81;
	@%p31 bra 	$L__BB0_36;
	ld.global.u32 	%r28, [%rd264];
	st.u32 	[%rd272], %r28;
	add.s64 	%rd278, %rd264, 4;
	add.s64 	%rd277, %rd272, 4;
	add.s64 	%rd279, %rd81, -1;
	setp.eq.s64 	%p32, %rd82, 1;
	@%p32 bra 	$L__BB0_36;
	ld.global.u32 	%r29, [%rd264+4];
	st.u32 	[%rd272+4], %r29;
	add.s64 	%rd278, %rd264, 8;
	add.s64 	%rd277, %rd272, 8;
	add.s64 	%rd279, %rd81, -2;
	setp.eq.s64 	%p33, %rd82, 2;
	@%p33 bra 	$L__BB0_36;
	ld.global.u32 	%r30, [%rd264+8];
	st.u32 	[%rd272+8], %r30;
	add.s64 	%rd278, %rd264, 12;
	add.s64 	%rd277, %rd272, 12;
	add.s64 	%rd279, %rd81, -3;
$L__BB0_36:
	setp.lt.u64 	%p34, %rd81, 4;
	@%p34 bra 	$L__BB0_38;
$L__BB0_37:
	ld.global.u32 	%r31, [%rd278];
	st.u32 	[%rd277], %r31;
	ld.global.u32 	%r32, [%rd278+4];
	st.u32 	[%rd277+4], %r32;
	ld.global.u32 	%r33, [%rd278+8];
	st.u32 	[%rd277+8], %r33;
	ld.global.u32 	%r34, [%rd278+12];
	st.u32 	[%rd277+12], %r34;
	add.s64 	%rd278, %rd278, 16;
	add.s64 	%rd277, %rd277, 16;
	add.s64 	%rd100, %rd279, -4;
	setp.gt.u64 	%p35, %rd279, 4;
	mov.u64 	%rd279, %rd100;
	@%p35 bra 	$L__BB0_37;
$L__BB0_38:
	add.s64 	%rd101, %rd272, %rd80;
	sub.s64 	%rd223, %rd54, %rd259;
	shr.s64 	%rd102, %rd223, 2;
	setp.lt.s64 	%p36, %rd102, 1;
	@%p36 bra 	$L__BB0_45;
	and.b64  	%rd103, %rd102, 3;
	setp.eq.s64 	%p37, %rd103, 0;
	mov.u64 	%rd283, %rd101;
	mov.u64 	%rd284, %rd261;
	mov.u64 	%rd285, %rd102;
	@%p37 bra 	$L__BB0_43;
	ld.global.u32 	%r35, [%rd261];
	st.u32 	[%rd101], %r35;
	add.s64 	%rd284, %rd261, 4;
	add.s64 	%rd283, %rd101, 4;
	add.s64 	%rd285, %rd102, -1;
	setp.eq.s64 	%p38, %rd103, 1;
	@%p38 bra 	$L__BB0_43;
	ld.global.u32 	%r36, [%rd261+4];
	st.u32 	[%rd101+4], %r36;
	add.s64 	%rd284, %rd261, 8;
	add.s64 	%rd283, %rd101, 8;
	add.s64 	%rd285, %rd102, -2;
	setp.eq.s64 	%p39, %rd103, 2;
	@%p39 bra 	$L__BB0_43;
	ld.global.u32 	%r37, [%rd261+8];
	st.u32 	[%rd101+8], %r37;
	add.s64 	%rd284, %rd261, 12;
	add.s64 	%rd283, %rd101, 12;
	add.s64 	%rd285, %rd102, -3;
$L__BB0_43:
	setp.lt.u64 	%p40, %rd102, 4;
	@%p40 bra 	$L__BB0_45;
$L__BB0_44:
	ld.global.u32 	%r38, [%rd284];
	st.u32 	[%rd283], %r38;
	ld.global.u32 	%r39, [%rd284+4];
	st.u32 	[%rd283+4], %r39;
	ld.global.u32 	%r40, [%rd284+8];
	st.u32 	[%rd283+8], %r40;
	ld.global.u32 	%r41, [%rd284+12];
	st.u32 	[%rd283+12], %r41;
	add.s64 	%rd284, %rd284, 16;
	add.s64 	%rd283, %rd283, 16;
	add.s64 	%rd121, %rd285, -4;
	setp.gt.u64 	%p41, %rd285, 4;
	mov.u64 	%rd285, %rd121;
	@%p41 bra 	$L__BB0_44;
$L__BB0_45:
	shl.b64 	%rd224, %rd255, 2;
	add.s64 	%rd264, %rd49, %rd224;
	add.s64 	%rd262, %rd50, %rd224;
	shl.b64 	%rd225, %rd255, 3;
	add.s64 	%rd258, %rd258, %rd225;
	setp.lt.u64 	%p42, %rd264, %rd3;
	@%p42 bra 	$L__BB0_10;
	bra.uni 	$L__BB0_69;
$L__BB0_46:
	setp.lt.s64 	%p43, %rd239, 1;
	@%p43 bra 	$L__BB0_69;
	shl.b64 	%rd125, %rd255, 3;
	shl.b64 	%rd228, %rd255, 2;
	mov.u64 	%rd289, %rd314;
	mov.u64 	%rd292, %rd240;
$L__BB0_48:
	add.s64 	%rd128, %rd292, %rd228;
	sub.s64 	%rd229, %rd128, %rd227;
	setp.lt.s64 	%p44, %rd229, 0;
	selp.b64 	%rd230, %rd128, %rd227, %p44;
	add.s64 	%rd231, %rd230, %rd228;
	sub.s64 	%rd232, %rd231, %rd227;
	setp.lt.s64 	%p45, %rd232, 0;
	selp.b64 	%rd233, %rd231, %rd227, %p45;
	setp.eq.s64 	%p46, %rd292, %rd230;
	setp.eq.s64 	%p47, %rd230, %rd233;
	or.pred  	%p48, %p46, %p47;
	mov.u64 	%rd293, %rd230;
	mov.u64 	%rd298, %rd289;
	@%p48 bra 	$L__BB0_54;
	mov.u64 	%rd298, %rd289;
	mov.u64 	%rd293, %rd230;
$L__BB0_50:
	ld.u32 	%r9, [%rd293];
	ld.u32 	%r10, [%rd292];
	setp.ge.s32 	%p49, %r9, %r10;
	@%p49 bra 	$L__BB0_52;
	st.global.u32 	[%rd298], %r9;
	add.s64 	%rd293, %rd293, 4;
	bra.uni 	$L__BB0_53;
$L__BB0_52:
	st.global.u32 	[%rd298], %r10;
	add.s64 	%rd292, %rd292, 4;
$L__BB0_53:
	add.s64 	%rd298, %rd298, 4;
	setp.ne.s64 	%p50, %rd292, %rd230;
	setp.ne.s64 	%p51, %rd293, %rd233;
	and.pred  	%p52, %p50, %p51;
	@%p52 bra 	$L__BB0_50;
$L__BB0_54:
	sub.s64 	%rd142, %rd230, %rd292;
	shr.s64 	%rd143, %rd142, 2;
	setp.lt.s64 	%p53, %rd143, 1;
	@%p53 bra 	$L__BB0_61;
	and.b64  	%rd144, %rd143, 3;
	setp.eq.s64 	%p54, %rd144, 0;
	mov.u64 	%rd299, %rd298;
	mov.u64 	%rd300, %rd292;
	mov.u64 	%rd301, %rd143;
	@%p54 bra 	$L__BB0_59;
	ld.u32 	%r42, [%rd292];
	st.global.u32 	[%rd298], %r42;
	add.s64 	%rd300, %rd292, 4;
	add.s64 	%rd299, %rd298, 4;
	add.s64 	%rd301, %rd143, -1;
	setp.eq.s64 	%p55, %rd144, 1;
	@%p55 bra 	$L__BB0_59;
	ld.u32 	%r43, [%rd292+4];
	st.global.u32 	[%rd298+4], %r43;
	add.s64 	%rd300, %rd292, 8;
	add.s64 	%rd299, %rd298, 8;
	add.s64 	%rd301, %rd143, -2;
	setp.eq.s64 	%p56, %rd144, 2;
	@%p56 bra 	$L__BB0_59;
	ld.u32 	%r44, [%rd292+8];
	st.global.u32 	[%rd298+8], %r44;
	add.s64 	%rd300, %rd292, 12;
	add.s64 	%rd299, %rd298, 12;
	add.s64 	%rd301, %rd143, -3;
$L__BB0_59:
	setp.lt.u64 	%p57, %rd143, 4;
	@%p57 bra 	$L__BB0_61;
$L__BB0_60:
	ld.u32 	%r45, [%rd300];
	st.global.u32 	[%rd299], %r45;
	ld.u32 	%r46, [%rd300+4];
	st.global.u32 	[%rd299+4], %r46;
	ld.u32 	%r47, [%rd300+8];
	st.global.u32 	[%rd299+8], %r47;
	ld.u32 	%r48, [%rd300+12];
	st.global.u32 	[%rd299+12], %r48;
	add.s64 	%rd300, %rd300, 16;
	add.s64 	%rd299, %rd299, 16;
	add.s64 	%rd162, %rd301, -4;
	setp.gt.u64 	%p58, %rd301, 4;
	mov.u64 	%rd301, %rd162;
	@%p58 bra 	$L__BB0_60;
$L__BB0_61:
	add.s64 	%rd163, %rd298, %rd142;
	sub.s64 	%rd234, %rd233, %rd293;
	shr.s64 	%rd164, %rd234, 2;
	setp.lt.s64 	%p59, %rd164, 1;
	@%p59 bra 	$L__BB0_68;
	and.b64  	%rd165, %rd164, 3;
	setp.eq.s64 	%p60, %rd165, 0;
	mov.u64 	%rd305, %rd163;
	mov.u64 	%rd306, %rd293;
	mov.u64 	%rd307, %rd164;
	@%p60 bra 	$L__BB0_66;
	ld.u32 	%r49, [%rd293];
	st.global.u32 	[%rd163], %r49;
	add.s64 	%rd306, %rd293, 4;
	add.s64 	%rd305, %rd163, 4;
	add.s64 	%rd307, %rd164, -1;
	setp.eq.s64 	%p61, %rd165, 1;
	@%p61 bra 	$L__BB0_66;
	ld.u32 	%r50, [%rd293+4];
	st.global.u32 	[%rd163+4], %r50;
	add.s64 	%rd306, %rd293, 8;
	add.s64 	%rd305, %rd163, 8;
	add.s64 	%rd307, %rd164, -2;
	setp.eq.s64 	%p62, %rd165, 2;
	@%p62 bra 	$L__BB0_66;
	ld.u32 	%r51, [%rd293+8];
	st.global.u32 	[%rd163+8], %r51;
	add.s64 	%rd306, %rd293, 12;
	add.s64 	%rd305, %rd163, 12;
	add.s64 	%rd307, %rd164, -3;
$L__BB0_66:
	setp.lt.u64 	%p63, %rd164, 4;
	@%p63 bra 	$L__BB0_68;
$L__BB0_67:
	ld.u32 	%r52, [%rd306];
	st.global.u32 	[%rd305], %r52;
	ld.u32 	%r53, [%rd306+4];
	st.global.u32 	[%rd305+4], %r53;
	ld.u32 	%r54, [%rd306+8];
	st.global.u32 	[%rd305+8], %r54;
	ld.u32 	%r55, [%rd306+12];
	st.global.u32 	[%rd305+12], %r55;
	add.s64 	%rd306, %rd306, 16;
	add.s64 	%rd305, %rd305, 16;
	add.s64 	%rd183, %rd307, -4;
	setp.gt.u64 	%p64, %rd307, 4;
	mov.u64 	%rd307, %rd183;
	@%p64 bra 	$L__BB0_67;
$L__BB0_68:
	shl.b64 	%rd235, %rd239, 2;
	add.s64 	%rd236, %rd240, %rd235;
	add.s64 	%rd292, %rd128, %rd228;
	add.s64 	%rd289, %rd289, %rd125;
	sub.s64 	%rd238, %rd292, %rd236;
	setp.lt.s64 	%p65, %rd238, 0;
	@%p65 bra 	$L__BB0_48;
$L__BB0_69:
	shl.b64 	%rd255, %rd255, 1;
	not.pred 	%p74, %p1;
	setp.lt.s64 	%p66, %rd255, %rd6;
	@%p66 bra 	$L__BB0_7;
	@%p1 bra 	$L__BB0_79;
	setp.eq.s64 	%p67, %rd239, 0;
	@%p67 bra 	$L__BB0_81;
	setp.lt.s64 	%p68, %rd239, 1;
	@%p68 bra 	$L__BB0_79;
	and.b64  	%rd311, %rd239, 3;
	setp.eq.s64 	%p69, %rd311, 0;
	mov.u64 	%rd315, %rd240;
	mov.u64 	%rd316, %rd239;
	@%p69 bra 	$L__BB0_76;
	and.b64  	%rd316, %rd239, -4;
	mov.u64 	%rd315, %rd240;
$L__BB0_75:
	.pragma "nounroll";
	ld.u32 	%r56, [%rd315];
	st.global.u32 	[%rd314], %r56;
	add.s64 	%rd315, %rd315, 4;
	add.s64 	%rd314, %rd314, 4;
	add.s64 	%rd311, %rd311, -1;
	setp.ne.s64 	%p70, %rd311, 0;
	@%p70 bra 	$L__BB0_75;
$L__BB0_76:
	setp.lt.u64 	%p71, %rd239, 4;
	@%p71 bra 	$L__BB0_79;
	add.s64 	%rd317, %rd316, 4;
$L__BB0_78:
	ld.u32 	%r57, [%rd315];
	st.global.u32 	[%rd314], %r57;
	ld.u32 	%r58, [%rd315+4];
	st.global.u32 	[%rd314+4], %r58;
	ld.u32 	%r59, [%rd315+8];
	st.global.u32 	[%rd314+8], %r59;
	ld.u32 	%r60, [%rd315+12];
	st.global.u32 	[%rd314+12], %r60;
	add.s64 	%rd315, %rd315, 16;
	add.s64 	%rd314, %rd314, 16;
	add.s64 	%rd317, %rd317, -4;
	setp.gt.s64 	%p72, %rd317, 4;
	@%p72 bra 	$L__BB0_78;
$L__BB0_79:
	setp.eq.s64 	%p73, %rd239, 0;
	@%p73 bra 	$L__BB0_81;
	{ // callseq 3, 0
	.param .b64 param0;
	st.param.b64 	[param0], %rd240;
	call.uni 
	free, 
	(
	param0
	);
	} // callseq 3
$L__BB0_81:
	ret;

}
	// .globl	_ZN3cub18CUB_300001_SM_10006detail11EmptyKernelIvEEvv
.visible .entry _ZN3cub18CUB_300001_SM_10006detail11EmptyKernelIvEEvv()
{


	ret;

}
	// .globl	_ZN3cub18CUB_300001_SM_10006detail10radix_sort31DeviceRadixSortSingleTileKernelINS1_5radix10policy_hubIiNS0_8NullTypeEyE10Policy1000ELNS0_9SortOrderE0EiS6_yNS1_21identity_decomposer_tEEEvPKT1_PSB_PKT2_PSF_T3_iiT4_
.visible .entry _ZN3cub18CUB_300001_SM_10006detail10radix_sort31DeviceRadixSortSingleTileKernelINS1_5radix10policy_hubIiNS0_8NullTypeEyE10Policy1000ELNS0_9SortOrderE0EiS6_yNS1_21identity_decomposer_tEEEvPKT1_PSB_PKT2_PSF_T3_iiT4_(
	.param .u64 .ptr .align 1 _ZN3cub18CUB_300001_SM_10006detail10radix_sort31DeviceRadixSortSingleTileKernelINS1_5radix10policy_hubIiNS0_8NullTypeEyE10Policy1000ELNS0_9SortOrderE0EiS6_yNS1_21identity_decomposer_tEEEvPKT1_PSB_PKT2_PSF_T3_iiT4__param_0,
	.param .u64 .ptr .align 1 _ZN3cub18CUB_300001_SM_10006detail10radix_sort31DeviceRadixSortSingleTileKernelINS1_5radix10policy_hubIiNS0_8NullTypeEyE10Policy1000ELNS0_9SortOrderE0EiS6_yNS1_21identity_decomposer_tEEEvPKT1_PSB_PKT2_PSF_T3_iiT4__param_1,
	.param .u64 .ptr .align 1 _ZN3cub18CUB_300001_SM_10006detail10radix_sort31DeviceRadixSortSingleTileKernelINS1_5radix10policy_hubIiNS0_8NullTypeEyE10Policy1000ELNS0_9SortOrderE0EiS6_yNS1_21identity_decomposer_tEEEvPKT1_PSB_PKT2_PSF_T3_iiT4__param_2,
	.param .u64 .ptr .align 1 _ZN3cub18CUB_300001_SM_10006detail10radix_sort31DeviceRadixSortSingleTileKernelINS1_5radix10policy_hubIiNS0_8NullTypeEyE10Policy1000ELNS0_9SortOrderE0EiS6_yNS1_21identity_decomposer_tEEEvPKT1_PSB_PKT2_PSF_T3_iiT4__param_3,
	.param .u64 _ZN3cub18CUB_300001_SM_10006detail10radix_sort31DeviceRadixSortSingleTileKernelINS1_5radix10policy_hubIiNS0_8NullTypeEyE10Policy1000ELNS0_9SortOrderE0EiS6_yNS1_21identity_decomposer_tEEEvPKT1_PSB_PKT2_PSF_T3_iiT4__param_4,
	.param .u32 _ZN3cub18CUB_300001_SM_10006detail10radix_sort31DeviceRadixSortSingleTileKernelINS1_5radix10policy_hubIiNS0_8NullTypeEyE10Policy1000ELNS0_9SortOrderE0EiS6_yNS1_21identity_decomposer_tEEEvPKT1_PSB_PKT2_PSF_T3_iiT4__param_5,
	.param .u32 _ZN3cub18CUB_300001_SM_10006detail10radix_sort31DeviceRadixSortSingleTileKernelINS1_5radix10policy_hubIiNS0_8NullTypeEyE10Policy1000ELNS0_9SortOrderE0EiS6_yNS1_21identity_decomposer_tEEEvPKT1_PSB_PKT2_PSF_T3_iiT4__param_6,
	.param .align 1 .b8 _ZN3cub18CUB_300001_SM_10006detail10radix_sort31DeviceRadixSortSingleTileKernelINS1_5radix10policy_hubIiNS0_8NullTypeEyE10Policy1000ELNS0_9SortOrderE0EiS6_yNS1_21identity_decomposer_tEEEvPKT1_PSB_PKT2_PSF_T3_iiT4__param_7[1]
)
.maxntid 256
.minnctapersm 1
{
	.reg .pred 	%p<52>;
	.reg .b16 	%rs<39>;
	.reg .b32 	%r<744>;
	.reg .b64 	%rd<29>;
	// demoted variable
	.shared .align 16 .b8 _ZZN3cub18CUB_300001_SM_10006detail10radix_sort31DeviceRadixSortSingleTileKernelINS1_5radix10policy_hubIiNS0_8NullTypeEyE10Policy1000ELNS0_9SortOrderE0EiS6_yNS1_21identity_decomposer_tEEEvPKT1_PSB_PKT2_PSF_T3_iiT4_E12temp_storage[33856];
	ld.param.u64 	%rd5, [_ZN3cub18CUB_300001_SM_10006detail10radix_sort31DeviceRadixSortSingleTileKernelINS1_5radix10policy_hubIiNS0_8NullTypeEyE10Policy1000ELNS0_9SortOrderE0EiS6_yNS1_21identity_decomposer_tEEEvPKT1_PSB_PKT2_PSF_T3_iiT4__param_0];
	ld.param.u64 	%rd3, [_ZN3cub18CUB_300001_SM_10006detail10radix_sort31DeviceRadixSortSingleTileKernelINS1_5radix10policy_hubIiNS0_8NullTypeEyE10Policy1000ELNS0_9SortOrderE0EiS6_yNS1_21identity_decomposer_tEEEvPKT1_PSB_PKT2_PSF_T3_iiT4__param_1];
	ld.param.u64 	%rd4, [_ZN3cub18CUB_300001_SM_10006detail10radix_sort31DeviceRadixSortSingleTileKernelINS1_5radix10policy_hubIiNS0_8NullTypeEyE10Policy1000ELNS0_9SortOrderE0EiS6_yNS1_21identity_decomposer_tEEEvPKT1_PSB_PKT2_PSF_T3_iiT4__param_4];
	ld.param.u32 	%r189, [_ZN3cub18CUB_300001_SM_10006detail10radix_sort31DeviceRadixSortSingleTileKernelINS1_5radix10policy_hubIiNS0_8NullTypeEyE10Policy1000ELNS0_9SortOrderE0EiS6_yNS1_21identity_decomposer_tEEEvPKT1_PSB_PKT2_PSF_T3_iiT4__param_5];
	ld.param.u32 	%r190, [_ZN3cub18CUB_300001_SM_10006detail10radix_sort31DeviceRadixSortSingleTileKernelINS1_5radix10policy_hubIiNS0_8NullTypeEyE10Policy1000ELNS0_9SortOrderE0EiS6_yNS1_21identity_decomposer_tEEEvPKT1_PSB_PKT2_PSF_T3_iiT4__param_6];
	cvta.to.global.u64 	%rd6, %rd5;
	cvt.u32.u64 	%r1, %rd4;
	mov.u32 	%r2, %tid.x;
	mul.lo.s32 	%r3, %r2, 19;
	setp.ge.s32 	%p1, %r3, %r1;
	mul.wide.u32 	%rd7, %r3, 4;
	add.s64 	%rd1, %rd6, %rd7;
	mov.b32 	%r741, -1;
	@%p1 bra 	$L__BB2_2;
	ld.global.u32 	%r192, [%rd1];
	xor.b32  	%r741, %r192, -2147483648;
$L__BB2_2:
	add.s32 	%r194, %r3, 1;
	setp.ge.s32 	%p2, %r194, %r1;
	mov.b32 	%r740, -1;
	@%p2 bra 	$L__BB2_4;
	ld.global.u32 	%r195, [%rd1+4];
	xor.b32  	%r740, %r195, -2147483648;
$L__BB2_4:
	add.s32 	%r197, %r3, 2;
	setp.ge.s32 	%p3, %r197, %r1;
	mov.b32 	%r739, -1;
	@%p3 bra 	$L__BB2_6;
	ld.global.u32 	%r198, [%rd1+8];
	xor.b32  	%r739, %r198, -2147483648;
$L__BB2_6:
	add.s32 	%r200, %r3, 3;
	setp.ge.s32 	%p4, %r200, %r1;
	mov.b32 	%r738, -1;
	@%p4 bra 	$L__BB2_8;
	ld.global.u32 	%r201, [%rd1+12];
	xor.b32  	%r738, %r201, -2147483648;
$L__BB2_8:
	add.s32 	%r203, %r3, 4;
	setp.ge.s32 	%p5, %r203, %r1;
	mov.b32 	%r737, -1;
	@%p5 bra 	$L__BB2_10;
	ld.global.u32 	%r204, [%rd1+16];
	xor.b32  	%r737, %r204, -2147483648;
$L__BB2_10:
	add.s32 	%r206, %r3, 5;
	setp.ge.s32 	%p6, %r206, %r1;
	mov.b32 	%r736, -1;
	@%p6 bra 	$L__BB2_12;
	ld.global.u32 	%r207, [%rd1+20];
	xor.b32  	%r736, %r207, -2147483648;
$L__BB2_12:
	add.s32 	%r209, %r3, 6;
	setp.ge.s32 	%p7, %r209, %r1;
	mov.b32 	%r735, -1;
	@%p7 bra 	$L__BB2_14;
	ld.global.u32 	%r210, [%rd1+24];
	xor.b32  	%r735, %r210, -2147483648;
$L__BB2_14:
	add.s32 	%r212, %r3, 7;
	setp.ge.s32 	%p8, %r212, %r1;
	mov.b32 	%r734, -1;
	@%p8 bra 	$L__BB2_16;
	ld.global.u32 	%r213, [%rd1+28];
	xor.b32  	%r734, %r213, -2147483648;
$L__BB2_16:
	add.s32 	%r215, %r3, 8;
	setp.ge.s32 	%p9, %r215, %r1;
	mov.b32 	%r733, -1;
	@%p9 bra 	$L__BB2_18;
	ld.global.u32 	%r216, [%rd1+32];
	xor.b32  	%r733, %r216, -2147483648;
$L__BB2_18:
	add.s32 	%r218, %r3, 9;
	setp.ge.s32 	%p10, %r218, %r1;
	mov.b32 	%r732, -1;
	@%p10 bra 	$L__BB2_20;
	ld.global.u32 	%r219, [%rd1+36];
	xor.b32  	%r732, %r219, -2147483648;
$L__BB2_20:
	add.s32 	%r221, %r3, 10;
	setp.ge.s32 	%p11, %r221, %r1;
	mov.b32 	%r731, -1;
	@%p11 bra 	$L__BB2_22;
	ld.global.u32 	%r222, [%rd1+40];
	xor.b32  	%r731, %r222, -2147483648;
$L__BB2_22:
	add.s32 	%r224, %r3, 11;
	setp.ge.s32 	%p12, %r224, %r1;
	mov.b32 	%r730, -1;
	@%p12 bra 	$L__BB2_24;
	ld.global.u32 	%r225, [%rd1+44];
	xor.b32  	%r730, %r225, -2147483648;
$L__BB2_24:
	add.s32 	%r227, %r3, 12;
	setp.ge.s32 	%p13, %r227, %r1;
	mov.b32 	%r729, -1;
	@%p13 bra 	$L__BB2_26;
	ld.global.u32 	%r228, [%rd1+48];
	xor.b32  	%r729, %r228, -2147483648;
$L__BB2_26:
	add.s32 	%r230, %r3, 13;
	setp.ge.s32 	%p14, %r230, %r1;
	mov.b32 	%r728, -1;
	@%p14 bra 	$L__BB2_28;
	ld.global.u32 	%r231, [%rd1+52];
	xor.b32  	%r728, %r231, -2147483648;
$L__BB2_28:
	add.s32 	%r233, %r3, 14;
	setp.ge.s32 	%p15, %r233, %r1;
	mov.b32 	%r727, -1;
	@%p15 bra 	$L__BB2_30;
	ld.global.u32 	%r234, [%rd1+56];
	xor.b32  	%r727, %r234, -2147483648;
$L__BB2_30:
	add.s32 	%r236, %r3, 15;
	setp.ge.s32 	%p16, %r236, %r1;
	mov.b32 	%r726, -1;
	@%p16 bra 	$L__BB2_32;
	ld.global.u32 	%r237, [%rd1+60];
	xor.b32  	%r726, %r237, -2147483648;
$L__BB2_32:
	add.s32 	%r239, %r3, 16;
	setp.ge.s32 	%p17, %r239, %r1;
	mov.b32 	%r725, -1;
	@%p17 bra 	$L__BB2_34;
	ld.global.u32 	%r240, [%rd1+64];
	xor.b32  	%r725, %r240, -2147483648;
$L__BB2_34:
	add.s32 	%r242, %r3, 17;
	setp.ge.s32 	%p18, %r242, %r1;
	mov.b32 	%r724, -1;
	@%p18 bra 	$L__BB2_36;
	ld.global.u32 	%r243, [%rd1+68];
	xor.b32  	%r724, %r243, -2147483648;
$L__BB2_36:
	add.s32 	%r245, %r3, 18;
	setp.ge.s32 	%p19, %r245, %r1;
	mov.b32 	%r723, -1;
	@%p19 bra 	$L__BB2_38;
	ld.global.u32 	%r246, [%rd1+72];
	xor.b32  	%r723, %r246, -2147483648;
$L__BB2_38:
	bar.sync 	0;
	shr.u32 	%r42, %r2, 5;
	shl.b32 	%r248, %r2, 2;
	mov.u32 	%r249, _ZZN3cub18CUB_300001_SM_10006detail10radix_sort31DeviceRadixSortSingleTileKernelINS1_5radix10policy_hubIiNS0_8NullTypeEyE10Policy1000ELNS0_9SortOrderE0EiS6_yNS1_21identity_decomposer_tEEEvPKT1_PSB_PKT2_PSF_T3_iiT4_E12temp_storage;
	add.s32 	%r43, %r249, %r248;
	shl.b32 	%r250, %r2, 7;
	add.s32 	%r44, %r43, %r250;
	shl.b32 	%r251, %r42, 2;
	add.s32 	%r252, %r249, %r251;
	add.s32 	%r45, %r252, 33792;
	mad.lo.s32 	%r46, %r2, -56, %r44;
	add.s32 	%r722, %r189, 6;
	sub.s32 	%r721, %r190, %r189;
$L__BB2_39:
	add.s32 	%r312, %r722, -6;
	min.s32 	%r255, %r721, 6;
	mov.b32 	%r341, 0;
	st.shared.u32 	[%r43], %r341;
	st.shared.u32 	[%r43+1024], %r341;
	st.shared.u32 	[%r43+2048], %r341;
	st.shared.u32 	[%r43+3072], %r341;
	st.shared.u32 	[%r43+4096], %r341;
	st.shared.u32 	[%r43+5120], %r341;
	st.shared.u32 	[%r43+6144], %r341;
	st.shared.u32 	[%r43+7168], %r341;
	st.shared.u32 	[%r43+8192], %r341;
	st.shared.u32 	[%r43+9216], %r341;
	st.shared.u32 	[%r43+10240], %r341;
	st.shared.u32 	[%r43+11264], %r341;
	st.shared.u32 	[%r43+12288], %r341;
	st.shared.u32 	[%r43+13312], %r341;
	st.shared.u32 	[%r43+14336], %r341;
	st.shared.u32 	[%r43+15360], %r341;
	st.shared.u32 	[%r43+16384], %r341;
	st.shared.u32 	[%r43+17408], %r341;
	st.shared.u32 	[%r43+18432], %r341;
	st.shared.u32 	[%r43+19456], %r341;
	st.shared.u32 	[%r43+20480], %r341;
	st.shared.u32 	[%r43+21504], %r341;
	st.shared.u32 	[%r43+22528], %r341;
	st.shared.u32 	[%r43+23552], %r341;
	st.shared.u32 	[%r43+24576], %r341;
	st.shared.u32 	[%r43+25600], %r341;
	st.shared.u32 	[%r43+26624], %r341;
	st.shared.u32 	[%r43+27648], %r341;
	st.shared.u32 	[%r43+28672], %r341;
	st.shared.u32 	[%r43+29696], %r341;
	st.shared.u32 	[%r43+30720], %r341;
	st.shared.u32 	[%r43+31744], %r341;
	st.shared.u32 	[%r43+32768], %r341;
	// begin inline asm
	bmsk.clamp.b32 %r253, %r341, %r255;
	// end inline asm
	// begin inline asm
	shr.b32 %r256, %r741, %r312;
	// end inline asm
	and.b32  	%r344, %r253, %r256;
	shl.b32 	%r345, %r344, 10;
	and.b32  	%r346, %r345, 31744;
	add.s32 	%r347, %r43, %r346;
	shr.u32 	%r348, %r344, 4;
	and.b32  	%r349, %r348, 268435454;
	add.s32 	%r71, %r347, %r349;
	ld.shared.u16 	%rs1, [%r71];
	add.s16 	%rs20, %rs1, 1;
	st.shared.u16 	[%r71], %rs20;
	// begin inline asm
	shr.b32 %r259, %r740, %r312;
	// end inline asm
	and.b32  	%r350, %r253, %r259;
	shl.b32 	%r351, %r350, 10;
	and.b32  	%r352, %r351, 31744;
	add.s32 	%r353, %r43, %r352;
	shr.u32 	%r354, %r350, 4;
	and.b32  	%r355, %r354, 268435454;
	add.s32 	%r72, %r353, %r355;
	ld.shared.u16 	%rs2, [%r72];
	add.s16 	%rs21, %rs2, 1;
	st.shared.u16 	[%r72], %rs21;
	// begin inline asm
	shr.b32 %r262, %r739, %r312;
	// end inline asm
	and.b32  	%r356, %r253, %r262;
	shl.b32 	%r357, %r356, 10;
	and.b32  	%r358, %r357, 31744;
	add.s32 	%r359, %r43, %r358;
	shr.u32 	%r360, %r356, 4;
	and.b32  	%r361, %r360, 268435454;
	add.s32 	%r73, %r359, %r361;
	ld.shared.u16 	%rs3, [%r73];
	add.s16 	%rs22, %rs3, 1;
	st.shared.u16 	[%r73], %rs22;
	// begin inline asm
	shr.b32 %r265, %r738, %r312;
	// end inline asm
	and.b32  	%r362, %r253, %r265;
	shl.b32 	%r363, %r362, 10;
	and.b32  	%r364, %r363, 31744;
	add.s32 	%r365, %r43, %r364;
	shr.u32 	%r366, %r362, 4;
	and.b32  	%r367, %r366, 268435454;
	add.s32 	%r74, %r365, %r367;
	ld.shared.u16 	%rs4, [%r74];
	add.s16 	%rs23, %rs4, 1;
	st.shared.u16 	[%r74], %rs23;
	// begin inline asm
	shr.b32 %r268, %r737, %r312;
	// end inline asm
	and.b32  	%r368, %r253, %r268;
	shl.b32 	%r369, %r368, 10;
	and.b32  	%r370, %r369, 31744;
	add.s32 	%r371, %r43, %r370;
	shr.u32 	%r372, %r368, 4;
	and.b32  	%r373, %r372, 268435454;
	add.s32 	%r75, %r371, %r373;
	ld.shared.u16 	%rs5, [%r75];
	add.s16 	%rs24, %rs5, 1;
	st.shared.u16 	[%r75], %rs24;
	// begin inline asm
	shr.b32 %r271, %r736, %r312;
	// end inline asm
	and.b32  	%r374, %r253, %r271;
	shl.b32 	%r375, %r374, 10;
	and.b32  	%r376, %r375, 31744;
	add.s32 	%r377, %r43, %r376;
	shr.u32 	%r378, %r374, 4;
	and.b32  	%r379, %r378, 268435454;
	add.s32 	%r76, %r377, %r379;
	ld.shared.u16 	%rs6, [%r76];
	add.s16 	%rs25, %rs6, 1;
	st.shared.u16 	[%r76], %rs25;
	// begin inline asm
	shr.b32 %r274, %r735, %r312;
	// end inline asm
	and.b32  	%r380, %r253, %r274;
	shl.b32 	%r381, %r380, 10;
	and.b32  	%r382, %r381, 31744;
	add.s32 	%r383, %r43, %r382;
	shr.u32 	%r384, %r380, 4;
	and.b32  	%r385, %r384, 268435454;
	add.s32 	%r77, %r383, %r385;
	ld.shared.u16 	%rs7, [%r77];
	add.s16 	%rs26, %rs7, 1;
	st.shared.u16 	[%r77], %rs26;
	// begin inline asm
	shr.b32 %r277, %r734, %r312;
	// end inline asm
	and.b32  	%r386, %r253, %r277;
	shl.b32 	%r387, %r386, 10;
	and.b32  	%r388, %r387, 31744;
	add.s32 	%r389, %r43, %r388;
	shr.u32 	%r390, %r386, 4;
	and.b32  	%r391, %r390, 268435454;
	add.s32 	%r78, %r389, %r391;
	ld.shared.u16 	%rs8, [%r78];
	add.s16 	%rs27, %rs8, 1;
	st.shared.u16 	[%r78], %rs27;
	// begin inline asm
	shr.b32 %r280, %r733, %r312;
	// end inline asm
	and.b32  	%r392, %r253, %r280;
	shl.b32 	%r393, %r392, 10;
	and.b32  	%r394, %r393, 31744;
	add.s32 	%r395, %r43, %r394;
	shr.u32 	%r396, %r392, 4;
	and.b32  	%r397, %r396, 268435454;
	add.s32 	%r79, %r395, %r397;
	ld.shared.u16 	%rs9, [%r79];
	add.s16 	%rs28, %rs9, 1;
	st.shared.u16 	[%r79], %rs28;
	// begin inline asm
	shr.b32 %r283, %r732, %r312;
	// end inline asm
	and.b32  	%r398, %r253, %r283;
	shl.b32 	%r399, %r398, 10;
	and.b32  	%r400, %r399, 31744;
	add.s32 	%r401, %r43, %r400;
	shr.u32 	%r402, %r398, 4;
	and.b32  	%r403, %r402, 268435454;
	add.s32 	%r80, %r401, %r403;
	ld.shared.u16 	%rs10, [%r80];
	add.s16 	%rs29, %rs10, 1;
	st.shared.u16 	[%r80], %rs29;
	// begin inline asm
	shr.b32 %r286, %r731, %r312;
	// end inline asm
	and.b32  	%r404, %r253, %r286;
	shl.b32 	%r405, %r404, 10;
	and.b32  	%r406, %r405, 31744;
	add.s32 	%r407, %r43, %r406;
	shr.u32 	%r408, %r404, 4;
	and.b32  	%r409, %r408, 268435454;
	add.s32 	%r81, %r407, %r409;
	ld.shared.u16 	%rs11, [%r81];
	add.s16 	%rs30, %rs11, 1;
	st.shared.u16 	[%r81], %rs30;
	// begin inline asm
	shr.b32 %r289, %r730, %r312;
	// end inline asm
	and.b32  	%r410, %r253, %r289;
	shl.b32 	%r411, %r410, 10;
	and.b32  	%r412, %r411, 31744;
	add.s32 	%r413, %r43, %r412;
	shr.u32 	%r414, %r410, 4;
	and.b32  	%r415, %r414, 268435454;
	add.s32 	%r82, %r413, %r415;
	ld.shared.u16 	%rs12, [%r82];
	add.s16 	%rs31, %rs12, 1;
	st.shared.u16 	[%r82], %rs31;
	// begin inline asm
	shr.b32 %r292, %r729, %r312;
	// end inline asm
	and.b32  	%r416, %r253, %r292;
	shl.b32 	%r417, %r416, 10;
	and.b32  	%r418, %r417, 31744;
	add.s32 	%r419, %r43, %r418;
	shr.u32 	%r420, %r416, 4;
	and.b32  	%r421, %r420, 268435454;
	add.s32 	%r83, %r419, %r421;
	ld.shared.u16 	%rs13, [%r83];
	add.s16 	%rs32, %rs13, 1;
	st.shared.u16 	[%r83], %rs32;
	// begin inline asm
	shr.b32 %r295, %r728, %r312;
	// end inline asm
	and.b32  	%r422, %r253, %r295;
	shl.b32 	%r423, %r422, 10;
	and.b32  	%r424, %r423, 31744;
	add.s32 	%r425, %r43, %r424;
	shr.u32 	%r426, %r422, 4;
	and.b32  	%r427, %r426, 268435454;
	add.s32 	%r84, %r425, %r427;
	ld.shared.u16 	%rs14, [%r84];
	add.s16 	%rs33, %rs14, 1;
	st.shared.u16 	[%r84], %rs33;
	// begin inline asm
	shr.b32 %r298, %r727, %r312;
	// end inline asm
	and.b32  	%r428, %r253, %r298;
	shl.b32 	%r429, %r428, 10;
	and.b32  	%r430, %r429, 31744;
	add.s32 	%r431, %r43, %r430;
	shr.u32 	%r432, %r428, 4;
	and.b32  	%r433, %r432, 268435454;
	add.s32 	%r85, %r431, %r433;
	ld.shared.u16 	%rs15, [%r85];
	add.s16 	%rs34, %rs15, 1;
	st.shared.u16 	[%r85], %rs34;
	// begin inline asm
	shr.b32 %r301, %r726, %r312;
	// end inline asm
	and.b32  	%r434, %r253, %r301;
	shl.b32 	%r435, %r434, 10;
	and.b32  	%r436, %r435, 31744;
	add.s32 	%r437, %r43, %r436;
	shr.u32 	%r438, %r434, 4;
	and.b32  	%r439, %r438, 268435454;
	add.s32 	%r86, %r437, %r439;
	ld.shared.u16 	%rs16, [%r86];
	add.s16 	%rs35, %rs16, 1;
	st.shared.u16 	[%r86], %rs35;
	// begin inline asm
	shr.b32 %r304, %r725, %r312;
	// end inline asm
	and.b32  	%r440, %r253, %r304;
	shl.b32 	%r441, %r440, 10;
	and.b32  	%r442, %r441, 31744;
	add.s32 	%r443, %r43, %r442;
	shr.u32 	%r444, %r440, 4;
	and.b32  	%r445, %r444, 268435454;
	add.s32 	%r87, %r443, %r445;
	ld.shared.u16 	%rs17, [%r87];
	add.s16 	%rs36, %rs17, 1;
	st.shared.u16 	[%r87], %rs36;
	// begin inline asm
	shr.b32 %r307, %r724, %r312;
	// end inline asm
	and.b32  	%r446, %r253, %r307;
	shl.b32 	%r447, %r446, 10;
	and.b32  	%r448, %r447, 31744;
	add.s32 	%r449, %r43, %r448;
	shr.u32 	%r450, %r446, 4;
	and.b32  	%r451, %r450, 268435454;
	add.s32 	%r88, %r449, %r451;
	ld.shared.u16 	%rs18, [%r88];
	add.s16 	%rs37, %rs18, 1;
	st.shared.u16 	[%r88], %rs37;
	// begin inline asm
	shr.b32 %r310, %r723, %r312;
	// end inline asm
	and.b32  	%r452, %r253, %r310;
	shl.b32 	%r453, %r452, 10;
	and.b32  	%r454, %r453, 31744;
	add.s32 	%r455, %r43, %r454;
	shr.u32 	%r456, %r452, 4;
	and.b32  	%r457, %r456, 268435454;
	add.s32 	%r89, %r455, %r457;
	ld.shared.u16 	%rs19, [%r89];
	add.s16 	%rs38, %rs19, 1;
	st.shared.u16 	[%r89], %rs38;
	bar.sync 	0;
	ld.shared.u32 	%r90, [%r44];
	ld.shared.u32 	%r458, [%r44+4];
	ld.shared.u32 	%r459, [%r44+8];
	ld.shared.u32 	%r460, [%r44+12];
	ld.shared.u32 	%r461, [%r44+16];
	ld.shared.u32 	%r462, [%r44+20];
	ld.shared.u32 	%r463, [%r44+24];
	ld.shared.u32 	%r464, [%r44+28];
	ld.shared.u32 	%r465, [%r44+32];
	ld.shared.u32 	%r466, [%r44+36];
	ld.shared.u32 	%r467, [%r44+40];
	ld.shared.u32 	%r468, [%r44+44];
	ld.shared.u32 	%r469, [%r44+48];
	ld.shared.u32 	%r470, [%r44+52];
	ld.shared.u32 	%r471, [%r44+56];
	ld.shared.u32 	%r472, [%r44+60];
	ld.shared.u32 	%r473, [%r44+64];
	ld.shared.u32 	%r474, [%r44+68];
	ld.shared.u32 	%r475, [%r44+72];
	ld.shared.u32 	%r476, [%r44+76];
	ld.shared.u32 	%r477, [%r44+80];
	ld.shared.u32 	%r478, [%r44+84];
	ld.shared.u32 	%r479, [%r44+88];
	ld.shared.u32 	%r480, [%r44+92];
	ld.shared.u32 	%r481, [%r44+96];
	ld.shared.u32 	%r482, [%r44+100];
	ld.shared.u32 	%r483, [%r44+104];
	ld.shared.u32 	%r484, [%r44+108];
	ld.shared.u32 	%r485, [%r44+112];
	ld.shared.u32 	%r486, [%r44+116];
	ld.shared.u32 	%r487, [%r44+120];
	ld.shared.u32 	%r488, [%r44+124];
	ld.shared.u32 	%r489, [%r44+128];
	add.s32 	%r91, %r458, %r90;
	add.s32 	%r92, %r459, %r91;
	add.s32 	%r93, %r460, %r92;
	add.s32 	%r94, %r461, %r93;
	add.s32 	%r95, %r462, %r94;
	add.s32 	%r96, %r463, %r95;
	add.s32 	%r97, %r464, %r96;
	add.s32 	%r98, %r465, %r97;
	add.s32 	%r99, %r466, %r98;
	add.s32 	%r100, %r467, %r99;
	add.s32 	%r101, %r468, %r100;
	add.s32 	%r102, %r469, %r101;
	add.s32 	%r103, %r470, %r102;
	add.s32 	%r104, %r471, %r103;
	add.s32 	%r105, %r472, %r104;
	add.s32 	%r106, %r473, %r105;
	add.s32 	%r107, %r474, %r106;
	add.s32 	%r108, %r475, %r107;
	add.s32 	%r109, %r476, %r108;
	add.s32 	%r110, %r477, %r109;
	add.s32 	%r111, %r478, %r110;
	add.s32 	%r112, %r479, %r111;
	add.s32 	%r113, %r480, %r112;
	add.s32 	%r114, %r481, %r113;
	add.s32 	%r115, %r482, %r114;
	add.s32 	%r116, %r483, %r115;
	add.s32 	%r117, %r484, %r116;
	add.s32 	%r118, %r485, %r117;
	add.s32 	%r119, %r486, %r118;
	add.s32 	%r120, %r487, %r119;
	add.s32 	%r121, %r488, %r120;
	add.s32 	%r318, %r489, %r121;
	// begin inline asm
	mov.u32 %r313, %laneid;
	// end inline asm
	mov.b32 	%r316, 1;
	mov.b32 	%r343, -1;
	// begin inline asm
	{  .reg .u32 r0;  .reg .pred p;  shfl.sync.up.b32 r0|p, %r318, %r316, %r341, %r343;  @p add.u32 r0, r0, %r318;  mov.u32 %r314, r0;}
	// end inline asm
	mov.b32 	%r322, 2;
	// begin inline asm
	{  .reg .u32 r0;  .reg .pred p;  shfl.sync.up.b32 r0|p, %r314, %r322, %r341, %r343;  @p add.u32 r0, r0, %r314;  mov.u32 %r320, r0;}
	// end inline asm
	mov.b32 	%r328, 4;
	// begin inline asm
	{  .reg .u32 r0;  .reg .pred p;  shfl.sync.up.b32 r0|p, %r320, %r328, %r341, %r343;  @p add.u32 r0, r0, %r320;  mov.u32 %r326, r0;}
	// end inline asm
	mov.b32 	%r334, 8;
	// begin inline asm
	{  .reg .u32 r0;  .reg .pred p;  shfl.sync.up.b32 r0|p, %r326, %r334, %r341, %r343;  @p add.u32 r0, r0, %r326;  mov.u32 %r332, r0;}
	// end inline asm
	mov.b32 	%r340, 16;
	// begin inline asm
	{  .reg .u32 r0;  .reg .pred p;  shfl.sync.up.b32 r0|p, %r332, %r340, %r341, %r343;  @p add.u32 r0, r0, %r332;  mov.u32 %r338, r0;}
	// end inline asm
	setp.ne.s32 	%p20, %r313, 31;
	@%p20 bra 	$L__BB2_41;
	st.shared.u32 	[%r45], %r338;
$L__BB2_41:
	sub.s32 	%r490, %r338, %r318;
	setp.gt.u32 	%p21, %r2, 31;
	setp.eq.s32 	%p22, %r42, 7;
	setp.eq.s32 	%p23, %r42, 6;
	setp.eq.s32 	%p24, %r42, 5;
	setp.eq.s32 	%p25, %r42, 4;
	setp.eq.s32 	%p26, %r42, 3;
	setp.eq.s32 	%p27, %r42, 2;
	setp.eq.s32 	%p28, %r42, 1;
	bar.sync 	0;
	ld.shared.v4.u32 	{%r491, %r492, %r493, %r494}, [_ZZN3cub18CUB_300001_SM_10006detail10radix_sort31DeviceRadixSortSingleTileKernelINS1_5radix10policy_hubIiNS0_8NullTypeEyE10Policy1000ELNS0_9SortOrderE0EiS6_yNS1_21identity_decomposer_tEEEvPKT1_PSB_PKT2_PSF_T3_iiT4_E12temp_storage+33792];
	selp.b32 	%r495, %r491, %r742, %p28;
	add.s32 	%r496, %r492, %r491;
	selp.b32 	%r497, %r496, %r495, %p27;
	add.s32 	%r498, %r496, %r493;
	selp.b32 	%r499, %r498, %r497, %p26;
	add.s32 	%r500, %r498, %r494;
	selp.b32 	%r501, %r500, %r499, %p25;
	ld.shared.v4.u32 	{%r502, %r503, %r504, %r505}, [_ZZN3cub18CUB_300001_SM_10006detail10radix_sort31DeviceRadixSortSingleTileKernelINS1_5radix10policy_hubIiNS0_8NullTypeEyE10Policy1000ELNS0_9SortOrderE0EiS6_yNS1_21identity_decomposer_tEEEvPKT1_PSB_PKT2_PSF_T3_iiT4_E12temp_storage+33808];
	add.s32 	%r506, %r500, %r502;
	selp.b32 	%r507, %r506, %r501, %p24;
	add.s32 	%r508, %r506, %r503;
	selp.b32 	%r509, %r508, %r507, %p23;
	add.s32 	%r510, %r508, %r504;
	selp.b32 	%r742, %r510, %r509, %p22;
	add.s32 	%r126, %r510, %r505;
	setp.ne.s32 	%p29, %r313, 0;
	selp.b32 	%r511, %r490, 0, %p29;
	add.s32 	%r512, %r742, %r511;
	or.pred  	%p30, %p21, %p29;
	selp.b32 	%r743, %r512, %r490, %p21;
	@%p30 bra 	$L__BB2_43;
	shl.b32 	%r743, %r126, 16;
	st.shared.u32 	[_ZZN3cub18CUB_300001_SM_10006detail10radix_sort31DeviceRadixSortSingleTileKernelINS1_5radix10policy_hubIiNS0_8NullTypeEyE10Policy1000ELNS0_9SortOrderE0EiS6_yNS1_21identity_decomposer_tEEEvPKT1_PSB_PKT2_PSF_T3_iiT4_E12temp_storage+33832], %r743;
$L__BB2_43:
	setp.eq.s32 	%p31, %r2, 0;
	bar.sync 	0;
	ld.shared.u32 	%r513, [_ZZN3cub18CUB_300001_SM_10006detail10radix_sort31DeviceRadixSortSingleTileKernelINS1_5radix10policy_hubIiNS0_8NullTypeEyE10Policy1000ELNS0_9SortOrderE0EiS6_yNS1_21identity_decomposer_tEEEvPKT1_PSB_PKT2_PSF_T3_iiT4_E12temp_storage+33832];
	selp.b32 	%r514, 0, %r513, %p31;
	add.s32 	%r515, %r743, %r514;
	add.s32 	%r516, %r90, %r515;
	add.s32 	%r517, %r91, %r515;
	add.s32 	%r518, %r92, %r515;
	add.s32 	%r519, %r93, %r515;
	add.s32 	%r520, %r94, %r515;
	add.s32 	%r521, %r95, %r515;
	add.s32 	%r522, %r96, %r515;
	add.s32 	%r523, %r97, %r515;
	add.s32 	%r524, %r98, %r515;
	add.s32 	%r525, %r99, %r515;
	add.s32 	%r526, %r100, %r515;
	add.s32 	%r527, %r101, %r515;
	add.s32 	%r528, %r102, %r515;
	add.s32 	%r529, %r103, %r515;
	add.s32 	%r530, %r104, %r515;
	add.s32 	%r531, %r105, %r515;
	add.s32 	%r532, %r106, %r515;
	add.s32 	%r533, %r107, %r515;
	add.s32 	%r534, %r108, %r515;
	add.s32 	%r535, %r109, %r515;
	add.s32 	%r536, %r110, %r515;
	add.s32 	%r537, %r111, %r515;
	add.s32 	%r538, %r112, %r515;
	add.s32 	%r539, %r113, %r515;
	add.s32 	%r540, %r114, %r515;
	add.s32 	%r541, %r115, %r515;
	add.s32 	%r542, %r116, %r515;
	add.s32 	%r543, %r117, %r515;
	add.s32 	%r544, %r118, %r515;
	add.s32 	%r545, %r119, %r515;
	add.s32 	%r546, %r120, %r515;
	add.s32 	%r547, %r121, %r515;
	st.shared.u32 	[%r44], %r515;
	st.shared.u32 	[%r44+4], %r516;
	st.shared.u32 	[%r44+8], %r517;
	st.shared.u32 	[%r44+12], %r518;
	st.shared.u32 	[%r44+16], %r519;
	st.shared.u32 	[%r44+20], %r520;
	st.shared.u32 	[%r44+24], %r521;
	st.shared.u32 	[%r44+28], %r522;
	st.shared.u32 	[%r44+32], %r523;
	st.shared.u32 	[%r44+36], %r524;
	st.shared.u32 	[%r44+40], %r525;
	st.shared.u32 	[%r44+44], %r526;
	st.shared.u32 	[%r44+48], %r527;
	st.shared.u32 	[%r44+52], %r528;
	st.shared.u32 	[%r44+56], %r529;
	st.shared.u32 	[%r44+60], %r530;
	st.shared.u32 	[%r44+64], %r531;
	st.shared.u32 	[%r44+68], %r532;
	st.shared.u32 	[%r44+72], %r533;
	st.shared.u32 	[%r44+76], %r534;
	st.shared.u32 	[%r44+80], %r535;
	st.shared.u32 	[%r44+84], %r536;
	st.shared.u32 	[%r44+88], %r537;
	st.shared.u32 	[%r44+92], %r538;
	st.shared.u32 	[%r44+96], %r539;
	st.shared.u32 	[%r44+100], %r540;
	st.shared.u32 	[%r44+104], %r541;
	st.shared.u32 	[%r44+108], %r542;
	st.shared.u32 	[%r44+112], %r543;
	st.shared.u32 	[%r44+116], %r544;
	st.shared.u32 	[%r44+120], %r545;
	st.shared.u32 	[%r44+124], %r546;
	st.shared.u32 	[%r44+128], %r547;
	bar.sync 	0;
	cvt.u32.u16 	%r548, %rs1;
	ld.shared.u16 	%r549, [%r71];
	add.s32 	%r130, %r549, %r548;
	cvt.u32.u16 	%r550, %rs2;
	ld.shared.u16 	%r551, [%r72];
	add.s32 	%r131, %r551, %r550;
	cvt.u32.u16 	%r552, %rs3;
	ld.shared.u16 	%r553, [%r73];
	add.s32 	%r132, %r553, %r552;
	cvt.u32.u16 	%r554, %rs4;
	ld.shared.u16 	%r555, [%r74];
	add.s32 	%r133, %r555, %r554;
	cvt.u32.u16 	%r556, %rs5;
	ld.shared.u16 	%r557, [%r75];
	add.s32 	%r134, %r557, %r556;
	cvt.u32.u16 	%r558, %rs6;
	ld.shared.u16 	%r559, [%r76];
	add.s32 	%r135, %r559, %r558;
	cvt.u32.u16 	%r560, %rs7;
	ld.shared.u16 	%r561, [%r77];
	add.s32 	%r136, %r561, %r560;
	cvt.u32.u16 	%r562, %rs8;
	ld.shared.u16 	%r563, [%r78];
	add.s32 	%r137, %r563, %r562;
	cvt.u32.u16 	%r564, %rs9;
	ld.shared.u16 	%r565, [%r79];
	add.s32 	%r138, %r565, %r564;
	cvt.u32.u16 	%r566, %rs10;
	ld.shared.u16 	%r567, [%r80];
	add.s32 	%r139, %r567, %r566;
	cvt.u32.u16 	%r568, %rs11;
	ld.shared.u16 	%r569, [%r81];
	add.s32 	%r140, %r569, %r568;
	cvt.u32.u16 	%r570, %rs12;
	ld.shared.u16 	%r571, [%r82];
	add.s32 	%r141, %r571, %r570;
	cvt.u32.u16 	%r572, %rs13;
	ld.shared.u16 	%r573, [%r83];
	add.s32 	%r142, %r573, %r572;
	cvt.u32.u16 	%r574, %rs14;
	ld.shared.u16 	%r575, [%r84];
	add.s32 	%r143, %r575, %r574;
	cvt.u32.u16 	%r576, %rs15;
	ld.shared.u16 	%r577, [%r85];
	add.s32 	%r144, %r577, %r576;
	cvt.u32.u16 	%r578, %rs16;
	ld.shared.u16 	%r579, [%r86];
	add.s32 	%r145, %r579, %r578;
	cvt.u32.u16 	%r580, %rs17;
	ld.shared.u16 	%r581, [%r87];
	add.s32 	%r146, %r581, %r580;
	cvt.u32.u16 	%r582, %rs18;
	ld.shared.u16 	%r583, [%r88];
	add.s32 	%r147, %r583, %r582;
	cvt.u32.u16 	%r584, %rs19;
	ld.shared.u16 	%r585, [%r89];
	add.s32 	%r148, %r585, %r584;
	bar.sync 	0;
	setp.lt.s32 	%p32, %r722, %r190;
	@%p32 bra 	$L__BB2_83;
	cvt.u64.u32 	%rd8, %r2;
	shl.b32 	%r586, %r130, 2;
	mov.u32 	%r587, _ZZN3cub18CUB_300001_SM_10006detail10radix_sort31DeviceRadixSortSingleTileKernelINS1_5radix10policy_hubIiNS0_8NullTypeEyE10Policy1000ELNS0_9SortOrderE0EiS6_yNS1_21identity_decomposer_tEEEvPKT1_PSB_PKT2_PSF_T3_iiT4_E12temp_storage;
	add.s32 	%r588, %r587, %r586;
	st.shared.u32 	[%r588], %r741;
	shl.b32 	%r589, %r131, 2;
	add.s32 	%r590, %r587, %r589;
	st.shared.u32 	[%r590], %r740;
	shl.b32 	%r591, %r132, 2;
	add.s32 	%r592, %r587, %r591;
	st.shared.u32 	[%r592], %r739;
	shl.b32 	%r593, %r133, 2;
	add.s32 	%r594, %r587, %r593;
	st.shared.u32 	[%r594], %r738;
	shl.b32 	%r595, %r134, 2;
	add.s32 	%r596, %r587, %r595;
	st.shared.u32 	[%r596], %r737;
	shl.b32 	%r597, %r135, 2;
	add.s32 	%r598, %r587, %r597;
	st.shared.u32 	[%r598], %r736;
	shl.b32 	%r599, %r136, 2;
	add.s32 	%r600, %r587, %r599;
	st.shared.u32 	[%r600], %r735;
	shl.b32 	%r601, %r137, 2;
	add.s32 	%r602, %r587, %r601;
	st.shared.u32 	[%r602], %r734;
	shl.b32 	%r603, %r138, 2;
	add.s32 	%r604, %r587, %r603;
	st.shared.u32 	[%r604], %r733;
	shl.b32 	%r605, %r139, 2;
	add.s32 	%r606, %r587, %r605;
	st.shared.u32 	[%r606], %r732;
	shl.b32 	%r607, %r140, 2;
	add.s32 	%r608, %r587, %r607;
	st.shared.u32 	[%r608], %r731;
	shl.b32 	%r609, %r141, 2;
	add.s32 	%r610, %r587, %r609;
	st.shared.u32 	[%r610], %r730;
	shl.b32 	%r611, %r142, 2;
	add.s32 	%r612, %r587, %r611;
	st.shared.u32 	[%r612], %r729;
	shl.b32 	%r613, %r143, 2;
	add.s32 	%r614, %r587, %r613;
	st.shared.u32 	[%r614], %r728;
	shl.b32 	%r615, %r144, 2;
	add.s32 	%r616, %r587, %r615;
	st.shared.u32 	[%r616], %r727;
	shl.b32 	%r617, %r145, 2;
	add.s32 	%r618, %r587, %r617;
	st.shared.u32 	[%r618], %r726;
	shl.b32 	%r619, %r146, 2;
	add.s32 	%r620, %r587, %r619;
	st.shared.u32 	[%r620], %r725;
	shl.b32 	%r621, %r147, 2;
	add.s32 	%r622, %r587, %r621;
	st.shared.u32 	[%r622], %r724;
	shl.b32 	%r623, %r148, 2;
	add.s32 	%r624, %r587, %r623;
	st.shared.u32 	[%r624], %r723;
	bar.sync 	0;
	mad.lo.s32 	%r149, %r2, -72, %r46;
	ld.shared.u32 	%r150, [%r149+1024];
	ld.shared.u32 	%r151, [%r149+2048];
	ld.shared.u32 	%r152, [%r149+3072];
	ld.shared.u32 	%r153, [%r149+4096];
	ld.shared.u32 	%r154, [%r149+5120];
	ld.shared.u32 	%r155, [%r149+6144];
	ld.shared.u32 	%r156, [%r149+7168];
	ld.shared.u32 	%r157, [%r149+8192];
	ld.shared.u32 	%r158, [%r149+9216];
	ld.shared.u32 	%r159, [%r149+10240];
	ld.shared.u32 	%r160, [%r149+11264];
	ld.shared.u32 	%r161, [%r149+12288];
	ld.shared.u32 	%r162, [%r149+13312];
	ld.shared.u32 	%r163, [%r149+14336];
	ld.shared.u32 	%r164, [%r149+15360];
	ld.shared.u32 	%r165, [%r149+16384];
	ld.shared.u32 	%r166, [%r149+17408];
	ld.shared.u32 	%r167, [%r149+18432];
	setp.gt.u64 	%p33, %rd4, %rd8;
	cvta.to.global.u64 	%rd9, %rd3;
	mul.wide.u32 	%rd10, %r2, 4;
	add.s64 	%rd2, %rd9, %rd10;
	@%p33 bra 	$L__BB2_45;
	bra.uni 	$L__BB2_46;
$L__BB2_45:
	ld.shared.u32 	%r625, [%r149];
	xor.b32  	%r626, %r625, -2147483648;
	st.global.u32 	[%rd2], %r626;
$L__BB2_46:
	add.s32 	%r627, %r2, 256;
	cvt.u64.u32 	%rd11, %r627;
	setp.le.u64 	%p34, %rd4, %rd11;
	@%p34 bra 	$L__BB2_48;
	xor.b32  	%r628, %r150, -2147483648;
	st.global.u32 	[%rd2+1024], %r628;
$L__BB2_48:
	add.s32 	%r629, %r2, 512;
	cvt.u64.u32 	%rd12, %r629;
	setp.le.u64 	%p35, %rd4, %rd12;
	@%p35 bra 	$L__BB2_50;
	xor.b32  	%r630, %r151, -2147483648;
	st.global.u32 	[%rd2+2048], %r630;
$L__BB2_50:
	add.s32 	%r631, %r2, 768;
	cvt.u64.u32 	%rd13, %r631;
	setp.le.u64 	%p36, %rd4, %rd13;
	@%p36 bra 	$L__BB2_52;
	xor.b32  	%r632, %r152, -2147483648;
	st.global.u32 	[%rd2+3072], %r632;
$L__BB2_52:
	or.b32  	%r633, %r2, 1024;
	cvt.u64.u32 	%rd14, %r633;
	setp.le.u64 	%p37, %rd4, %rd14;
	@%p37 bra 	$L__BB2_54;
	xor.b32  	%r634, %r153, -2147483648;
	st.global.u32 	[%rd2+4096], %r634;
$L__BB2_54:
	add.s32 	%r635, %r2, 1280;
	cvt.u64.u32 	%rd15, %r635;
	setp.le.u64 	%p38, %rd4, %rd15;
	@%p38 bra 	$L__BB2_56;
	xor.b32  	%r636, %r154, -2147483648;
	st.global.u32 	[%rd2+5120], %r636;
$L__BB2_56:
	add.s32 	%r637, %r2, 1536;
	cvt.u64.u32 	%rd16, %r637;
	setp.le.u64 	%p39, %rd4, %rd16;
	@%p39 bra 	$L__BB2_58;
	xor.b32  	%r638, %r155, -2147483648;
	st.global.u32 	[%rd2+6144], %r638;
$L__BB2_58:
	add.s32 	%r639, %r2, 1792;
	cvt.u64.u32 	%rd17, %r639;
	setp.le.u64 	%p40, %rd4, %rd17;
	@%p40 bra 	$L__BB2_60;
	xor.b32  	%r640, %r156, -2147483648;
	st.global.u32 	[%rd2+7168], %r640;
$L__BB2_60:
	or.b32  	%r641, %r2, 2048;
	cvt.u64.u32 	%rd18, %r641;
	setp.le.u64 	%p41, %rd4, %rd18;
	@%p41 bra 	$L__BB2_62;
	xor.b32  	%r642, %r157, -2147483648;
	st.global.u32 	[%rd2+8192], %r642;
$L__BB2_62:
	add.s32 	%r643, %r2, 2304;
	cvt.u64.u32 	%rd19, %r643;
	setp.le.u64 	%p42, %rd4, %rd19;
	@%p42 bra 	$L__BB2_64;
	xor.b32  	%r644, %r158, -2147483648;
	st.global.u32 	[%rd2+9216], %r644;
$L__BB2_64:
	add.s32 	%r645, %r2, 2560;
	cvt.u64.u32 	%rd20, %r645;
	setp.le.u64 	%p43, %rd4, %rd20;
	@%p43 bra 	$L__BB2_66;
	xor.b32  	%r646, %r159, -2147483648;
	st.global.u32 	[%rd2+10240], %r646;
$L__BB2_66:
	add.s32 	%r647, %r2, 2816;
	cvt.u64.u32 	%rd21, %r647;
	setp.le.u64 	%p44, %rd4, %rd21;
	@%p44 bra 	$L__BB2_68;
	xor.b32  	%r648, %r160, -2147483648;
	st.global.u32 	[%rd2+11264], %r648;
$L__BB2_68:
	or.b32  	%r649, %r2, 3072;
	cvt.u64.u32 	%rd22, %r649;
	setp.le.u64 	%p45, %rd4, %rd22;
	@%p45 bra 	$L__BB2_70;
	xor.b32  	%r650, %r161, -2147483648;
	st.global.u32 	[%rd2+12288], %r650;
$L__BB2_70:
	add.s32 	%r651, %r2, 3328;
	cvt.u64.u32 	%rd23, %r651;
	setp.le.u64 	%p46, %rd4, %rd23;
	@%p46 bra 	$L__BB2_72;
	xor.b32  	%r652, %r162, -2147483648;
	st.global.u32 	[%rd2+13312], %r652;
$L__BB2_72:
	add.s32 	%r653, %r2, 3584;
	cvt.u64.u32 	%rd24, %r653;
	setp.le.u64 	%p47, %rd4, %rd24;
	@%p47 bra 	$L__BB2_74;
	xor.b32  	%r654, %r163, -2147483648;
	st.global.u32 	[%rd2+14336], %r654;
$L__BB2_74:
	add.s32 	%r655, %r2, 3840;
	cvt.u64.u32 	%rd25, %r655;
	setp.le.u64 	%p48, %rd4, %rd25;
	@%p48 bra 	$L__BB2_76;
	xor.b32  	%r656, %r164, -2147483648;
	st.global.u32 	[%rd2+15360], %r656;
$L__BB2_76:
	or.b32  	%r657, %r2, 4096;
	cvt.u64.u32 	%rd26, %r657;
	setp.le.u64 	%p49, %rd4, %rd26;
	@%p49 bra 	$L__BB2_78;
	xor.b32  	%r658, %r165, -2147483648;
	st.global.u32 	[%rd2+16384], %r658;
$L__BB2_78:
	add.s32 	%r659, %r2, 4352;
	cvt.u64.u32 	%rd27, %r659;
	setp.le.u64 	%p50, %rd4, %rd27;
	@%p50 bra 	$L__BB2_80;
	xor.b32  	%r660, %r166, -2147483648;
	st.global.u32 	[%rd2+17408], %r660;
$L__BB2_80:
	add.s32 	%r661, %r2, 4608;
	cvt.u64.u32 	%rd28, %r661;
	setp.le.u64 	%p51, %rd4, %rd28;
	@%p51 bra 	$L__BB2_82;
	xor.b32  	%r662, %r167, -2147483648;
	st.global.u32 	[%rd2+18432], %r662;
$L__BB2_82:
	ret;
$L__BB2_83:
	shl.b32 	%r663, %r130, 2;
	mov.u32 	%r664, _ZZN3cub18CUB_300001_SM_10006detail10radix_sort31DeviceRadixSortSingleTileKernelINS1_5radix10policy_hubIiNS0_8NullTypeEyE10Policy1000ELNS0_9SortOrderE0EiS6_yNS1_21identity_decomposer_tEEEvPKT1_PSB_PKT2_PSF_T3_iiT4_E12temp_storage;
	add.s32 	%r665, %r664, %r663;
	st.shared.u32 	[%r665], %r741;
	shl.b32 	%r666, %r131, 2;
	add.s32 	%r667, %r664, %r666;
	st.shared.u32 	[%r667], %r740;
	shl.b32 	%r668, %r132, 2;
	add.s32 	%r669, %r664, %r668;
	st.shared.u32 	[%r669], %r739;
	shl.b32 	%r670, %r133, 2;
	add.s32 	%r671, %r664, %r670;
	st.shared.u32 	[%r671], %r738;
	shl.b32 	%r672, %r134, 2;
	add.s32 	%r673, %r664, %r672;
	st.shared.u32 	[%r673], %r737;
	shl.b32 	%r674, %r135, 2;
	add.s32 	%r675, %r664, %r674;
	st.shared.u32 	[%r675], %r736;
	shl.b32 	%r676, %r136, 2;
	add.s32 	%r677, %r664, %r676;
	st.shared.u32 	[%r677], %r735;
	shl.b32 	%r678, %r137, 2;
	add.s32 	%r679, %r664, %r678;
	st.shared.u32 	[%r679], %r734;
	shl.b32 	%r680, %r138, 2;
	add.s32 	%r681, %r664, %r680;
	st.shared.u32 	[%r681], %r733;
	shl.b32 	%r682, %r139, 2;
	add.s32 	%r683, %r664, %r682;
	st.shared.u32 	[%r683], %r732;
	shl.b32 	%r684, %r140, 2;
	add.s32 	%r685, %r664, %r684;
	st.shared.u32 	[%r685], %r731;
	shl.b32 	%r686, %r141, 2;
	add.s32 	%r687, %r664, %r686;
	st.shared.u32 	[%r687], %r730;
	shl.b32 	%r688, %r142, 2;
	add.s32 	%r689, %r664, %r688;
	st.shared.u32 	[%r689], %r729;
	shl.b32 	%r690, %r143, 2;
	add.s32 	%r691, %r664, %r690;
	st.shared.u32 	[%r691], %r728;
	shl.b32 	%r692, %r144, 2;
	add.s32 	%r693, %r664, %r692;
	st.shared.u32 	[%r693], %r727;
	shl.b32 	%r694, %r145, 2;
	add.s32 	%r695, %r664, %r694;
	st.shared.u32 	[%r695], %r726;
	shl.b32 	%r696, %r146, 2;
	add.s32 	%r697, %r664, %r696;
	st.shared.u32 	[%r697], %r725;
	shl.b32 	%r698, %r147, 2;
	add.s32 	%r699, %r664, %r698;
	st.shared.u32 	[%r699], %r724;
	shl.b32 	%r700, %r148, 2;
	add.s32 	%r701, %r664, %r700;
	st.shared.u32 	[%r701], %r723;
	bar.sync 	0;
	ld.shared.u32 	%r741, [%r46];
	ld.shared.u32 	%r740, [%r46+4];
	ld.shared.u32 	%r739, [%r46+8];
	ld.shared.u32 	%r738, [%r46+12];
	ld.shared.u32 	%r737, [%r46+16];
	ld.shared.u32 	%r736, [%r46+20];
	ld.shared.u32 	%r735, [%r46+24];
	ld.shared.u32 	%r734, [%r46+28];
	ld.shared.u32 	%r733, [%r46+32];
	ld.shared.u32 	%r732, [%r46+36];
	ld.shared.u32 	%r731, [%r46+40];
	ld.shared.u32 	%r730, [%r46+44];
	ld.shared.u32 	%r729, [%r46+48];
	ld.shared.u32 	%r728, [%r46+52];
	ld.shared.u32 	%r727, [%r46+56];
	ld.shared.u32 	%r726, [%r46+60];
	ld.shared.u32 	%r725, [%r46+64];
	ld.shared.u32 	%r724, [%r46+68];
	ld.shared.u32 	%r723, [%r46+72];
	bar.sync 	0;
	add.s32 	%r722, %r722, 6;
	add.s32 	%r721, %r721, -6;
	bra.uni 	$L__BB2_39;

}
	// .globl	_ZN3cub18CUB_300001_SM_10006detail10radix_sort30DeviceRadixSortHistogramKernelINS1_5radix10policy_hubIiNS0_8NullTypeEyE10Policy1000ELNS0_9SortOrderE0EiyNS1_21identity_decomposer_tEEEvPT2_PKT1_SB_iiT3_
.visible .entry _ZN3cub18CUB_300001_SM_10006detail10radix_sort30DeviceRadixSortHistogramKernelINS1_5radix10policy_hubIiNS0_8NullTypeEyE10Policy1000ELNS0_9SortOrderE0EiyNS1_21identity_decomposer_tEEEvPT2_PKT1_SB_iiT3_(
	.param .u64 .ptr .align 1 _ZN3cub18CUB_300001_SM_10006detail10radix_sort30DeviceRadixSortHistogramKernelINS1_5radix10policy_hubIiNS0_8NullTypeEyE10Policy1000ELNS0_9SortOrderE0EiyNS1_21identity_decomposer_tEEEvPT2_PKT1_SB_iiT3__param_0,
	.param .u64 .ptr .align 1 _ZN3cub18CUB_300001_SM_10006detail10radix_sort30DeviceRadixSortHistogramKernelINS1_5radix10policy_hubIiNS0_8NullTypeEyE10Policy1000ELNS0_9SortOrderE0EiyNS1_21identity_decomposer_tEEEvPT2_PKT1_SB_iiT3__param_1,
	.param .u64 _ZN3cub18CUB_300001_SM_10006detail10radix_sort30DeviceRadixSortHistogramKernelINS1_5radix10policy_hubIiNS0_8NullTypeEyE10Policy1000ELNS0_9SortOrderE0EiyNS1_21identity_decomposer_tEEEvPT2_PKT1_SB_iiT3__param_2,
	.param .u32 _ZN3cub18CUB_300001_SM_10006detail10radix_sort30DeviceRadixSortHistogramKernelINS1_5radix10policy_hubIiNS0_8NullTypeEyE10Policy1000ELNS0_9SortOrderE0EiyNS1_21identity_decomposer_tEEEvPT2_PKT1_SB_iiT3__param_3,
	.param .u32 _ZN3cub18CUB_300001_SM_10006detail10radix_sort30DeviceRadixSortHistogramKernelINS1_5radix10policy_hubIiNS0_8NullTypeEyE10Policy1000ELNS0_9SortOrderE0EiyNS1_21identity_decomposer_tEEEvPT2_PKT1_SB_iiT3__param_4,
	.param .align 1 .b8 _ZN3cub18CUB_300001_SM_10006detail10radix_sort30DeviceRadixSortHistogramKernelINS1_5radix10policy_hubIiNS0_8NullTypeEyE10Policy1000ELNS0_9SortOrderE0EiyNS1_21identity_decomposer_tEEEvPT2_PKT1_SB_iiT3__param_5[1]
)
.maxntid 128
{
	.reg .pred 	%p<91>;
	.reg .b32 	%r<486>;
	.reg .b64 	%rd<137>;
	// demoted variable
	.shared .align 4 .b8 _ZZN3cub18CUB_300001_SM_10006detail10radix_sort30DeviceRadixSortHistogramKernelINS1_5radix10policy_hubIiNS0_8NullTypeEyE10Policy1000ELNS0_9SortOrderE0EiyNS1_21identity_decomposer_tEEEvPT2_PKT1_SB_iiT3_E12temp_storage[4096];
	ld.param.u64 	%rd18, [_ZN3cub18CUB_300001_SM_10006detail10radix_sort30DeviceRadixSortHistogramKernelINS1_5radix10policy_hubIiNS0_8NullTypeEyE10Policy1000ELNS0_9SortOrderE0EiyNS1_21identity_decomposer_tEEEvPT2_PKT1_SB_iiT3__param_0];
	ld.param.u64 	%rd19, [_ZN3cub18CUB_300001_SM_10006detail10radix_sort30DeviceRadixSortHistogramKernelINS1_5radix10policy_hubIiNS0_8NullTypeEyE10Policy1000ELNS0_9SortOrderE0EiyNS1_21identity_decomposer_tEEEvPT2_PKT1_SB_iiT3__param_1];
	ld.param.u64 	%rd17, [_ZN3cub18CUB_300001_SM_10006detail10radix_sort30DeviceRadixSortHistogramKernelINS1_5radix10policy_hubIiNS0_8NullTypeEyE10Policy1000ELNS0_9SortOrderE0EiyNS1_21identity_decomposer_tEEEvPT2_PKT1_SB_iiT3__param_2];
	ld.param.u32 	%r174, [_ZN3cub18CUB_300001_SM_10006detail10radix_sort30DeviceRadixSortHistogramKernelINS1_5radix10policy_hubIiNS0_8NullTypeEyE10Policy1000ELNS0_9SortOrderE0EiyNS1_21identity_decomposer_tEEEvPT2_PKT1_SB_iiT3__param_3];
	ld.param.u32 	%r175, [_ZN3cub18CUB_300001_SM_10006detail10radix_sort30DeviceRadixSortHistogramKernelINS1_5radix10policy_hubIiNS0_8NullTypeEyE10Policy1000ELNS0_9SortOrderE0EiyNS1_21identity_decomposer_tEEEvPT2_PKT1_SB_iiT3__param_4];
	cvta.to.global.u64 	%rd1, %rd19;
	cvta.to.global.u64 	%rd2, %rd18;
	setp.eq.s64 	%p2, %rd17, 0;
	@%p2 bra 	$L__BB3_153;
	sub.s32 	%r176, %r175, %r174;
	add.s32 	%r177, %r176, 7;
	shr.s32 	%r178, %r177, 31;
	shr.u32 	%r179, %r178, 29;
	add.s32 	%r180, %r177, %r179;
	shr.s32 	%r181, %r180, 3;
	mov.u32 	%r182, %tid.x;
	setp.gt.u32 	%p3, %r182, 255;
	setp.lt.s32 	%p4, %r177, 8;
	mov.u32 	%r183, %ctaid.x;
	shl.b32 	%r184, %r183, 11;
	cvt.u64.u32 	%rd3, %r184;
	mov.u32 	%r185, %nctaid.x;
	shl.b32 	%r186, %r185, 11;
	cvt.u64.u32 	%rd4, %r186;
	add.s32 	%r1, %r181, -1;
	and.b32  	%r2, %r181, 15;
	and.b32  	%r3, %r181, 7;
	add.s32 	%r4, %r3, -1;
	and.b32  	%r5, %r181, 3;
	or.pred  	%p1, %p3, %p4;
	shl.b32 	%r187, %r182, 2;
	mov.u32 	%r188, _ZZN3cub18CUB_300001_SM_10006detail10radix_sort30DeviceRadixSortHistogramKernelINS1_5radix10policy_hubIiNS0_8NullTypeEyE10Policy1000ELNS0_9SortOrderE0EiyNS1_21identity_decomposer_tEEEvPT2_PKT1_SB_iiT3_E12temp_storage;
	add.s32 	%r6, %r188, %r187;
	and.b32  	%r7, %r181, 268435440;
	cvt.u64.u32 	%rd5, %r182;
	add.s32 	%r8, %r182, 128;
	add.s32 	%r9, %r182, 256;
	add.s32 	%r10, %r182, 384;
	add.s32 	%r11, %r182, 512;
	add.s32 	%r12, %r182, 640;
	add.s32 	%r13, %r182, 768;
	or.b32  	%r14, %r182, 1024;
	add.s32 	%r15, %r182, 1920;
	and.b32  	%r16, %r181, 268435448;
	and.b32  	%r17, %r181, 1;
	neg.s32 	%r18, %r7;
	add.s32 	%r19, %r6, 8192;
	add.s64 	%rd21, %rd17, -1;
	shr.u64 	%rd22, %rd21, 30;
	add.s64 	%rd23, %rd22, 1;
	min.u64 	%rd6, %rd23, %rd17;
	mov.b64 	%rd135, 0;
$L__BB3_2:
	@%p1 bra 	$L__BB3_30;
	setp.lt.u32 	%p5, %r1, 15;
	mov.b32 	%r439, 0;
	@%p5 bra 	$L__BB3_6;
	mov.u32 	%r436, %r19;
	mov.u32 	%r437, %r18;
$L__BB3_5:
	.pragma "nounroll";
	mov.b32 	%r190, 0;
	st.shared.u32 	[%r436+-8192], %r190;
	st.shared.u32 	[%r436+-7168], %r190;
	st.shared.u32 	[%r436+-6144], %r190;
	st.shared.u32 	[%r436+-5120], %r190;
	st.shared.u32 	[%r436+-4096], %r190;
	st.shared.u32 	[%r436+-3072], %r190;
	st.shared.u32 	[%r436+-2048], %r190;
	st.shared.u32 	[%r436+-1024], %r190;
	st.shared.u32 	[%r436], %r190;
	st.shared.u32 	[%r436+1024], %r190;
	st.shared.u32 	[%r436+2048], %r190;
	st.shared.u32 	[%r436+3072], %r190;
	st.shared.u32 	[%r436+4096], %r190;
	st.shared.u32 	[%r436+5120], %r190;
	st.shared.u32 	[%r436+6144], %r190;
	st.shared.u32 	[%r436+7168], %r190;
	add.s32 	%r437, %r437, 16;
	add.s32 	%r436, %r436, 16384;
	setp.ne.s32 	%p6, %r437, 0;
	mov.u32 	%r439, %r7;
	@%p6 bra 	$L__BB3_5;
$L__BB3_6:
	add.s32 	%r25, %r2, -1;
	setp.eq.s32 	%p7, %r2, 0;
	@%p7 bra 	$L__BB3_16;
	setp.lt.u32 	%p8, %r25, 7;
	@%p8 bra 	$L__BB3_9;
	shl.b32 	%r191, %r439, 10;
	add.s32 	%r192, %r6, %r191;
	mov.b32 	%r193, 0;
	st.shared.u32 	[%r192], %r193;
	st.shared.u32 	[%r192+1024], %r193;
	st.shared.u32 	[%r192+2048], %r193;
	st.shared.u32 	[%r192+3072], %r193;
	st.shared.u32 	[%r192+4096], %r193;
	st.shared.u32 	[%r192+5120], %r193;
	st.shared.u32 	[%r192+6144], %r193;
	st.shared.u32 	[%r192+7168], %r193;
	add.s32 	%r439, %r439, 8;
$L__BB3_9:
	setp.eq.s32 	%p9, %r3, 0;
	@%p9 bra 	$L__BB3_16;
	setp.lt.u32 	%p10, %r4, 3;
	@%p10 bra 	$L__BB3_12;
	shl.b32 	%r194, %r439, 10;
	add.s32 	%r195, %r6, %r194;
	mov.b32 	%r196, 0;
	st.shared.u32 	[%r195], %r196;
	st.shared.u32 	[%r195+1024], %r196;
	st.shared.u32 	[%r195+2048], %r196;
	st.shared.u32 	[%r195+3072], %r196;
	add.s32 	%r439, %r439, 4;
$L__BB3_12:
	setp.eq.s32 	%p11, %r5, 0;
	@%p11 bra 	$L__BB3_16;
	setp.eq.s32 	%p12, %r5, 1;
	shl.b32 	%r197, %r439, 10;
	add.s32 	%r30, %r6, %r197;
	mov.b32 	%r198, 0;
	st.shared.u32 	[%r30], %r198;
	@%p12 bra 	$L__BB3_16;
	setp.eq.s32 	%p13, %r5, 2;
	mov.b32 	%r199, 0;
	st.shared.u32 	[%r30+1024], %r199;
	@%p13 bra 	$L__BB3_16;
	mov.b32 	%r200, 0;
	st.shared.u32 	[%r30+2048], %r200;
$L__BB3_16:
	cvt.u32.u64 	%r201, %rd5;
	setp.gt.u32 	%p14, %r201, 127;
	@%p14 bra 	$L__BB3_30;
	setp.lt.u32 	%p15, %r1, 15;
	mov.b32 	%r443, 0;
	@%p15 bra 	$L__BB3_20;
	mov.b32 	%r441, 0;
$L__BB3_19:
	.pragma "nounroll";
	shl.b32 	%r204, %r441, 10;
	add.s32 	%r205, %r6, %r204;
	mov.b32 	%r206, 0;
	st.shared.u32 	[%r205+512], %r206;
	st.shared.u32 	[%r205+1536], %r206;
	st.shared.u32 	[%r205+2560], %r206;
	st.shared.u32 	[%r205+3584], %r206;
	st.shared.u32 	[%r205+4608], %r206;
	st.shared.u32 	[%r205+5632], %r206;
	st.shared.u32 	[%r205+6656], %r206;
	st.shared.u32 	[%r205+7680], %r206;
	st.shared.u32 	[%r205+8704], %r206;
	st.shared.u32 	[%r205+9728], %r206;
	st.shared.u32 	[%r205+10752], %r206;
	st.shared.u32 	[%r205+11776], %r206;
	st.shared.u32 	[%r205+12800], %r206;
	st.shared.u32 	[%r205+13824], %r206;
	st.shared.u32 	[%r205+14848], %r206;
	st.shared.u32 	[%r205+15872], %r206;
	add.s32 	%r441, %r441, 16;
	setp.ne.s32 	%p16, %r441, %r7;
	mov.u32 	%r443, %r7;
	@%p16 bra 	$L__BB3_19;
$L__BB3_20:
	setp.eq.s32 	%p17, %r2, 0;
	@%p17 bra 	$L__BB3_30;
	setp.lt.u32 	%p18, %r25, 7;
	@%p18 bra 	$L__BB3_23;
	shl.b32 	%r207, %r443, 10;
	add.s32 	%r208, %r6, %r207;
	mov.b32 	%r209, 0;
	st.shared.u32 	[%r208+512], %r209;
	st.shared.u32 	[%r208+1536], %r209;
	st.shared.u32 	[%r208+2560], %r209;
	st.shared.u32 	[%r208+3584], %r209;
	st.shared.u32 	[%r208+4608], %r209;
	st.shared.u32 	[%r208+5632], %r209;
	st.shared.u32 	[%r208+6656], %r209;
	st.shared.u32 	[%r208+7680], %r209;
	add.s32 	%r443, %r443, 8;
$L__BB3_23:
	setp.eq.s32 	%p19, %r3, 0;
	@%p19 bra 	$L__BB3_30;
	setp.lt.u32 	%p20, %r4, 3;
	@%p20 bra 	$L__BB3_26;
	shl.b32 	%r210, %r443, 10;
	add.s32 	%r211, %r6, %r210;
	mov.b32 	%r212, 0;
	st.shared.u32 	[%r211+512], %r212;
	st.shared.u32 	[%r211+1536], %r212;
	st.shared.u32 	[%r211+2560], %r212;
	st.shared.u32 	[%r211+3584], %r212;
	add.s32 	%r443, %r443, 4;
$L__BB3_26:
	setp.eq.s32 	%p21, %r5, 0;
	@%p21 bra 	$L__BB3_30;
	setp.eq.s32 	%p22, %r5, 1;
	shl.b32 	%r213, %r443, 10;
	add.s32 	%r38, %r6, %r213;
	mov.b32 	%r214, 0;
	st.shared.u32 	[%r38+512], %r214;
	@%p22 bra 	$L__BB3_30;
	setp.eq.s32 	%p23, %r5, 2;
	mov.b32 	%r215, 0;
	st.shared.u32 	[%r38+1536], %r215;
	@%p23 bra 	$L__BB3_30;
	mov.b32 	%r216, 0;
	st.shared.u32 	[%r38+2560], %r216;
$L__BB3_30:
	bar.sync 	0;
	bar.sync 	0;
	shl.b64 	%rd8, %rd135, 30;
	sub.s64 	%rd24, %rd17, %rd8;
	min.u64 	%rd9, %rd24, 1073741824;
	setp.le.u64 	%p24, %rd9, %rd3;
	@%p24 bra 	$L__BB3_70;
	mov.u64 	%rd136, %rd3;
$L__BB3_32:
	add.s64 	%rd11, %rd136, %rd8;
	sub.s64 	%rd12, %rd17, %rd11;
	setp.lt.u64 	%p25, %rd12, 2048;
	@%p25 bra 	$L__BB3_34;
	add.s64 	%rd27, %rd11, %rd5;
	shl.b64 	%rd28, %rd27, 2;
	add.s64 	%rd29, %rd1, %rd28;
	ld.global.u32 	%r475, [%rd29];
	ld.global.u32 	%r474, [%rd29+512];
	ld.global.u32 	%r473, [%rd29+1024];
	ld.global.u32 	%r472, [%rd29+1536];
	ld.global.u32 	%r471, [%rd29+2048];
	ld.global.u32 	%r470, [%rd29+2560];
	ld.global.u32 	%r469, [%rd29+3072];
	ld.global.u32 	%r468, [%rd29+3584];
	ld.global.u32 	%r467, [%rd29+4096];
	ld.global.u32 	%r466, [%rd29+4608];
	ld.global.u32 	%r465, [%rd29+5120];
	ld.global.u32 	%r464, [%rd29+5632];
	ld.global.u32 	%r463, [%rd29+6144];
	ld.global.u32 	%r462, [%rd29+6656];
	ld.global.u32 	%r461, [%rd29+7168];
	ld.global.u32 	%r460, [%rd29+7680];
	bra.uni 	$L__BB3_66;
$L__BB3_34:
	cvt.u32.u64 	%r218, %rd5;
	cvt.u32.u64 	%r55, %rd12;
	setp.ge.s32 	%p26, %r218, %r55;
	add.s64 	%rd25, %rd11, %rd5;
	shl.b64 	%rd26, %rd25, 2;
	add.s64 	%rd13, %rd1, %rd26;
	mov.b32 	%r475, 2147483647;
	@%p26 bra 	$L__BB3_36;
	ld.global.u32 	%r475, [%rd13];
$L__BB3_36:
	setp.ge.s32 	%p27, %r8, %r55;
	mov.b32 	%r474, 2147483647;
	@%p27 bra 	$L__BB3_38;
	ld.global.u32 	%r474, [%rd13+512];
$L__BB3_38:
	setp.ge.s32 	%p28, %r9, %r55;
	mov.b32 	%r473, 2147483647;
	@%p28 bra 	$L__BB3_40;
	ld.global.u32 	%r473, [%rd13+1024];
$L__BB3_40:
	setp.ge.s32 	%p29, %r10, %r55;
	mov.b32 	%r472, 2147483647;
	@%p29 bra 	$L__BB3_42;
	ld.global.u32 	%r472, [%rd13+1536];
$L__BB3_42:
	setp.ge.s32 	%p30, %r11, %r55;
	mov.b32 	%r471, 2147483647;
	@%p30 bra 	$L__BB3_44;
	ld.global.u32 	%r471, [%rd13+2048];
$L__BB3_44:
	setp.ge.s32 	%p31, %r12, %r55;
	mov.b32 	%r470, 2147483647;
	@%p31 bra 	$L__BB3_46;
	ld.global.u32 	%r470, [%rd13+2560];
$L__BB3_46:
	setp.ge.s32 	%p32, %r13, %r55;
	mov.b32 	%r469, 2147483647;
	@%p32 bra 	$L__BB3_48;
	ld.global.u32 	%r469, [%rd13+3072];
$L__BB3_48:
	mov.u32 	%r226, %tid.x;
	add.s32 	%r227, %r226, 896;
	setp.ge.s32 	%p33, %r227, %r55;
	mov.b32 	%r468, 2147483647;
	@%p33 bra 	$L__BB3_50;
	ld.global.u32 	%r468, [%rd13+3584];
$L__BB3_50:
	setp.ge.s32 	%p34, %r14, %r55;
	mov.b32 	%r467, 2147483647;
	@%p34 bra 	$L__BB3_52;
	ld.global.u32 	%r467, [%rd13+4096];
$L__BB3_52:
	add.s32 	%r231, %r226, 1152;
	setp.ge.s32 	%p35, %r231, %r55;
	mov.b32 	%r466, 2147483647;
	@%p35 bra 	$L__BB3_54;
	ld.global.u32 	%r466, [%rd13+4608];
$L__BB3_54:
	add.s32 	%r234, %r226, 1280;
	setp.ge.s32 	%p36, %r234, %r55;
	mov.b32 	%r465, 2147483647;
	@%p36 bra 	$L__BB3_56;
	ld.global.u32 	%r465, [%rd13+5120];
$L__BB3_56:
	add.s32 	%r237, %r226, 1408;
	setp.ge.s32 	%p37, %r237, %r55;
	mov.b32 	%r464, 2147483647;
	@%p37 bra 	$L__BB3_58;
	ld.global.u32 	%r464, [%rd13+5632];
$L__BB3_58:
	add.s32 	%r240, %r226, 1536;
	setp.ge.s32 	%p38, %r240, %r55;
	mov.b32 	%r463, 2147483647;
	@%p38 bra 	$L__BB3_60;
	ld.global.u32 	%r463, [%rd13+6144];
$L__BB3_60:
	add.s32 	%r243, %r226, 1664;
	setp.ge.s32 	%p39, %r243, %r55;
	mov.b32 	%r462, 2147483647;
	@%p39 bra 	$L__BB3_62;
	ld.global.u32 	%r462, [%rd13+6656];
$L__BB3_62:
	add.s32 	%r246, %r226, 1792;
	setp.ge.s32 	%p40, %r246, %r55;
	mov.b32 	%r461, 2147483647;
	@%p40 bra 	$L__BB3_64;
	ld.global.u32 	%r461, [%rd13+7168];
$L__BB3_64:
	setp.ge.s32 	%p41, %r15, %r55;
	mov.b32 	%r460, 2147483647;
	@%p41 bra 	$L__BB3_66;
	ld.global.u32 	%r460, [%rd13+7680];
$L__BB3_66:
	setp.le.s32 	%p42, %r175, %r174;
	@%p42 bra 	$L__BB3_69;
	xor.b32  	%r103, %r460, -2147483648;
	xor.b32  	%r104, %r461, -2147483648;
	xor.b32  	%r105, %r462, -2147483648;
	xor.b32  	%r106, %r463, -2147483648;
	xor.b32  	%r107, %r464, -2147483648;
	xor.b32  	%r108, %r465, -2147483648;
	xor.b32  	%r109, %r466, -2147483648;
	xor.b32  	%r110, %r467, -2147483648;
	xor.b32  	%r111, %r468, -2147483648;
	xor.b32  	%r112, %r469, -2147483648;
	xor.b32  	%r113, %r470, -2147483648;
	xor.b32  	%r114, %r471, -2147483648;
	xor.b32  	%r115, %r472, -2147483648;
	xor.b32  	%r116, %r473, -2147483648;
	xor.b32  	%r117, %r474, -2147483648;
	xor.b32  	%r118, %r475, -2147483648;
	mov.b32 	%r476, 0;
	mov.u32 	%r477, %r174;
$L__BB3_68:
	sub.s32 	%r249, %r175, %r477;
	shl.b32 	%r250, %r476, 10;
	mov.u32 	%r251, _ZZN3cub18CUB_300001_SM_10006detail10radix_sort30DeviceRadixSortHistogramKernelINS1_5radix10policy_hubIiNS0_8NullTypeEyE10Policy1000ELNS0_9SortOrderE0EiyNS1_21identity_decomposer_tEEEvPT2_PKT1_SB_iiT3_E12temp_storage;
	add.s32 	%r252, %r251, %r250;
	min.s32 	%r253, %r249, 8;
	mov.b32 	%r254, -1;
	shl.b32 	%r255, %r254, %r253;
	not.b32 	%r256, %r255;
	shr.u32 	%r257, %r118, %r477;
	and.b32  	%r258, %r257, %r256;
	shl.b32 	%r259, %r258, 2;
	add.s32 	%r260, %r252, %r259;
	atom.shared.add.u32 	%r261, [%r260], 1;
	shr.u32 	%r262, %r117, %r477;
	and.b32  	%r263, %r262, %r256;
	shl.b32 	%r264, %r263, 2;
	add.s32 	%r265, %r252, %r264;
	atom.shared.add.u32 	%r266, [%r265], 1;
	shr.u32 	%r267, %r116, %r477;
	and.b32  	%r268, %r267, %r256;
	shl.b32 	%r269, %r268, 2;
	add.s32 	%r270, %r252, %r269;
	atom.shared.add.u32 	%r271, [%r270], 1;
	shr.u32 	%r272, %r115, %r477;
	and.b32  	%r273, %r272, %r256;
	shl.b32 	%r274, %r273, 2;
	add.s32 	%r275, %r252, %r274;
	atom.shared.add.u32 	%r276, [%r275], 1;
	shr.u32 	%r277, %r114, %r477;
	and.b32  	%r278, %r277, %r256;
	shl.b32 	%r279, %r278, 2;
	add.s32 	%r280, %r252, %r279;
	atom.shared.add.u32 	%r281, [%r280], 1;
	shr.u32 	%r282, %r113, %r477;
	and.b32  	%r283, %r282, %r256;
	shl.b32 	%r284, %r283, 2;
	add.s32 	%r285, %r252, %r284;
	atom.shared.add.u32 	%r286, [%r285], 1;
	shr.u32 	%r287, %r112, %r477;
	and.b32  	%r288, %r287, %r256;
	shl.b32 	%r289, %r288, 2;
	add.s32 	%r290, %r252, %r289;
	atom.shared.add.u32 	%r291, [%r290], 1;
	shr.u32 	%r292, %r111, %r477;
	and.b32  	%r293, %r292, %r256;
	shl.b32 	%r294, %r293, 2;
	add.s32 	%r295, %r252, %r294;
	atom.shared.add.u32 	%r296, [%r295], 1;
	shr.u32 	%r297, %r110, %r477;
	and.b32  	%r298, %r297, %r256;
	shl.b32 	%r299, %r298, 2;
	add.s32 	%r300, %r252, %r299;
	atom.shared.add.u32 	%r301, [%r300], 1;
	shr.u32 	%r302, %r109, %r477;
	and.b32  	%r303, %r302, %r256;
	shl.b32 	%r304, %r303, 2;
	add.s32 	%r305, %r252, %r304;
	atom.shared.add.u32 	%r306, [%r305], 1;
	shr.u32 	%r307, %r108, %r477;
	and.b32  	%r308, %r307, %r256;
	shl.b32 	%r309, %r308, 2;
	add.s32 	%r310, %r252, %r309;
	atom.shared.add.u32 	%r311, [%r310], 1;
	shr.u32 	%r312, %r107, %r477;
	and.b32  	%r313, %r312, %r256;
	shl.b32 	%r314, %r313, 2;
	add.s32 	%r315, %r252, %r314;
	atom.shared.add.u32 	%r316, [%r315], 1;
	shr.u32 	%r317, %r106, %r477;
	and.b32  	%r318, %r317, %r256;
	shl.b32 	%r319, %r318, 2;
	add.s32 	%r320, %r252, %r319;
	atom.shared.add.u32 	%r321, [%r320], 1;
	shr.u32 	%r322, %r105, %r477;
	and.b32  	%r323, %r322, %r256;
	shl.b32 	%r324, %r323, 2;
	add.s32 	%r325, %r252, %r324;
	atom.shared.add.u32 	%r326, [%r325], 1;
	shr.u32 	%r327, %r104, %r477;
	and.b32  	%r328, %r327, %r256;
	shl.b32 	%r329, %r328, 2;
	add.s32 	%r330, %r252, %r329;
	atom.shared.add.u32 	%r331, [%r330], 1;
	shr.u32 	%r332, %r103, %r477;
	and.b32  	%r333, %r332, %r256;
	shl.b32 	%r334, %r333, 2;
	add.s32 	%r335, %r252, %r334;
	atom.shared.add.u32 	%r336, [%r335], 1;
	add.s32 	%r477, %r477, 8;
	add.s32 	%r476, %r476, 1;
	setp.lt.s32 	%p43, %r477, %r175;
	@%p43 bra 	$L__BB3_68;
$L__BB3_69:
	add.s64 	%rd136, %rd136, %rd4;
	setp.lt.u64 	%p44, %rd136, %rd9;
	@%p44 bra 	$L__BB3_32;
$L__BB3_70:
	bar.sync 	0;
	@%p1 bra 	$L__BB3_152;
	setp.lt.u32 	%p45, %r1, 7;
	mov.b32 	%r480, 0;
	@%p45 bra 	$L__BB3_90;
	mov.b32 	%r478, 0;
$L__BB3_73:
	.pragma "nounroll";
	shl.b32 	%r339, %r478, 10;
	add.s32 	%r124, %r6, %r339;
	ld.shared.u32 	%r125, [%r124];
	setp.eq.s32 	%p46, %r125, 0;
	@%p46 bra 	$L__BB3_75;
	cvt.u32.u64 	%r340, %rd5;
	shl.b32 	%r341, %r478, 8;
	add.s32 	%r342, %r341, %r340;
	mul.wide.u32 	%rd30, %r342, 8;
	add.s64 	%rd31, %rd2, %rd30;
	cvt.u64.u32 	%rd32, %r125;
	atom.global.add.u64 	%rd33, [%rd31], %rd32;
$L__BB3_75:
	ld.shared.u32 	%r126, [%r124+1024];
	setp.eq.s32 	%p47, %r126, 0;
	@%p47 bra 	$L__BB3_77;
	cvt.u32.u64 	%r343, %rd5;
	shl.b32 	%r344, %r478, 8;
	add.s32 	%r345, %r344, %r343;
	add.s32 	%r346, %r345, 256;
	mul.wide.u32 	%rd34, %r346, 8;
	add.s64 	%rd35, %rd2, %rd34;
	cvt.u64.u32 	%rd36, %r126;
	atom.global.add.u64 	%rd37, [%rd35], %rd36;
$L__BB3_77:
	ld.shared.u32 	%r127, [%r124+2048];
	setp.eq.s32 	%p48, %r127, 0;
	@%p48 bra 	$L__BB3_79;
	cvt.u32.u64 	%r347, %rd5;
	shl.b32 	%r348, %r478, 8;
	add.s32 	%r349, %r348, %r347;
	add.s32 	%r350, %r349, 512;
	mul.wide.u32 	%rd38, %r350, 8;
	add.s64 	%rd39, %rd2, %rd38;
	cvt.u64.u32 	%rd40, %r127;
	atom.global.add.u64 	%rd41, [%rd39], %rd40;
$L__BB3_79:
	ld.shared.u32 	%r128, [%r124+3072];
	setp.eq.s32 	%p49, %r128, 0;
	@%p49 bra 	$L__BB3_81;
	cvt.u32.u64 	%r351, %rd5;
	shl.b32 	%r352, %r478, 8;
	add.s32 	%r353, %r352, %r351;
	add.s32 	%r354, %r353, 768;
	mul.wide.u32 	%rd42, %r354, 8;
	add.s64 	%rd43, %rd2, %rd42;
	cvt.u64.u32 	%rd44, %r128;
	atom.global.add.u64 	%rd45, [%rd43], %rd44;
$L__BB3_81:
	ld.shared.u32 	%r129, [%r124+4096];
	setp.eq.s32 	%p50, %r129, 0;
	@%p50 bra 	$L__BB3_83;
	cvt.u32.u64 	%r355, %rd5;
	shl.b32 	%r356, %r478, 8;
	add.s32 	%r357, %r356, %r355;
	add.s32 	%r358, %r357, 1024;
	mul.wide.u32 	%rd46, %r358, 8;
	add.s64 	%rd47, %rd2, %rd46;
	cvt.u64.u32 	%rd48, %r129;
	atom.global.add.u64 	%rd49, [%rd47], %rd48;
$L__BB3_83:
	ld.shared.u32 	%r130, [%r124+5120];
	setp.eq.s32 	%p51, %r130, 0;
	@%p51 bra 	$L__BB3_85;
	cvt.u32.u64 	%r359, %rd5;
	shl.b32 	%r360, %r478, 8;
	add.s32 	%r361, %r360, %r359;
	add.s32 	%r362, %r361, 1280;
	mul.wide.u32 	%rd50, %r362, 8;
	add.s64 	%rd51, %rd2, %rd50;
	cvt.u64.u32 	%rd52, %r130;
	atom.global.add.u64 	%rd53, [%rd51], %rd52;
$L__BB3_85:
	ld.shared.u32 	%r131, [%r124+6144];
	setp.eq.s32 	%p52, %r131, 0;
	@%p52 bra 	$L__BB3_87;
	cvt.u32.u64 	%r363, %rd5;
	shl.b32 	%r364, %r478, 8;
	add.s32 	%r365, %r364, %r363;
	add.s32 	%r366, %r365, 1536;
	mul.wide.u32 	%rd54, %r366, 8;
	add.s64 	%rd55, %rd2, %rd54;
	cvt.u64.u32 	%rd56, %r131;
	atom.global.add.u64 	%rd57, [%rd55], %rd56;
$L__BB3_87:
	ld.shared.u32 	%r132, [%r124+7168];
	setp.eq.s32 	%p53, %r132, 0;
	@%p53 bra 	$L__BB3_89;
	cvt.u32.u64 	%r367, %rd5;
	shl.b32 	%r368, %r478, 8;
	add.s32 	%r369, %r368, %r367;
	add.s32 	%r370, %r369, 1792;
	mul.wide.u32 	%rd58, %r370, 8;
	add.s64 	%rd59, %rd2, %rd58;
	cvt.u64.u32 	%rd60, %r132;
	atom.global.add.u64 	%rd61, [%rd59], %rd60;
$L__BB3_89:
	add.s32 	%r478, %r478, 8;
	setp.ne.s32 	%p54, %r478, %r16;
	mov.u32 	%r480, %r16;
	@%p54 bra 	$L__BB3_73;
$L__BB3_90:
	add.s32 	%r135, %r5, -1;
	setp.eq.s32 	%p55, %r3, 0;
	@%p55 bra 	$L__BB3_111;
	setp.lt.u32 	%p56, %r4, 3;
	@%p56 bra 	$L__BB3_101;
	shl.b32 	%r371, %r480, 10;
	add.s32 	%r136, %r6, %r371;
	ld.shared.u32 	%r137, [%r136];
	setp.eq.s32 	%p57, %r137, 0;
	@%p57 bra 	$L__BB3_94;
	cvt.u32.u64 	%r372, %rd5;
	shl.b32 	%r373, %r480, 8;
	add.s32 	%r374, %r373, %r372;
	mul.wide.u32 	%rd62, %r374, 8;
	add.s64 	%rd63, %rd2, %rd62;
	cvt.u64.u32 	%rd64, %r137;
	atom.global.add.u64 	%rd65, [%rd63], %rd64;
$L__BB3_94:
	ld.shared.u32 	%r138, [%r136+1024];
	setp.eq.s32 	%p58, %r138, 0;
	@%p58 bra 	$L__BB3_96;
	cvt.u32.u64 	%r375, %rd5;
	shl.b32 	%r376, %r480, 8;
	add.s32 	%r377, %r376, %r375;
	add.s32 	%r378, %r377, 256;
	mul.wide.u32 	%rd66, %r378, 8;
	add.s64 	%rd67, %rd2, %rd66;
	cvt.u64.u32 	%rd68, %r138;
	atom.global.add.u64 	%rd69, [%rd67], %rd68;
$L__BB3_96:
	ld.shared.u32 	%r139, [%r136+2048];
	setp.eq.s32 	%p59, %r139, 0;
	@%p59 bra 	$L__BB3_98;
	cvt.u32.u64 	%r379, %rd5;
	shl.b32 	%r380, %r480, 8;
	add.s32 	%r381, %r380, %r379;
	add.s32 	%r382, %r381, 512;
	mul.wide.u32 	%rd70, %r382, 8;
	add.s64 	%rd71, %rd2, %rd70;
	cvt.u64.u32 	%rd72, %r139;
	atom.global.add.u64 	%rd73, [%rd71], %rd72;
$L__BB3_98:
	ld.shared.u32 	%r140, [%r136+3072];
	setp.eq.s32 	%p60, %r140, 0;
	@%p60 bra 	$L__BB3_100;
	cvt.u32.u64 	%r383, %rd5;
	shl.b32 	%r384, %r480, 8;
	add.s32 	%r385, %r384, %r383;
	add.s32 	%r386, %r385, 768;
	mul.wide.u32 	%rd74, %r386, 8;
	add.s64 	%rd75, %rd2, %rd74;
	cvt.u64.u32 	%rd76, %r140;
	atom.global.add.u64 	%rd77, [%rd75], %rd76;
$L__BB3_100:
	add.s32 	%r480, %r480, 4;
$L__BB3_101:
	setp.eq.s32 	%p61, %r5, 0;
	@%p61 bra 	$L__BB3_111;
	setp.eq.s32 	%p62, %r135, 0;
	@%p62 bra 	$L__BB3_108;
	shl.b32 	%r387, %r480, 10;
	add.s32 	%r143, %r6, %r387;
	ld.shared.u32 	%r144, [%r143];
	setp.eq.s32 	%p63, %r144, 0;
	@%p63 bra 	$L__BB3_105;
	cvt.u32.u64 	%r388, %rd5;
	shl.b32 	%r389, %r480, 8;
	add.s32 	%r390, %r389, %r388;
	mul.wide.u32 	%rd78, %r390, 8;
	add.s64 	%rd79, %rd2, %rd78;
	cvt.u64.u32 	%rd80, %r144;
	atom.global.add.u64 	%rd81, [%rd79], %rd80;
$L__BB3_105:
	ld.shared.u32 	%r145, [%r143+1024];
	setp.eq.s32 	%p64, %r145, 0;
	@%p64 bra 	$L__BB3_107;
	cvt.u32.u64 	%r391, %rd5;
	shl.b32 	%r392, %r480, 8;
	add.s32 	%r393, %r392, %r391;
	add.s32 	%r394, %r393, 256;
	mul.wide.u32 	%rd82, %r394, 8;
	add.s64 	%rd83, %rd2, %rd82;
	cvt.u64.u32 	%rd84, %r145;
	atom.global.add.u64 	%rd85, [%rd83], %rd84;
$L__BB3_107:
	add.s32 	%r480, %r480, 2;
$L__BB3_108:
	setp.eq.s32 	%p65, %r17, 0;
	@%p65 bra 	$L__BB3_111;
	shl.b32 	%r395, %r480, 10;
	add.s32 	%r396, %r6, %r395;
	ld.shared.u32 	%r148, [%r396];
	setp.eq.s32 	%p66, %r148, 0;
	@%p66 bra 	$L__BB3_111;
	cvt.u32.u64 	%r397, %rd5;
	shl.b32 	%r398, %r480, 8;
	add.s32 	%r399, %r398, %r397;
	mul.wide.u32 	%rd86, %r399, 8;
	add.s64 	%rd87, %rd2, %rd86;
	cvt.u64.u32 	%rd88, %r148;
	atom.global.add.u64 	%rd89, [%rd87], %rd88;
$L__BB3_111:
	cvt.u32.u64 	%r400, %rd5;
	setp.gt.u32 	%p67, %r400, 127;
	@%p67 bra 	$L__BB3_152;
	setp.lt.u32 	%p68, %r1, 7;
	mov.b32 	%r484, 0;
	@%p68 bra 	$L__BB3_131;
	mov.b32 	%r482, 0;
$L__BB3_114:
	.pragma "nounroll";
	shl.b32 	%r404, %r482, 10;
	add.s32 	%r150, %r6, %r404;
	ld.shared.u32 	%r151, [%r150+512];
	setp.eq.s32 	%p69, %r151, 0;
	shl.b32 	%r405, %r482, 8;
	add.s32 	%r406, %r405, %r400;
	mul.wide.u32 	%rd90, %r406, 8;
	add.s64 	%rd15, %rd2, %rd90;
	@%p69 bra 	$L__BB3_116;
	cvt.u64.u32 	%rd91, %r151;
	atom.global.add.u64 	%rd92, [%rd15+1024], %rd91;
$L__BB3_116:
	ld.shared.u32 	%r152, [%r150+1536];
	setp.eq.s32 	%p70, %r152, 0;
	@%p70 bra 	$L__BB3_118;
	cvt.u64.u32 	%rd93, %r152;
	atom.global.add.u64 	%rd94, [%rd15+3072], %rd93;
$L__BB3_118:
	ld.shared.u32 	%r153, [%r150+2560];
	setp.eq.s32 	%p71, %r153, 0;
	@%p71 bra 	$L__BB3_120;
	cvt.u64.u32 	%rd95, %r153;
	atom.global.add.u64 	%rd96, [%rd15+5120], %rd95;
$L__BB3_120:
	ld.shared.u32 	%r154, [%r150+3584];
	setp.eq.s32 	%p72, %r154, 0;
	@%p72 bra 	$L__BB3_122;
	cvt.u64.u32 	%rd97, %r154;
	atom.global.add.u64 	%rd98, [%rd15+7168], %rd97;
$L__BB3_122:
	ld.shared.u32 	%r155, [%r150+4608];
	setp.eq.s32 	%p73, %r155, 0;
	@%p73 bra 	$L__BB3_124;
	cvt.u64.u32 	%rd99, %r155;
	atom.global.add.u64 	%rd100, [%rd15+9216], %rd99;
$L__BB3_124:
	ld.shared.u32 	%r156, [%r150+5632];
	setp.eq.s32 	%p74, %r156, 0;
	@%p74 bra 	$L__BB3_126;
	cvt.u64.u32 	%rd101, %r156;
	atom.global.add.u64 	%rd102, [%rd15+11264], %rd101;
$L__BB3_126:
	ld.shared.u32 	%r157, [%r150+6656];
	setp.eq.s32 	%p75, %r157, 0;
	@%p75 bra 	$L__BB3_128;
	cvt.u64.u32 	%rd103, %r157;
	atom.global.add.u64 	%rd104, [%rd15+13312], %rd103;
$L__BB3_128:
	ld.shared.u32 	%r158, [%r150+7680];
	setp.eq.s32 	%p76, %r158, 0;
	@%p76 bra 	$L__BB3_130;
	cvt.u64.u32 	%rd105, %r158;
	atom.global.add.u64 	%rd106, [%rd15+15360], %rd105;
$L__BB3_130:
	add.s32 	%r482, %r482, 8;
	setp.ne.s32 	%p77, %r482, %r16;
	mov.u32 	%r484, %r16;
	@%p77 bra 	$L__BB3_114;
$L__BB3_131:
	setp.eq.s32 	%p78, %r3, 0;
	@%p78 bra 	$L__BB3_152;
	setp.lt.u32 	%p79, %r4, 3;
	@%p79 bra 	$L__BB3_142;
	shl.b32 	%r407, %r484, 10;
	add.s32 	%r161, %r6, %r407;
	ld.shared.u32 	%r162, [%r161+512];
	setp.eq.s32 	%p80, %r162, 0;
	@%p80 bra 	$L__BB3_135;
	shl.b32 	%r409, %r484, 8;
	add.s32 	%r410, %r409, %r400;
	mul.wide.u32 	%rd107, %r410, 8;
	add.s64 	%rd108, %rd2, %rd107;
	cvt.u64.u32 	%rd109, %r162;
	atom.global.add.u64 	%rd110, [%rd108+1024], %rd109;
$L__BB3_135:
	ld.shared.u32 	%r163, [%r161+1536];
	setp.eq.s32 	%p81, %r163, 0;
	@%p81 bra 	$L__BB3_137;
	shl.b32 	%r412, %r484, 8;
	add.s32 	%r413, %r412, %r400;
	add.s32 	%r414, %r413, 256;
	mul.wide.u32 	%rd111, %r414, 8;
	add.s64 	%rd112, %rd2, %rd111;
	cvt.u64.u32 	%rd113, %r163;
	atom.global.add.u64 	%rd114, [%rd112+1024], %rd113;
$L__BB3_137:
	ld.shared.u32 	%r164, [%r161+2560];
	setp.eq.s32 	%p82, %r164, 0;
	@%p82 bra 	$L__BB3_139;
	shl.b32 	%r416, %r484, 8;
	add.s32 	%r417, %r416, %r400;
	add.s32 	%r418, %r417, 512;
	mul.wide.u32 	%rd115, %r418, 8;
	add.s64 	%rd116, %rd2, %rd115;
	cvt.u64.u32 	%rd117, %r164;
	atom.global.add.u64 	%rd118, [%rd116+1024], %rd117;
$L__BB3_139:
	ld.shared.u32 	%r165, [%r161+3584];
	setp.eq.s32 	%p83, %r165, 0;
	@%p83 bra 	$L__BB3_141;
	shl.b32 	%r420, %r484, 8;
	add.s32 	%r421, %r420, %r400;
	add.s32 	%r422, %r421, 768;
	mul.wide.u32 	%rd119, %r422, 8;
	add.s64 	%rd120, %rd2, %rd119;
	cvt.u64.u32 	%rd121, %r165;
	atom.global.add.u64 	%rd122, [%rd120+1024], %rd121;
$L__BB3_141:
	add.s32 	%r484, %r484, 4;
$L__BB3_142:
	setp.eq.s32 	%p84, %r5, 0;
	@%p84 bra 	$L__BB3_152;
	setp.eq.s32 	%p85, %r135, 0;
	@%p85 bra 	$L__BB3_149;
	shl.b32 	%r423, %r484, 10;
	add.s32 	%r168, %r6, %r423;
	ld.shared.u32 	%r169, [%r168+512];
	setp.eq.s32 	%p86, %r169, 0;
	@%p86 bra 	$L__BB3_146;
	shl.b32 	%r425, %r484, 8;
	add.s32 	%r426, %r425, %r400;
	mul.wide.u32 	%rd123, %r426, 8;
	add.s64 	%rd124, %rd2, %rd123;
	cvt.u64.u32 	%rd125, %r169;
	atom.global.add.u64 	%rd126, [%rd124+1024], %rd125;
$L__BB3_146:
	ld.shared.u32 	%r170, [%r168+1536];
	setp.eq.s32 	%p87, %r170, 0;
	@%p87 bra 	$L__BB3_148;
	shl.b32 	%r428, %r484, 8;
	add.s32 	%r429, %r428, %r400;
	add.s32 	%r430, %r429, 256;
	mul.wide.u32 	%rd127, %r430, 8;
	add.s64 	%rd128, %rd2, %rd127;
	cvt.u64.u32 	%rd129, %r170;
	atom.global.add.u64 	%rd130, [%rd128+1024], %rd129;
$L__BB3_148:
	add.s32 	%r484, %r484, 2;
$L__BB3_149:
	setp.eq.s32 	%p88, %r17, 0;
	@%p88 bra 	$L__BB3_152;
	shl.b32 	%r431, %r484, 10;
	add.s32 	%r432, %r6, %r431;
	ld.shared.u32 	%r173, [%r432+512];
	setp.eq.s32 	%p89, %r173, 0;
	@%p89 bra 	$L__BB3_152;
	shl.b32 	%r434, %r484, 8;
	add.s32 	%r435, %r434, %r400;
	mul.wide.u32 	%rd131, %r435, 8;
	add.s64 	%rd132, %rd2, %rd131;
	cvt.u64.u32 	%rd133, %r173;
	atom.global.add.u64 	%rd134, [%rd132+1024], %rd133;
$L__BB3_152:
	bar.sync 	0;
	add.s64 	%rd135, %rd135, 1;
	setp.ne.s64 	%p90, %rd135, %rd6;
	@%p90 bra 	$L__BB3_2;
$L__BB3_153:
	ret;

}
	// .globl	_ZN3cub18CUB_300001_SM_10006detail10radix_sort33DeviceRadixSortExclusiveSumKernelINS1_5radix10policy_hubIiNS0_8NullTypeEyE10Policy1000EyEEvPT0_
.visible .entry _ZN3cub18CUB_300001_SM_10006detail10radix_sort33DeviceRadixSortExclusiveSumKernelINS1_5radix10policy_hubIiNS0_8NullTypeEyE10Policy1000EyEEvPT0_(
	.param .u64 .ptr .align 1 _ZN3cub18CUB_300001_SM_10006detail10radix_sort33DeviceRadixSortExclusiveSumKernelINS1_5radix10policy_hubIiNS0_8NullTypeEyE10Policy1000EyEEvPT0__param_0
)
{
	.reg .pred 	%p<4>;
	.reg .b32 	%r<28>;
	.reg .b64 	%rd<54>;
	// demoted variable
	.shared .align 16 .b8 _ZZN3cub18CUB_300001_SM_10006detail10radix_sort33DeviceRadixSortExclusiveSumKernelINS1_5radix10policy_hubIiNS0_8NullTypeEyE10Policy1000EyEEvPT0_E12temp_storage[2336];
	ld.param.u64 	%rd5, [_ZN3cub18CUB_300001_SM_10006detail10radix_sort33DeviceRadixSortExclusiveSumKernelINS1_5radix10policy_hubIiNS0_8NullTypeEyE10Policy1000EyEEvPT0__param_0];
	cvta.to.global.u64 	%rd6, %rd5;
	mov.u32 	%r3, %ctaid.x;
	shl.b32 	%r4, %r3, 8;
	mov.u32 	%r1, %tid.x;
	setp.gt.u32 	%p1, %r1, 255;
	add.s32 	%r5, %r4, %r1;
	mul.wide.s32 	%rd7, %r5, 8;
	add.s64 	%rd1, %rd6, %rd7;
	@%p1 bra 	$L__BB4_2;
	ld.global.u64 	%rd53, [%rd1];
$L__BB4_2:
	shr.u32 	%r6, %r1, 3;
	add.s32 	%r7, %r6, %r1;
	shl.b32 	%r8, %r7, 3;
	mov.u32 	%r9, _ZZN3cub18CUB_300001_SM_10006detail10radix_sort33DeviceRadixSortExclusiveSumKernelINS1_5radix10policy_hubIiNS0_8NullTypeEyE10Policy1000EyEEvPT0_E12temp_storage;
	add.s32 	%r10, %r9, %r8;
	add.s32 	%r2, %r10, 16;
	st.shared.u64 	[%r10+16], %rd53;
	bar.sync 	0;
	setp.gt.u32 	%p2, %r1, 31;
	@%p2 bra 	$L__BB4_4;
	mad.lo.s32 	%r27, %r1, 72, %r9;
	ld.shared.u64 	%rd23, [%r27+16];
	ld.shared.u64 	%rd24, [%r27+24];
	ld.shared.u64 	%rd25, [%r27+32];
	ld.shared.u64 	%rd26, [%r27+40];
	ld.shared.u64 	%rd27, [%r27+48];
	ld.shared.u64 	%rd28, [%r27+56];
	ld.shared.u64 	%rd29, [%r27+64];
	ld.shared.u64 	%rd30, [%r27+72];
	add.s64 	%rd31, %rd24, %rd23;
	add.s64 	%rd32, %rd31, %rd25;
	add.s64 	%rd33, %rd32, %rd26;
	add.s64 	%rd34, %rd33, %rd27;
	add.s64 	%rd35, %rd34, %rd28;
	add.s64 	%rd36, %rd35, %rd29;
	add.s64 	%rd10, %rd36, %rd30;
	mov.b32 	%r11, 1;
	mov.b32 	%r24, 0;
	mov.b32 	%r25, -1;
	// begin inline asm
	{  .reg .u64 r0;  .reg .u32 lo;  .reg .u32 hi;  .reg .pred p;  mov.b64 {lo, hi}, %rd10;  shfl.sync.up.b32 lo|p, lo, %r11, %r24, %r25;  shfl.sync.up.b32 hi|p, hi, %r11, %r24, %r25;  mov.b64 r0, {lo, hi};  @p add.u64 r0, r0, %rd10;  mov.u64 %rd8, r0;}
	// end inline asm
	mov.b32 	%r14, 2;
	// begin inline asm
	{  .reg .u64 r0;  .reg .u32 lo;  .reg .u32 hi;  .reg .pred p;  mov.b64 {lo, hi}, %rd8;  shfl.sync.up.b32 lo|p, lo, %r14, %r24, %r25;  shfl.sync.up.b32 hi|p, hi, %r14, %r24, %r25;  mov.b64 r0, {lo, hi};  @p add.u64 r0, r0, %rd8;  mov.u64 %rd11, r0;}
	// end inline asm
	mov.b32 	%r17, 4;
	// begin inline asm
	{  .reg .u64 r0;  .reg .u32 lo;  .reg .u32 hi;  .reg .pred p;  mov.b64 {lo, hi}, %rd11;  shfl.sync.up.b32 lo|p, lo, %r17, %r24, %r25;  shfl.sync.up.b32 hi|p, hi, %r17, %r24, %r25;  mov.b64 r0, {lo, hi};  @p add.u64 r0, r0, %rd11;  mov.u64 %rd14, r0;}
	// end inline asm
	mov.b32 	%r20, 8;
	// begin inline asm
	{  .reg .u64 r0;  .reg .u32 lo;  .reg .u32 hi;  .reg .pred p;  mov.b64 {lo, hi}, %rd14;  shfl.sync.up.b32 lo|p, lo, %r20, %r24, %r25;  shfl.sync.up.b32 hi|p, hi, %r20, %r24, %r25;  mov.b64 r0, {lo, hi};  @p add.u64 r0, r0, %rd14;  mov.u64 %rd17, r0;}
	// end inline asm
	mov.b32 	%r23, 16;
	// begin inline asm
	{  .reg .u64 r0;  .reg .u32 lo;  .reg .u32 hi;  .reg .pred p;  mov.b64 {lo, hi}, %rd17;  shfl.sync.up.b32 lo|p, lo, %r23, %r24, %r25;  shfl.sync.up.b32 hi|p, hi, %r23, %r24, %r25;  mov.b64 r0, {lo, hi};  @p add.u64 r0, r0, %rd17;  mov.u64 %rd20, r0;}
	// end inline asm
	sub.s64 	%rd37, %rd20, %rd10;
	ld.shared.u64 	%rd38, [%r27+16];
	ld.shared.u64 	%rd39, [%r27+24];
	ld.shared.u64 	%rd40, [%r27+32];
	ld.shared.u64 	%rd41, [%r27+40];
	ld.shared.u64 	%rd42, [%r27+48];
	ld.shared.u64 	%rd43, [%r27+56];
	ld.shared.u64 	%rd44, [%r27+64];
	add.s64 	%rd45, %rd38, %rd37;
	add.s64 	%rd46, %rd39, %rd45;
	add.s64 	%rd47, %rd40, %rd46;
	add.s64 	%rd48, %rd41, %rd47;
	add.s64 	%rd49, %rd42, %rd48;
	add.s64 	%rd50, %rd43, %rd49;
	add.s64 	%rd51, %rd44, %rd50;
	st.shared.u64 	[%r27+16], %rd37;
	st.shared.u64 	[%r27+24], %rd45;
	st.shared.u64 	[%r27+32], %rd46;
	st.shared.u64 	[%r27+40], %rd47;
	st.shared.u64 	[%r27+48], %rd48;
	st.shared.u64 	[%r27+56], %rd49;
	st.shared.u64 	[%r27+64], %rd50;
	st.shared.u64 	[%r27+72], %rd51;
$L__BB4_4:
	setp.gt.u32 	%p3, %r1, 255;
	bar.sync 	0;
	@%p3 bra 	$L__BB4_6;
	ld.shared.u64 	%rd52, [%r2];
	st.global.u64 	[%rd1], %rd52;
$L__BB4_6:
	ret;

}
	// .globl	_ZN3cub18CUB_300001_SM_10006detail10radix_sort29DeviceRadixSortOnesweepKernelINS1_5radix10policy_hubIiNS0_8NullTypeEyE10Policy1000ELNS0_9SortOrderE0EiS6_yiiNS1_21identity_decomposer_tEEEvPT5_SC_PT3_PKSD_PT1_PKSH_PT2_PKSL_T4_iiT6_
.visible .entry _ZN3cub18CUB_300001_SM_10006detail10radix_sort29DeviceRadixSortOnesweepKernelINS1_5radix10policy_hubIiNS0_8NullTypeEyE10Policy1000ELNS0_9SortOrderE0EiS6_yiiNS1_21identity_decomposer_tEEEvPT5_SC_PT3_PKSD_PT1_PKSH_PT2_PKSL_T4_iiT6_(
	.param .u64 .ptr .align 1 _ZN3cub18CUB_300001_SM_10006detail10radix_sort29DeviceRadixSortOnesweepKernelINS1_5radix10policy_hubIiNS0_8NullTypeEyE10Policy1000ELNS0_9SortOrderE0EiS6_yiiNS1_21identity_decomposer_tEEEvPT5_SC_PT3_PKSD_PT1_PKSH_PT2_PKSL_T4_iiT6__param_0,
	.param .u64 .ptr .align 1 _ZN3cub18CUB_300001_SM_10006detail10radix_sort29DeviceRadixSortOnesweepKernelINS1_5radix10policy_hubIiNS0_8NullTypeEyE10Policy1000ELNS0_9SortOrderE0EiS6_yiiNS1_21identity_decomposer_tEEEvPT5_SC_PT3_PKSD_PT1_PKSH_PT2_PKSL_T4_iiT6__param_1,
	.param .u64 .ptr .align 1 _ZN3cub18CUB_300001_SM_10006detail10radix_sort29DeviceRadixSortOnesweepKernelINS1_5radix10policy_hubIiNS0_8NullTypeEyE10Policy1000ELNS0_9SortOrderE0EiS6_yiiNS1_21identity_decomposer_tEEEvPT5_SC_PT3_PKSD_PT1_PKSH_PT2_PKSL_T4_iiT6__param_2,
	.param .u64 .ptr .align 1 _ZN3cub18CUB_300001_SM_10006detail10radix_sort29DeviceRadixSortOnesweepKernelINS1_5radix10policy_hubIiNS0_8NullTypeEyE10Policy1000ELNS0_9SortOrderE0EiS6_yiiNS1_21identity_decomposer_tEEEvPT5_SC_PT3_PKSD_PT1_PKSH_PT2_PKSL_T4_iiT6__param_3,
	.param .u64 .ptr .align 1 _ZN3cub18CUB_300001_SM_10006detail10radix_sort29DeviceRadixSortOnesweepKernelINS1_5radix10policy_hubIiNS0_8NullTypeEyE10Policy1000ELNS0_9SortOrderE0EiS6_yiiNS1_21identity_decomposer_tEEEvPT5_SC_PT3_PKSD_PT1_PKSH_PT2_PKSL_T4_iiT6__param_4,
	.param .u64 .ptr .align 1 _ZN3cub18CUB_300001_SM_10006detail10radix_sort29DeviceRadixSortOnesweepKernelINS1_5radix10policy_hubIiNS0_8NullTypeEyE10Policy1000ELNS0_9SortOrderE0EiS6_yiiNS1_21identity_decomposer_tEEEvPT5_SC_PT3_PKSD_PT1_PKSH_PT2_PKSL_T4_iiT6__param_5,
	.param .u64 .ptr .align 1 _ZN3cub18CUB_300001_SM_10006detail10radix_sort29DeviceRadixSortOnesweepKernelINS1_5radix10policy_hubIiNS0_8NullTypeEyE10Policy1000ELNS0_9SortOrderE0EiS6_yiiNS1_21identity_decomposer_tEEEvPT5_SC_PT3_PKSD_PT1_PKSH_PT2_PKSL_T4_iiT6__param_6,
	.param .u64 .ptr .align 1 _ZN3cub18CUB_300001_SM_10006detail10radix_sort29DeviceRadixSortOnesweepKernelINS1_5radix10policy_hubIiNS0_8NullTypeEyE10Policy1000ELNS0_9SortOrderE0EiS6_yiiNS1_21identity_decomposer_tEEEvPT5_SC_PT3_PKSD_PT1_PKSH_PT2_PKSL_T4_iiT6__param_7,
	.param .u32 _ZN3cub18CUB_300001_SM_10006detail10radix_sort29DeviceRadixSortOnesweepKernelINS1_5radix10policy_hubIiNS0_8NullTypeEyE10Policy1000ELNS0_9SortOrderE0EiS6_yiiNS1_21identity_decomposer_tEEEvPT5_SC_PT3_PKSD_PT1_PKSH_PT2_PKSL_T4_iiT6__param_8,
	.param .u32 _ZN3cub18CUB_300001_SM_10006detail10radix_sort29DeviceRadixSortOnesweepKernelINS1_5radix10policy_hubIiNS0_8NullTypeEyE10Policy1000ELNS0_9SortOrderE0EiS6_yiiNS1_21identity_decomposer_tEEEvPT5_SC_PT3_PKSD_PT1_PKSH_PT2_PKSL_T4_iiT6__param_9,
	.param .u32 _ZN3cub18CUB_300001_SM_10006detail10radix_sort29DeviceRadixSortOnesweepKernelINS1_5radix10policy_hubIiNS0_8NullTypeEyE10Policy1000ELNS0_9SortOrderE0EiS6_yiiNS1_21identity_decomposer_tEEEvPT5_SC_PT3_PKSD_PT1_PKSH_PT2_PKSL_T4_iiT6__param_10,
	.param .align 1 .b8 _ZN3cub18CUB_300001_SM_10006detail10radix_sort29DeviceRadixSortOnesweepKernelINS1_5radix10policy_hubIiNS0_8NullTypeEyE10Policy1000ELNS0_9SortOrderE0EiS6_yiiNS1_21identity_decomposer_tEEEvPT5_SC_PT3_PKSD_PT1_PKSH_PT2_PKSL_T4_iiT6__param_11[1]
)
.maxntid 384
{
	.reg .pred 	%p<142>;
	.reg .b32 	%r<1806>;
	.reg .b64 	%rd<239>;
	// demoted variable
	.shared .align 16 .b8 _ZZN3cub18CUB_300001_SM_10006detail10radix_sort29DeviceRadixSortOnesweepKernelINS1_5radix10policy_hubIiNS0_8NullTypeEyE10Policy1000ELNS0_9SortOrderE0EiS6_yiiNS1_21identity_decomposer_tEEEvPT5_SC_PT3_PKSD_PT1_PKSH_PT2_PKSL_T4_iiT6_E1s[31232];
	ld.param.u64 	%rd21, [_ZN3cub18CUB_300001_SM_10006detail10radix_sort29DeviceRadixSortOnesweepKernelINS1_5radix10policy_hubIiNS0_8NullTypeEyE10Policy1000ELNS0_9SortOrderE0EiS6_yiiNS1_21identity_decomposer_tEEEvPT5_SC_PT3_PKSD_PT1_PKSH_PT2_PKSL_T4_iiT6__param_1];
	ld.param.u64 	%rd24, [_ZN3cub18CUB_300001_SM_10006detail10radix_sort29DeviceRadixSortOnesweepKernelINS1_5radix10policy_hubIiNS0_8NullTypeEyE10Policy1000ELNS0_9SortOrderE0EiS6_yiiNS1_21identity_decomposer_tEEEvPT5_SC_PT3_PKSD_PT1_PKSH_PT2_PKSL_T4_iiT6__param_4];
	ld.param.u64 	%rd25, [_ZN3cub18CUB_300001_SM_10006detail10radix_sort29DeviceRadixSortOnesweepKernelINS1_5radix10policy_hubIiNS0_8NullTypeEyE10Policy1000ELNS0_9SortOrderE0EiS6_yiiNS1_21identity_decomposer_tEEEvPT5_SC_PT3_PKSD_PT1_PKSH_PT2_PKSL_T4_iiT6__param_5];
	ld.param.u32 	%r293, [_ZN3cub18CUB_300001_SM_10006detail10radix_sort29DeviceRadixSortOnesweepKernelINS1_5radix10policy_hubIiNS0_8NullTypeEyE10Policy1000ELNS0_9SortOrderE0EiS6_yiiNS1_21identity_decomposer_tEEEvPT5_SC_PT3_PKSD_PT1_PKSH_PT2_PKSL_T4_iiT6__param_9];
	ld.param.u32 	%r294, [_ZN3cub18CUB_300001_SM_10006detail10radix_sort29DeviceRadixSortOnesweepKernelINS1_5radix10policy_hubIiNS0_8NullTypeEyE10Policy1000ELNS0_9SortOrderE0EiS6_yiiNS1_21identity_decomposer_tEEEvPT5_SC_PT3_PKSD_PT1_PKSH_PT2_PKSL_T4_iiT6__param_10];
	cvta.to.global.u64 	%rd1, %rd24;
	cvta.to.global.u64 	%rd2, %rd25;
	mov.u32 	%r1, %tid.x;
	// begin inline asm
	mov.u32 %r295, %laneid;
	// end inline asm
	setp.ne.s32 	%p1, %r1, 0;
	@%p1 bra 	$L__BB5_2;
	cvta.to.global.u64 	%rd26, %rd21;
	atom.global.add.u32 	%r296, [%rd26], 1;
	st.shared.u32 	[_ZZN3cub18CUB_300001_SM_10006detail10radix_sort29DeviceRadixSortOnesweepKernelINS1_5radix10policy_hubIiNS0_8NullTypeEyE10Policy1000ELNS0_9SortOrderE0EiS6_yiiNS1_21identity_decomposer_tEEEvPT5_SC_PT3_PKSD_PT1_PKSH_PT2_PKSL_T4_iiT6_E1s+29184], %r296;
$L__BB5_2:
	ld.param.u32 	%r1706, [_ZN3cub18CUB_300001_SM_10006detail10radix_sort29DeviceRadixSortOnesweepKernelINS1_5radix10policy_hubIiNS0_8NullTypeEyE10Policy1000ELNS0_9SortOrderE0EiS6_yiiNS1_21identity_decomposer_tEEEvPT5_SC_PT3_PKSD_PT1_PKSH_PT2_PKSL_T4_iiT6__param_8];
	bar.sync 	0;
	ld.shared.u32 	%r3, [_ZZN3cub18CUB_300001_SM_10006detail10radix_sort29DeviceRadixSortOnesweepKernelINS1_5radix10policy_hubIiNS0_8NullTypeEyE10Policy1000ELNS0_9SortOrderE0EiS6_yiiNS1_21identity_decomposer_tEEEvPT5_SC_PT3_PKSD_PT1_PKSH_PT2_PKSL_T4_iiT6_E1s+29184];
	mul.lo.s32 	%r297, %r3, 7296;
	add.s32 	%r4, %r297, 7296;
	setp.gt.s32 	%p2, %r4, %r1706;
	cvt.s64.s32 	%rd3, %r297;
	@%p2 bra 	$L__BB5_4;
	and.b32  	%r298, %r1, 31;
	and.b32  	%r299, %r1, 992;
	mul.lo.s32 	%r300, %r299, 19;
	or.b32  	%r301, %r300, %r298;
	cvt.u64.u32 	%rd27, %r301;
	add.s64 	%rd28, %rd27, %rd3;
	shl.b64 	%rd29, %rd28, 2;
	add.s64 	%rd30, %rd2, %rd29;
	ld.global.u32 	%r1732, [%rd30];
	ld.global.u32 	%r1733, [%rd30+128];
	ld.global.u32 	%r1734, [%rd30+256];
	ld.global.u32 	%r1735, [%rd30+384];
	ld.global.u32 	%r1736, [%rd30+512];
	ld.global.u32 	%r1737, [%rd30+640];
	ld.global.u32 	%r1738, [%rd30+768];
	ld.global.u32 	%r1739, [%rd30+896];
	ld.global.u32 	%r1740, [%rd30+1024];
	ld.global.u32 	%r1741, [%rd30+1152];
	ld.global.u32 	%r1742, [%rd30+1280];
	ld.global.u32 	%r1743, [%rd30+1408];
	ld.global.u32 	%r1744, [%rd30+1536];
	ld.global.u32 	%r1745, [%rd30+1664];
	ld.global.u32 	%r1746, [%rd30+1792];
	ld.global.u32 	%r1747, [%rd30+1920];
	ld.global.u32 	%r1748, [%rd30+2048];
	ld.global.u32 	%r1749, [%rd30+2176];
	ld.global.u32 	%r1750, [%rd30+2304];
	bra.uni 	$L__BB5_42;
$L__BB5_4:
	ld.param.u32 	%r1707, [_ZN3cub18CUB_300001_SM_10006detail10radix_sort29DeviceRadixSortOnesweepKernelINS1_5radix10policy_hubIiNS0_8NullTypeEyE10Policy1000ELNS0_9SortOrderE0EiS6_yiiNS1_21identity_decomposer_tEEEvPT5_SC_PT3_PKSD_PT1_PKSH_PT2_PKSL_T4_iiT6__param_8];
	cvt.u32.u64 	%r303, %rd3;
	sub.s32 	%r24, %r1707, %r303;
	and.b32  	%r304, %r1, 31;
	and.b32  	%r305, %r1, 992;
	mul.lo.s32 	%r306, %r305, 19;
	or.b32  	%r25, %r306, %r304;
	setp.ge.s32 	%p3, %r25, %r24;
	cvt.u64.u32 	%rd31, %r25;
	add.s64 	%rd32, %rd31, %rd3;
	shl.b64 	%rd33, %rd32, 2;
	add.s64 	%rd4, %rd2, %rd33;
	mov.b32 	%r1732, 2147483647;
	@%p3 bra 	$L__BB5_6;
	ld.global.u32 	%r1732, [%rd4];
$L__BB5_6:
	add.s32 	%r308, %r25, 32;
	setp.ge.s32 	%p4, %r308, %r24;
	mov.b32 	%r1733, 2147483647;
	@%p4 bra 	$L__BB5_8;
	ld.global.u32 	%r1733, [%rd4+128];
$L__BB5_8:
	add.s32 	%r310, %r25, 64;
	setp.ge.s32 	%p5, %r310, %r24;
	mov.b32 	%r1734, 2147483647;
	@%p5 bra 	$L__BB5_10;
	ld.global.u32 	%r1734, [%rd4+256];
$L__BB5_10:
	add.s32 	%r312, %r25, 96;
	setp.ge.s32 	%p6, %r312, %r24;
	mov.b32 	%r1735, 2147483647;
	@%p6 bra 	$L__BB5_12;
	ld.global.u32 	%r1735, [%rd4+384];
$L__BB5_12:
	add.s32 	%r314, %r25, 128;
	setp.ge.s32 	%p7, %r314, %r24;
	mov.b32 	%r1736, 2147483647;
	@%p7 bra 	$L__BB5_14;
	ld.global.u32 	%r1736, [%rd4+512];
$L__BB5_14:
	add.s32 	%r316, %r25, 160;
	setp.ge.s32 	%p8, %r316, %r24;
	mov.b32 	%r1737, 2147483647;
	@%p8 bra 	$L__BB5_16;
	ld.global.u32 	%r1737, [%rd4+640];
$L__BB5_16:
	add.s32 	%r318, %r25, 192;
	setp.ge.s32 	%p9, %r318, %r24;
	mov.b32 	%r1738, 2147483647;
	@%p9 bra 	$L__BB5_18;
	ld.global.u32 	%r1738, [%rd4+768];
$L__BB5_18:
	add.s32 	%r320, %r25, 224;
	setp.ge.s32 	%p10, %r320, %r24;
	mov.b32 	%r1739, 2147483647;
	@%p10 bra 	$L__BB5_20;
	ld.global.u32 	%r1739, [%rd4+896];
$L__BB5_20:
	add.s32 	%r322, %r25, 256;
	setp.ge.s32 	%p11, %r322, %r24;
	mov.b32 	%r1740, 2147483647;
	@%p11 bra 	$L__BB5_22;
	ld.global.u32 	%r1740, [%rd4+1024];
$L__BB5_22:
	add.s32 	%r324, %r25, 288;
	setp.ge.s32 	%p12, %r324, %r24;
	mov.b32 	%r1741, 2147483647;
	@%p12 bra 	$L__BB5_24;
	ld.global.u32 	%r1741, [%rd4+1152];
$L__BB5_24:
	add.s32 	%r326, %r25, 320;
	setp.ge.s32 	%p13, %r326, %r24;
	mov.b32 	%r1742, 2147483647;
	@%p13 bra 	$L__BB5_26;
	ld.global.u32 	%r1742, [%rd4+1280];
$L__BB5_26:
	add.s32 	%r328, %r25, 352;
	setp.ge.s32 	%p14, %r328, %r24;
	mov.b32 	%r1743, 2147483647;
	@%p14 bra 	$L__BB5_28;
	ld.global.u32 	%r1743, [%rd4+1408];
$L__BB5_28:
	add.s32 	%r330, %r25, 384;
	setp.ge.s32 	%p15, %r330, %r24;
	mov.b32 	%r1744, 2147483647;
	@%p15 bra 	$L__BB5_30;
	ld.global.u32 	%r1744, [%rd4+1536];
$L__BB5_30:
	add.s32 	%r332, %r25, 416;
	setp.ge.s32 	%p16, %r332, %r24;
	mov.b32 	%r1745, 2147483647;
	@%p16 bra 	$L__BB5_32;
	ld.global.u32 	%r1745, [%rd4+1664];
$L__BB5_32:
	add.s32 	%r334, %r25, 448;
	setp.ge.s32 	%p17, %r334, %r24;
	mov.b32 	%r1746, 2147483647;
	@%p17 bra 	$L__BB5_34;
	ld.global.u32 	%r1746, [%rd4+1792];
$L__BB5_34:
	add.s32 	%r336, %r25, 480;
	setp.ge.s32 	%p18, %r336, %r24;
	mov.b32 	%r1747, 2147483647;
	@%p18 bra 	$L__BB5_36;
	ld.global.u32 	%r1747, [%rd4+1920];
$L__BB5_36:
	add.s32 	%r338, %r25, 512;
	setp.ge.s32 	%p19, %r338, %r24;
	mov.b32 	%r1748, 2147483647;
	@%p19 bra 	$L__BB5_38;
	ld.global.u32 	%r1748, [%rd4+2048];
$L__BB5_38:
	add.s32 	%r340, %r25, 544;
	setp.ge.s32 	%p20, %r340, %r24;
	mov.b32 	%r1749, 2147483647;
	@%p20 bra 	$L__BB5_40;
	ld.global.u32 	%r1749, [%rd4+2176];
$L__BB5_40:
	add.s32 	%r342, %r25, 576;
	setp.ge.s32 	%p21, %r342, %r24;
	mov.b32 	%r1750, 2147483647;
	@%p21 bra 	$L__BB5_42;
	ld.global.u32 	%r1750, [%rd4+2304];
$L__BB5_42:
	mov.b32 	%r343, -1;
	shl.b32 	%r344, %r343, %r294;
	not.b32 	%r82, %r344;
	shr.u32 	%r83, %r1, 5;
	shl.b32 	%r345, %r83, 10;
	mov.u32 	%r346, _ZZN3cub18CUB_300001_SM_10006detail10radix_sort29DeviceRadixSortOnesweepKernelINS1_5radix10policy_hubIiNS0_8NullTypeEyE10Policy1000ELNS0_9SortOrderE0EiS6_yiiNS1_21identity_decomposer_tEEEvPT5_SC_PT3_PKSD_PT1_PKSH_PT2_PKSL_T4_iiT6_E1s;
	add.s32 	%r84, %r346, %r345;
	setp.gt.s32 	%p22, %r295, 255;
	@%p22 bra 	$L__BB5_55;
	max.s32 	%r347, %r295, 224;
	sub.s32 	%r348, %r347, %r295;
	add.s32 	%r349, %r348, 31;
	shr.u32 	%r350, %r349, 5;
	add.s32 	%r85, %r350, 1;
	and.b32  	%r86, %r85, 15;
	setp.lt.u32 	%p23, %r349, 480;
	mov.u32 	%r1754, %r295;
	@%p23 bra 	$L__BB5_46;
	and.b32  	%r351, %r85, 268435440;
	neg.s32 	%r1752, %r351;
	shl.b32 	%r353, %r295, 2;
	add.s32 	%r354, %r345, %r353;
	add.s32 	%r356, %r354, %r346;
	add.s32 	%r1751, %r356, 1024;
	mov.u32 	%r1754, %r295;
$L__BB5_45:
	.pragma "nounroll";
	mov.b32 	%r357, 0;
	st.shared.u32 	[%r1751+-1024], %r357;
	st.shared.u32 	[%r1751+-896], %r357;
	st.shared.u32 	[%r1751+-768], %r357;
	st.shared.u32 	[%r1751+-640], %r357;
	st.shared.u32 	[%r1751+-512], %r357;
	st.shared.u32 	[%r1751+-384], %r357;
	st.shared.u32 	[%r1751+-256], %r357;
	st.shared.u32 	[%r1751+-128], %r357;
	st.shared.u32 	[%r1751], %r357;
	st.shared.u32 	[%r1751+128], %r357;
	st.shared.u32 	[%r1751+256], %r357;
	st.shared.u32 	[%r1751+384], %r357;
	st.shared.u32 	[%r1751+512], %r357;
	st.shared.u32 	[%r1751+640], %r357;
	st.shared.u32 	[%r1751+768], %r357;
	st.shared.u32 	[%r1751+896], %r357;
	add.s32 	%r1754, %r1754, 512;
	add.s32 	%r1752, %r1752, 16;
	add.s32 	%r1751, %r1751, 2048;
	setp.ne.s32 	%p24, %r1752, 0;
	@%p24 bra 	$L__BB5_45;
$L__BB5_46:
	setp.eq.s32 	%p25, %r86, 0;
	@%p25 bra 	$L__BB5_55;
	and.b32  	%r96, %r85, 7;
	setp.lt.u32 	%p26, %r86, 8;
	@%p26 bra 	$L__BB5_49;
	shl.b32 	%r358, %r1754, 2;
	add.s32 	%r359, %r84, %r358;
	mov.b32 	%r360, 0;
	st.shared.u32 	[%r359], %r360;
	st.shared.u32 	[%r359+128], %r360;
	st.shared.u32 	[%r359+256], %r360;
	st.shared.u32 	[%r359+384], %r360;
	st.shared.u32 	[%r359+512], %r360;
	st.shared.u32 	[%r359+640], %r360;
	st.shared.u32 	[%r359+768], %r360;
	st.shared.u32 	[%r359+896], %r360;
	add.s32 	%r1754, %r1754, 256;
$L__BB5_49:
	setp.eq.s32 	%p27, %r96, 0;
	@%p27 bra 	$L__BB5_55;
	and.b32  	%r99, %r85, 3;
	setp.lt.u32 	%p28, %r96, 4;
	@%p28 bra 	$L__BB5_52;
	shl.b32 	%r361, %r1754, 2;
	add.s32 	%r362, %r84, %r361;
	mov.b32 	%r363, 0;
	st.shared.u32 	[%r362], %r363;
	st.shared.u32 	[%r362+128], %r363;
	st.shared.u32 	[%r362+256], %r363;
	st.shared.u32 	[%r362+384], %r363;
	add.s32 	%r1754, %r1754, 128;
$L__BB5_52:
	setp.eq.s32 	%p29, %r99, 0;
	@%p29 bra 	$L__BB5_55;
	shl.b32 	%r365, %r1754, 2;
	add.s32 	%r366, %r345, %r365;
	add.s32 	%r1758, %r346, %r366;
	neg.s32 	%r1757, %r99;
$L__BB5_54:
	.pragma "nounroll";
	mov.b32 	%r368, 0;
	st.shared.u32 	[%r1758], %r368;
	add.s32 	%r1758, %r1758, 128;
	add.s32 	%r1757, %r1757, 1;
	setp.ne.s32 	%p30, %r1757, 0;
	@%p30 bra 	$L__BB5_54;
$L__BB5_55:
	bar.warp.sync 	-1;
	xor.b32  	%r370, %r1732, -2147483648;
	shr.u32 	%r371, %r370, %r293;
	and.b32  	%r108, %r371, %r82;
	shl.b32 	%r372, %r108, 2;
	add.s32 	%r373, %r84, %r372;
	atom.shared.add.u32 	%r374, [%r373], 1;
	xor.b32  	%r375, %r1733, -2147483648;
	shr.u32 	%r376, %r375, %r293;
	and.b32  	%r377, %r376, %r82;
	shl.b32 	%r378, %r377, 2;
	add.s32 	%r379, %r84, %r378;
	atom.shared.add.u32 	%r380, [%r379], 1;
	xor.b32  	%r381, %r1734, -2147483648;
	shr.u32 	%r382, %r381, %r293;
	and.b32  	%r383, %r382, %r82;
	shl.b32 	%r384, %r383, 2;
	add.s32 	%r385, %r84, %r384;
	atom.shared.add.u32 	%r386, [%r385], 1;
	xor.b32  	%r387, %r1735, -2147483648;
	shr.u32 	%r388, %r387, %r293;
	and.b32  	%r389, %r388, %r82;
	shl.b32 	%r390, %r389, 2;
	add.s32 	%r391, %r84, %r390;
	atom.shared.add.u32 	%r392, [%r391], 1;
	xor.b32  	%r393, %r1736, -2147483648;
	shr.u32 	%r394, %r393, %r293;
	and.b32  	%r395, %r394, %r82;
	shl.b32 	%r396, %r395, 2;
	add.s32 	%r397, %r84, %r396;
	atom.shared.add.u32 	%r398, [%r397], 1;
	xor.b32  	%r399, %r1737, -2147483648;
	shr.u32 	%r400, %r399, %r293;
	and.b32  	%r401, %r400, %r82;
	shl.b32 	%r402, %r401, 2;
	add.s32 	%r403, %r84, %r402;
	atom.shared.add.u32 	%r404, [%r403], 1;
	xor.b32  	%r405, %r1738, -2147483648;
	shr.u32 	%r406, %r405, %r293;
	and.b32  	%r407, %r406, %r82;
	shl.b32 	%r408, %r407, 2;
	add.s32 	%r409, %r84, %r408;
	atom.shared.add.u32 	%r410, [%r409], 1;
	xor.b32  	%r1771, %r1739, -2147483648;
	shr.u32 	%r411, %r1771, %r293;
	and.b32  	%r412, %r411, %r82;
	shl.b32 	%r413, %r412, 2;
	add.s32 	%r414, %r84, %r413;
	atom.shared.add.u32 	%r415, [%r414], 1;
	xor.b32  	%r1772, %r1740, -2147483648;
	shr.u32 	%r416, %r1772, %r293;
	and.b32  	%r417, %r416, %r82;
	shl.b32 	%r418, %r417, 2;
	add.s32 	%r419, %r84, %r418;
	atom.shared.add.u32 	%r420, [%r419], 1;
	xor.b32  	%r421, %r1741, -2147483648;
	shr.u32 	%r422, %r421, %r293;
	and.b32  	%r423, %r422, %r82;
	shl.b32 	%r424, %r423, 2;
	add.s32 	%r425, %r84, %r424;
	atom.shared.add.u32 	%r426, [%r425], 1;
	xor.b32  	%r427, %r1742, -2147483648;
	shr.u32 	%r428, %r427, %r293;
	and.b32  	%r429, %r428, %r82;
	shl.b32 	%r430, %r429, 2;
	add.s32 	%r431, %r84, %r430;
	atom.shared.add.u32 	%r432, [%r431], 1;
	xor.b32  	%r433, %r1743, -2147483648;
	shr.u32 	%r434, %r433, %r293;
	and.b32  	%r435, %r434, %r82;
	shl.b32 	%r436, %r435, 2;
	add.s32 	%r437, %r84, %r436;
	atom.shared.add.u32 	%r438, [%r437], 1;
	xor.b32  	%r439, %r1744, -2147483648;
	shr.u32 	%r440, %r439, %r293;
	and.b32  	%r441, %r440, %r82;
	shl.b32 	%r442, %r441, 2;
	add.s32 	%r443, %r84, %r442;
	atom.shared.add.u32 	%r444, [%r443], 1;
	xor.b32  	%r445, %r1745, -2147483648;
	shr.u32 	%r446, %r445, %r293;
	and.b32  	%r447, %r446, %r82;
	shl.b32 	%r448, %r447, 2;
	add.s32 	%r449, %r84, %r448;
	atom.shared.add.u32 	%r450, [%r449], 1;
	xor.b32  	%r451, %r1746, -2147483648;
	shr.u32 	%r452, %r451, %r293;
	and.b32  	%r453, %r452, %r82;
	shl.b32 	%r454, %r453, 2;
	add.s32 	%r455, %r84, %r454;
	atom.shared.add.u32 	%r456, [%r455], 1;
	xor.b32  	%r457, %r1747, -2147483648;
	shr.u32 	%r458, %r457, %r293;
	and.b32  	%r459, %r458, %r82;
	shl.b32 	%r460, %r459, 2;
	add.s32 	%r461, %r84, %r460;
	atom.shared.add.u32 	%r462, [%r461], 1;
	xor.b32  	%r463, %r1748, -2147483648;
	shr.u32 	%r464, %r463, %r293;
	and.b32  	%r465, %r464, %r82;
	shl.b32 	%r466, %r465, 2;
	add.s32 	%r467, %r84, %r466;
	atom.shared.add.u32 	%r468, [%r467], 1;
	xor.b32  	%r469, %r1749, -2147483648;
	shr.u32 	%r470, %r469, %r293;
	and.b32  	%r471, %r470, %r82;
	shl.b32 	%r472, %r471, 2;
	add.s32 	%r473, %r84, %r472;
	atom.shared.add.u32 	%r474, [%r473], 1;
	xor.b32  	%r475, %r1750, -2147483648;
	shr.u32 	%r476, %r475, %r293;
	and.b32  	%r477, %r476, %r82;
	shl.b32 	%r478, %r477, 2;
	add.s32 	%r479, %r84, %r478;
	atom.shared.add.u32 	%r480, [%r479], 1;
	bar.sync 	0;
	setp.gt.u32 	%p31, %r1, 255;
	shl.b32 	%r481, %r1, 2;
	add.s32 	%r111, %r346, %r481;
	mov.b32 	%r1759, 0;
	@%p31 bra 	$L__BB5_57;
	ld.shared.u32 	%r483, [%r111];
	mov.b32 	%r484, 0;
	st.shared.u32 	[%r111], %r484;
	ld.shared.u32 	%r485, [%r111+1024];
	st.shared.u32 	[%r111+1024], %r483;
	add.s32 	%r486, %r485, %r483;
	ld.shared.u32 	%r487, [%r111+2048];
	st.shared.u32 	[%r111+2048], %r486;
	add.s32 	%r488, %r487, %r486;
	ld.shared.u32 	%r489, [%r111+3072];
	st.shared.u32 	[%r111+3072], %r488;
	add.s32 	%r490, %r489, %r488;
	ld.shared.u32 	%r491, [%r111+4096];
	st.shared.u32 	[%r111+4096], %r490;
	add.s32 	%r492, %r491, %r490;
	ld.shared.u32 	%r493, [%r111+5120];
	st.shared.u32 	[%r111+5120], %r492;
	add.s32 	%r494, %r493, %r492;
	ld.shared.u32 	%r495, [%r111+6144];
	st.shared.u32 	[%r111+6144], %r494;
	add.s32 	%r496, %r495, %r494;
	ld.shared.u32 	%r497, [%r111+7168];
	st.shared.u32 	[%r111+7168], %r496;
	add.s32 	%r498, %r497, %r496;
	ld.shared.u32 	%r499, [%r111+8192];
	st.shared.u32 	[%r111+8192], %r498;
	add.s32 	%r500, %r499, %r498;
	ld.shared.u32 	%r501, [%r111+9216];
	st.shared.u32 	[%r111+9216], %r500;
	add.s32 	%r502, %r501, %r500;
	ld.shared.u32 	%r503, [%r111+10240];
	st.shared.u32 	[%r111+10240], %r502;
	add.s32 	%r504, %r503, %r502;
	ld.shared.u32 	%r505, [%r111+11264];
	st.shared.u32 	[%r111+11264], %r504;
	add.s32 	%r1759, %r505, %r504;
$L__BB5_57:
	ld.param.u64 	%rd228, [_ZN3cub18CUB_300001_SM_10006detail10radix_sort29DeviceRadixSortOnesweepKernelINS1_5radix10policy_hubIiNS0_8NullTypeEyE10Policy1000ELNS0_9SortOrderE0EiS6_yiiNS1_21identity_decomposer_tEEEvPT5_SC_PT3_PKSD_PT1_PKSH_PT2_PKSL_T4_iiT6__param_0];
	setp.gt.u32 	%p32, %r1, 255;
	shl.b32 	%r506, %r3, 8;
	add.s32 	%r507, %r506, %r1;
	cvta.to.global.u64 	%rd5, %rd228;
	mul.wide.s32 	%rd34, %r507, 4;
	add.s64 	%rd6, %rd5, %rd34;
	@%p32 bra 	$L__BB5_59;
	or.b32  	%r508, %r1759, 1073741824;
	st.volatile.global.u32 	[%rd6], %r508;
$L__BB5_59:
	ld.param.u64 	%rd235, [_ZN3cub18CUB_300001_SM_10006detail10radix_sort29DeviceRadixSortOnesweepKernelINS1_5radix10policy_hubIiNS0_8NullTypeEyE10Policy1000ELNS0_9SortOrderE0EiS6_yiiNS1_21identity_decomposer_tEEEvPT5_SC_PT3_PKSD_PT1_PKSH_PT2_PKSL_T4_iiT6__param_3];
	xor.b32  	%r1773, %r1741, -2147483648;
	xor.b32  	%r1774, %r1742, -2147483648;
	xor.b32  	%r1765, %r1733, -2147483648;
	xor.b32  	%r1766, %r1734, -2147483648;
	xor.b32  	%r1777, %r1745, -2147483648;
	xor.b32  	%r1778, %r1746, -2147483648;
	xor.b32  	%r1764, %r1732, -2147483648;
	xor.b32  	%r1779, %r1747, -2147483648;
	xor.b32  	%r1780, %r1748, -2147483648;
	xor.b32  	%r1768, %r1736, -2147483648;
	xor.b32  	%r1767, %r1735, -2147483648;
	xor.b32  	%r1775, %r1743, -2147483648;
	xor.b32  	%r1782, %r1750, -2147483648;
	xor.b32  	%r1781, %r1749, -2147483648;
	xor.b32  	%r1769, %r1737, -2147483648;
	xor.b32  	%r1776, %r1744, -2147483648;
	xor.b32  	%r1770, %r1738, -2147483648;
	setp.lt.u32 	%p33, %r1, 256;
	setp.eq.s32 	%p34, %r1759, 7296;
	and.pred  	%p35, %p33, %p34;
	selp.u32 	%r509, 1, 0, %p35;
	{ 
	.reg .pred 	%p1; 
	.reg .pred 	%p2; 
	setp.ne.u32 	%p1, %r509, 0; 
	bar.red.or.pred 	%p2, 0, %p1; 
	selp.u32 	%r510, 1, 0, %p2; 
	}
	setp.eq.s32 	%p36, %r510, 0;
	cvt.u64.u32 	%rd7, %r1;
	cvta.to.global.u64 	%rd35, %rd235;
	mul.wide.u32 	%rd36, %r1, 8;
	add.s64 	%rd8, %rd35, %rd36;
	@%p36 bra 	$L__BB5_111;
	setp.gt.u32 	%p37, %r1, 255;
	setp.gt.u32 	%p38, %r1, %r108;
	selp.b32 	%r131, 7296, 0, %p38;
	shl.b32 	%r511, %r1, 3;
	mov.u32 	%r512, _ZZN3cub18CUB_300001_SM_10006detail10radix_sort29DeviceRadixSortOnesweepKernelINS1_5radix10policy_hubIiNS0_8NullTypeEyE10Policy1000ELNS0_9SortOrderE0EiS6_yiiNS1_21identity_decomposer_tEEEvPT5_SC_PT3_PKSD_PT1_PKSH_PT2_PKSL_T4_iiT6_E1s;
	add.s32 	%r513, %r512, %r511;
	add.s32 	%r132, %r513, 29184;
	@%p37 bra 	$L__BB5_68;
	ld.global.u64 	%rd37, [%rd8];
	cvt.u64.u32 	%rd38, %r131;
	sub.s64 	%rd237, %rd37, %rd38;
	st.shared.u64 	[%r132], %rd237;
	setp.lt.s32 	%p39, %r3, 1;
	mov.u32 	%r1763, %r1759;
	@%p39 bra 	$L__BB5_67;
	mov.b32 	%r1761, -1;
	mov.u32 	%r1760, %r3;
	mov.u32 	%r1763, %r1759;
$L__BB5_63:
	add.s32 	%r136, %r1760, -1;
	shl.b32 	%r515, %r136, 8;
	add.s32 	%r516, %r515, %r1;
	mul.wide.s32 	%rd39, %r516, 4;
	add.s64 	%rd10, %rd5, %rd39;
$L__BB5_64:
	membar.cta;
	ld.volatile.global.u32 	%r137, [%rd10];
	setp.eq.s32 	%p40, %r137, 0;
	@%p40 bra 	$L__BB5_64;
	and.b32  	%r517, %r137, 1073741823;
	add.s32 	%r1763, %r517, %r1763;
	setp.gt.s32 	%p41, %r137, -1;
	vote.sync.ballot.b32 	%r1761, %p41, %r1761;
	setp.gt.u32 	%p43, %r1760, 1;
	and.pred  	%p44, %p41, %p43;
	mov.u32 	%r1760, %r136;
	@%p44 bra 	$L__BB5_63;
	ld.shared.u64 	%rd237, [%r132];
$L__BB5_67:
	or.b32  	%r518, %r1763, -2147483648;
	st.volatile.global.u32 	[%rd6], %r518;
	sub.s32 	%r519, %r1763, %r1759;
	cvt.s64.s32 	%rd40, %r519;
	add.s64 	%rd41, %rd237, %rd40;
	st.shared.u64 	[%r132], %rd41;
$L__BB5_68:
	ld.param.u32 	%r1708, [_ZN3cub18CUB_300001_SM_10006detail10radix_sort29DeviceRadixSortOnesweepKernelINS1_5radix10policy_hubIiNS0_8NullTypeEyE10Policy1000ELNS0_9SortOrderE0EiS6_yiiNS1_21identity_decomposer_tEEEvPT5_SC_PT3_PKSD_PT1_PKSH_PT2_PKSL_T4_iiT6__param_8];
	ld.param.u64 	%rd231, [_ZN3cub18CUB_300001_SM_10006detail10radix_sort29DeviceRadixSortOnesweepKernelINS1_5radix10policy_hubIiNS0_8NullTypeEyE10Policy1000ELNS0_9SortOrderE0EiS6_yiiNS1_21identity_decomposer_tEEEvPT5_SC_PT3_PKSD_PT1_PKSH_PT2_PKSL_T4_iiT6__param_2];
	setp.gt.u32 	%p45, %r1, 255;
	setp.lt.s32 	%p46, %r4, %r1708;
	setp.eq.s64 	%p47, %rd231, 0;
	or.pred  	%p48, %p47, %p46;
	or.pred  	%p49, %p45, %p48;
	@%p49 bra 	$L__BB5_70;
	ld.param.u64 	%rd232, [_ZN3cub18CUB_300001_SM_10006detail10radix_sort29DeviceRadixSortOnesweepKernelINS1_5radix10policy_hubIiNS0_8NullTypeEyE10Policy1000ELNS0_9SortOrderE0EiS6_yiiNS1_21identity_decomposer_tEEEvPT5_SC_PT3_PKSD_PT1_PKSH_PT2_PKSL_T4_iiT6__param_2];
	ld.shared.u64 	%rd42, [%r132];
	cvt.u64.u32 	%rd43, %r131;
	cvt.s64.s32 	%rd44, %r1759;
	add.s64 	%rd45, %rd43, %rd44;
	add.s64 	%rd46, %rd45, %rd42;
	cvta.to.global.u64 	%rd47, %rd232;
	shl.b64 	%rd48, %rd7, 3;
	add.s64 	%rd49, %rd47, %rd48;
	st.global.u64 	[%rd49], %rd46;
$L__BB5_70:
	ld.param.u32 	%r1709, [_ZN3cub18CUB_300001_SM_10006detail10radix_sort29DeviceRadixSortOnesweepKernelINS1_5radix10policy_hubIiNS0_8NullTypeEyE10Policy1000ELNS0_9SortOrderE0EiS6_yiiNS1_21identity_decomposer_tEEEvPT5_SC_PT3_PKSD_PT1_PKSH_PT2_PKSL_T4_iiT6__param_8];
	setp.gt.s32 	%p50, %r4, %r1709;
	bar.sync 	0;
	shl.b32 	%r520, %r108, 3;
	add.s32 	%r522, %r512, %r520;
	ld.shared.u64 	%rd13, [%r522+29184];
	@%p50 bra 	$L__BB5_72;
	and.b32  	%r523, %r1, 31;
	and.b32  	%r524, %r1, 992;
	mul.lo.s32 	%r525, %r524, 19;
	or.b32  	%r526, %r525, %r523;
	cvt.u64.u32 	%rd50, %r526;
	add.s64 	%rd51, %rd13, %rd50;
	shl.b64 	%rd52, %rd51, 2;
	add.s64 	%rd53, %rd1, %rd52;
	st.global.u32 	[%rd53], %r1732;
	st.global.u32 	[%rd53+128], %r1733;
	st.global.u32 	[%rd53+256], %r1734;
	st.global.u32 	[%rd53+384], %r1735;
	st.global.u32 	[%rd53+512], %r1736;
	st.global.u32 	[%rd53+640], %r1737;
	st.global.u32 	[%rd53+768], %r1738;
	st.global.u32 	[%rd53+896], %r1739;
	st.global.u32 	[%rd53+1024], %r1740;
	st.global.u32 	[%rd53+1152], %r1741;
	st.global.u32 	[%rd53+1280], %r1742;
	st.global.u32 	[%rd53+1408], %r1743;
	st.global.u32 	[%rd53+1536], %r1744;
	st.global.u32 	[%rd53+1664], %r1745;
	st.global.u32 	[%rd53+1792], %r1746;
	st.global.u32 	[%rd53+1920], %r1747;
	st.global.u32 	[%rd53+2048], %r1748;
	st.global.u32 	[%rd53+2176], %r1749;
	st.global.u32 	[%rd53+2304], %r1750;
	bra.uni 	$L__BB5_110;
$L__BB5_72:
	ld.param.u32 	%r1710, [_ZN3cub18CUB_300001_SM_10006detail10radix_sort29DeviceRadixSortOnesweepKernelINS1_5radix10policy_hubIiNS0_8NullTypeEyE10Policy1000ELNS0_9SortOrderE0EiS6_yiiNS1_21identity_decomposer_tEEEvPT5_SC_PT3_PKSD_PT1_PKSH_PT2_PKSL_T4_iiT6__param_8];
	mad.lo.s32 	%r141, %r3, -7296, %r1710;
	and.b32  	%r527, %r1, 31;
	and.b32  	%r528, %r1, 992;
	mul.lo.s32 	%r529, %r528, 19;
	or.b32  	%r142, %r529, %r527;
	setp.ge.s32 	%p51, %r142, %r141;
	cvt.u64.u32 	%rd54, %r142;
	add.s64 	%rd55, %rd13, %rd54;
	shl.b64 	%rd56, %rd55, 2;
	add.s64 	%rd14, %rd1, %rd56;
	@%p51 bra 	$L__BB5_74;
	st.global.u32 	[%rd14], %r1732;
$L__BB5_74:
	add.s32 	%r530, %r142, 32;
	setp.ge.s32 	%p52, %r530, %r141;
	@%p52 bra 	$L__BB5_76;
	st.global.u32 	[%rd14+128], %r1733;
$L__BB5_76:
	add.s32 	%r531, %r142, 64;
	setp.ge.s32 	%p53, %r531, %r141;
	@%p53 bra 	$L__BB5_78;
	st.global.u32 	[%rd14+256], %r1734;
$L__BB5_78:
	add.s32 	%r532, %r142, 96;
	setp.ge.s32 	%p54, %r532, %r141;
	@%p54 bra 	$L__BB5_80;
	st.global.u32 	[%rd14+384], %r1735;
$L__BB5_80:
	add.s32 	%r533, %r142, 128;
	setp.ge.s32 	%p55, %r533, %r141;
	@%p55 bra 	$L__BB5_82;
	st.global.u32 	[%rd14+512], %r1736;
$L__BB5_82:
	add.s32 	%r534, %r142, 160;
	setp.ge.s32 	%p56, %r534, %r141;
	@%p56 bra 	$L__BB5_84;
	st.global.u32 	[%rd14+640], %r1737;
$L__BB5_84:
	add.s32 	%r535, %r142, 192;
	setp.ge.s32 	%p57, %r535, %r141;
	@%p57 bra 	$L__BB5_86;
	st.global.u32 	[%rd14+768], %r1738;
$L__BB5_86:
	add.s32 	%r536, %r142, 224;
	setp.ge.s32 	%p58, %r536, %r141;
	@%p58 bra 	$L__BB5_88;
	st.global.u32 	[%rd14+896], %r1739;
$L__BB5_88:
	add.s32 	%r537, %r142, 256;
	setp.ge.s32 	%p59, %r537, %r141;
	@%p59 bra 	$L__BB5_90;
	st.global.u32 	[%rd14+1024], %r1740;
$L__BB5_90:
	add.s32 	%r538, %r142, 288;
	setp.ge.s32 	%p60, %r538, %r141;
	@%p60 bra 	$L__BB5_92;
	st.global.u32 	[%rd14+1152], %r1741;
$L__BB5_92:
	add.s32 	%r539, %r142, 320;
	setp.ge.s32 	%p61, %r539, %r141;
	@%p61 bra 	$L__BB5_94;
	st.global.u32 	[%rd14+1280], %r1742;
$L__BB5_94:
	add.s32 	%r540, %r142, 352;
	setp.ge.s32 	%p62, %r540, %r141;
	@%p62 bra 	$L__BB5_96;
	st.global.u32 	[%rd14+1408], %r1743;
$L__BB5_96:
	add.s32 	%r541, %r142, 384;
	setp.ge.s32 	%p63, %r541, %r141;
	@%p63 bra 	$L__BB5_98;
	st.global.u32 	[%rd14+1536], %r1744;
$L__BB5_98:
	add.s32 	%r542, %r142, 416;
	setp.ge.s32 	%p64, %r542, %r141;
	@%p64 bra 	$L__BB5_100;
	st.global.u32 	[%rd14+1664], %r1745;
$L__BB5_100:
	add.s32 	%r543, %r142, 448;
	setp.ge.s32 	%p65, %r543, %r141;
	@%p65 bra 	$L__BB5_102;
	st.global.u32 	[%rd14+1792], %r1746;
$L__BB5_102:
	add.s32 	%r544, %r142, 480;
	setp.ge.s32 	%p66, %r544, %r141;
	@%p66 bra 	$L__BB5_104;
	st.global.u32 	[%rd14+1920], %r1747;
$L__BB5_104:
	add.s32 	%r545, %r142, 512;
	setp.ge.s32 	%p67, %r545, %r141;
	@%p67 bra 	$L__BB5_106;
	st.global.u32 	[%rd14+2048], %r1748;
$L__BB5_106:
	add.s32 	%r546, %r142, 544;
	setp.ge.s32 	%p68, %r546, %r141;
	@%p68 bra 	$L__BB5_108;
	st.global.u32 	[%rd14+2176], %r1749;
$L__BB5_108:
	add.s32 	%r547, %r142, 576;
	setp.ge.s32 	%p69, %r547, %r141;
	@%p69 bra 	$L__BB5_110;
	st.global.u32 	[%rd14+2304], %r1750;
$L__BB5_110:
	// begin inline asm
	exit;
	// end inline asm
	mov.u32 	%r1764, %r1732;
	mov.u32 	%r1765, %r1733;
	mov.u32 	%r1766, %r1734;
	mov.u32 	%r1767, %r1735;
	mov.u32 	%r1768, %r1736;
	mov.u32 	%r1769, %r1737;
	mov.u32 	%r1770, %r1738;
	mov.u32 	%r1771, %r1739;
	mov.u32 	%r1772, %r1740;
	mov.u32 	%r1773, %r1741;
	mov.u32 	%r1774, %r1742;
	mov.u32 	%r1775, %r1743;
	mov.u32 	%r1776, %r1744;
	mov.u32 	%r1777, %r1745;
	mov.u32 	%r1778, %r1746;
	mov.u32 	%r1779, %r1747;
	mov.u32 	%r1780, %r1748;
	mov.u32 	%r1781, %r1749;
	mov.u32 	%r1782, %r1750;
$L__BB5_111:
	mul.hi.u32 	%r548, %r1, 357913942;
	add.s32 	%r549, %r548, %r1;
	shl.b32 	%r550, %r549, 2;
	mov.u32 	%r551, _ZZN3cub18CUB_300001_SM_10006detail10radix_sort29DeviceRadixSortOnesweepKernelINS1_5radix10policy_hubIiNS0_8NullTypeEyE10Policy1000ELNS0_9SortOrderE0EiS6_yiiNS1_21identity_decomposer_tEEEvPT5_SC_PT3_PKSD_PT1_PKSH_PT2_PKSL_T4_iiT6_E1s;
	add.s32 	%r552, %r551, %r550;
	add.s32 	%r162, %r552, 13328;
	st.shared.u32 	[%r552+13328], %r1759;
	bar.sync 	0;
	setp.gt.u32 	%p70, %r1, 31;
	@%p70 bra 	$L__BB5_113;
	mad.lo.s32 	%r584, %r1, 52, %r551;
	ld.shared.u32 	%r585, [%r584+13328];
	ld.shared.u32 	%r586, [%r584+13332];
	ld.shared.u32 	%r587, [%r584+13336];
	ld.shared.u32 	%r588, [%r584+13340];
	ld.shared.u32 	%r589, [%r584+13344];
	ld.shared.u32 	%r590, [%r584+13348];
	ld.shared.u32 	%r591, [%r584+13352];
	ld.shared.u32 	%r592, [%r584+13356];
	ld.shared.u32 	%r593, [%r584+13360];
	ld.shared.u32 	%r594, [%r584+13364];
	ld.shared.u32 	%r595, [%r584+13368];
	ld.shared.u32 	%r596, [%r584+13372];
	add.s32 	%r597, %r586, %r585;
	add.s32 	%r598, %r597, %r587;
	add.s32 	%r599, %r598, %r588;
	add.s32 	%r600, %r599, %r589;
	add.s32 	%r601, %r600, %r590;
	add.s32 	%r602, %r601, %r591;
	add.s32 	%r603, %r602, %r592;
	add.s32 	%r604, %r603, %r593;
	add.s32 	%r605, %r604, %r594;
	add.s32 	%r606, %r605, %r595;
	add.s32 	%r557, %r606, %r596;
	mov.b32 	%r555, 1;
	mov.b32 	%r580, 0;
	mov.b32 	%r582, -1;
	// begin inline asm
	{  .reg .s32 r0;  .reg .pred p;  shfl.sync.up.b32 r0|p, %r557, %r555, %r580, %r582;  @p add.s32 r0, r0, %r557;  mov.s32 %r553, r0;}
	// end inline asm
	mov.b32 	%r561, 2;
	// begin inline asm
	{  .reg .s32 r0;  .reg .pred p;  shfl.sync.up.b32 r0|p, %r553, %r561, %r580, %r582;  @p add.s32 r0, r0, %r553;  mov.s32 %r559, r0;}
	// end inline asm
	mov.b32 	%r567, 4;
	// begin inline asm
	{  .reg .s32 r0;  .reg .pred p;  shfl.sync.up.b32 r0|p, %r559, %r567, %r580, %r582;  @p add.s32 r0, r0, %r559;  mov.s32 %r565, r0;}
	// end inline asm
	mov.b32 	%r573, 8;
	// begin inline asm
	{  .reg .s32 r0;  .reg .pred p;  shfl.sync.up.b32 r0|p, %r565, %r573, %r580, %r582;  @p add.s32 r0, r0, %r565;  mov.s32 %r571, r0;}
	// end inline asm
	mov.b32 	%r579, 16;
	// begin inline asm
	{  .reg .s32 r0;  .reg .pred p;  shfl.sync.up.b32 r0|p, %r571, %r579, %r580, %r582;  @p add.s32 r0, r0, %r571;  mov.s32 %r577, r0;}
	// end inline asm
	sub.s32 	%r607, %r577, %r557;
	add.s32 	%r608, %r585, %r607;
	add.s32 	%r609, %r586, %r608;
	add.s32 	%r610, %r587, %r609;
	add.s32 	%r611, %r588, %r610;
	add.s32 	%r612, %r589, %r611;
	add.s32 	%r613, %r590, %r612;
	add.s32 	%r614, %r591, %r613;
	add.s32 	%r615, %r592, %r614;
	add.s32 	%r616, %r593, %r615;
	add.s32 	%r617, %r594, %r616;
	add.s32 	%r618, %r595, %r617;
	st.shared.u32 	[%r584+13328], %r607;
	st.shared.u32 	[%r584+13332], %r608;
	st.shared.u32 	[%r584+13336], %r609;
	st.shared.u32 	[%r584+13340], %r610;
	st.shared.u32 	[%r584+13344], %r611;
	st.shared.u32 	[%r584+13348], %r612;
	st.shared.u32 	[%r584+13352], %r613;
	st.shared.u32 	[%r584+13356], %r614;
	st.shared.u32 	[%r584+13360], %r615;
	st.shared.u32 	[%r584+13364], %r616;
	st.shared.u32 	[%r584+13368], %r617;
	st.shared.u32 	[%r584+13372], %r618;
$L__BB5_113:
	setp.gt.u32 	%p71, %r1, 255;
	bar.sync 	0;
	ld.shared.u32 	%r163, [%r162];
	@%p71 bra 	$L__BB5_115;
	shl.b32 	%r619, %r1, 2;
	add.s32 	%r621, %r551, %r619;
	ld.shared.u32 	%r622, [%r621];
	add.s32 	%r623, %r622, %r163;
	st.shared.u32 	[%r621], %r623;
	ld.shared.u32 	%r624, [%r621+1024];
	add.s32 	%r625, %r624, %r163;
	st.shared.u32 	[%r621+1024], %r625;
	ld.shared.u32 	%r626, [%r621+2048];
	add.s32 	%r627, %r626, %r163;
	st.shared.u32 	[%r621+2048], %r627;
	ld.shared.u32 	%r628, [%r621+3072];
	add.s32 	%r629, %r628, %r163;
	st.shared.u32 	[%r621+3072], %r629;
	ld.shared.u32 	%r630, [%r621+4096];
	add.s32 	%r631, %r630, %r163;
	st.shared.u32 	[%r621+4096], %r631;
	ld.shared.u32 	%r632, [%r621+5120];
	add.s32 	%r633, %r632, %r163;
	st.shared.u32 	[%r621+5120], %r633;
	ld.shared.u32 	%r634, [%r621+6144];
	add.s32 	%r635, %r634, %r163;
	st.shared.u32 	[%r621+6144], %r635;
	ld.shared.u32 	%r636, [%r621+7168];
	add.s32 	%r637, %r636, %r163;
	st.shared.u32 	[%r621+7168], %r637;
	ld.shared.u32 	%r638, [%r621+8192];
	add.s32 	%r639, %r638, %r163;
	st.shared.u32 	[%r621+8192], %r639;
	ld.shared.u32 	%r640, [%r621+9216];
	add.s32 	%r641, %r640, %r163;
	st.shared.u32 	[%r621+9216], %r641;
	ld.shared.u32 	%r642, [%r621+10240];
	add.s32 	%r643, %r642, %r163;
	st.shared.u32 	[%r621+10240], %r643;
	ld.shared.u32 	%r644, [%r621+11264];
	add.s32 	%r645, %r644, %r163;
	st.shared.u32 	[%r621+11264], %r645;
$L__BB5_115:
	shl.b32 	%r672, %r1, 5;
	and.b32  	%r673, %r672, 31744;
	add.s32 	%r164, %r551, %r673;
	bar.sync 	0;
	// begin inline asm
	mov.u32 %r646, %lanemask_le;
	// end inline asm
	shr.u32 	%r675, %r1764, %r293;
	and.b32  	%r669, %r675, %r82;
	mov.b32 	%r649, 1;
	// begin inline asm
	{
    .reg .pred p;
    and.b32 %r647, %r669, %r649;    setp.ne.u32 p, %r647, 0;
    vote.ballot.sync.b32 %r647, p, 0xffffffff;
    @!p not.b32 %r647, %r647;
}

	// end inline asm
	mov.b32 	%r652, 2;
	// begin inline asm
	{
    .reg .pred p;
    and.b32 %r650, %r669, %r652;    setp.ne.u32 p, %r650, 0;
    vote.ballot.sync.b32 %r650, p, 0xffffffff;
    @!p not.b32 %r650, %r650;
}

	// end inline asm
	and.b32  	%r676, %r650, %r647;
	mov.b32 	%r655, 4;
	// begin inline asm
	{
    .reg .pred p;
    and.b32 %r653, %r669, %r655;    setp.ne.u32 p, %r653, 0;
    vote.ballot.sync.b32 %r653, p, 0xffffffff;
    @!p not.b32 %r653, %r653;
}

	// end inline asm
	and.b32  	%r677, %r653, %r676;
	mov.b32 	%r658, 8;
	// begin inline asm
	{
    .reg .pred p;
    and.b32 %r656, %r669, %r658;    setp.ne.u32 p, %r656, 0;
    vote.ballot.sync.b32 %r656, p, 0xffffffff;
    @!p not.b32 %r656, %r656;
}

	// end inline asm
	and.b32  	%r678, %r656, %r677;
	mov.b32 	%r661, 16;
	// begin inline asm
	{
    .reg .pred p;
    and.b32 %r659, %r669, %r661;    setp.ne.u32 p, %r659, 0;
    vote.ballot.sync.b32 %r659, p, 0xffffffff;
    @!p not.b32 %r659, %r659;
}

	// end inline asm
	and.b32  	%r679, %r659, %r678;
	mov.b32 	%r664, 32;
	// begin inline asm
	{
    .reg .pred p;
    and.b32 %r662, %r669, %r664;    setp.ne.u32 p, %r662, 0;
    vote.ballot.sync.b32 %r662, p, 0xffffffff;
    @!p not.b32 %r662, %r662;
}

	// end inline asm
	and.b32  	%r680, %r662, %r679;
	mov.b32 	%r667, 64;
	// begin inline asm
	{
    .reg .pred p;
    and.b32 %r665, %r669, %r667;    setp.ne.u32 p, %r665, 0;
    vote.ballot.sync.b32 %r665, p, 0xffffffff;
    @!p not.b32 %r665, %r665;
}

	// end inline asm
	and.b32  	%r681, %r665, %r680;
	mov.b32 	%r670, 128;
	// begin inline asm
	{
    .reg .pred p;
    and.b32 %r668, %r669, %r670;    setp.ne.u32 p, %r668, 0;
    vote.ballot.sync.b32 %r668, p, 0xffffffff;
    @!p not.b32 %r668, %r668;
}

	// end inline asm
	and.b32  	%r682, %r668, %r681;
	clz.b32 	%r683, %r682;
	sub.s32 	%r167, 31, %r683;
	and.b32  	%r684, %r646, %r682;
	popc.b32 	%r168, %r684;
	setp.ne.s32 	%p72, %r295, %r167;
	mov.b32 	%r1783, 0;
	@%p72 bra 	$L__BB5_117;
	shl.b32 	%r685, %r669, 2;
	add.s32 	%r686, %r164, %r685;
	atom.shared.add.u32 	%r1783, [%r686], %r168;
$L__BB5_117:
	shfl.sync.idx.b32	%r712|%p73, %r1783, %r167, 31, -1;
	add.s32 	%r171, %r168, %r712;
	shr.u32 	%r713, %r1765, %r293;
	and.b32  	%r709, %r713, %r82;
	mov.b32 	%r689, 1;
	// begin inline asm
	{
    .reg .pred p;
    and.b32 %r687, %r709, %r689;    setp.ne.u32 p, %r687, 0;
    vote.ballot.sync.b32 %r687, p, 0xffffffff;
    @!p not.b32 %r687, %r687;
}

	// end inline asm
	mov.b32 	%r692, 2;
	// begin inline asm
	{
    .reg .pred p;
    and.b32 %r690, %r709, %r692;    setp.ne.u32 p, %r690, 0;
    vote.ballot.sync.b32 %r690, p, 0xffffffff;
    @!p not.b32 %r690, %r690;
}

	// end inline asm
	and.b32  	%r714, %r690, %r687;
	mov.b32 	%r695, 4;
	// begin inline asm
	{
    .reg .pred p;
    and.b32 %r693, %r709, %r695;    setp.ne.u32 p, %r693, 0;
    vote.ballot.sync.b32 %r693, p, 0xffffffff;
    @!p not.b32 %r693, %r693;
}

	// end inline asm
	and.b32  	%r715, %r693, %r714;
	mov.b32 	%r698, 8;
	// begin inline asm
	{
    .reg .pred p;
    and.b32 %r696, %r709, %r698;    setp.ne.u32 p, %r696, 0;
    vote.ballot.sync.b32 %r696, p, 0xffffffff;
    @!p not.b32 %r696, %r696;
}

	// end inline asm
	and.b32  	%r716, %r696, %r715;
	mov.b32 	%r701, 16;
	// begin inline asm
	{
    .reg .pred p;
    and.b32 %r699, %r709, %r701;    setp.ne.u32 p, %r699, 0;
    vote.ballot.sync.b32 %r699, p, 0xffffffff;
    @!p not.b32 %r699, %r699;
}

	// end inline asm
	and.b32  	%r717, %r699, %r716;
	mov.b32 	%r704, 32;
	// begin inline asm
	{
    .reg .pred p;
    and.b32 %r702, %r709, %r704;    setp.ne.u32 p, %r702, 0;
    vote.ballot.sync.b32 %r702, p, 0xffffffff;
    @!p not.b32 %r702, %r702;
}

	// end inline asm
	and.b32  	%r718, %r702, %r717;
	mov.b32 	%r707, 64;
	// begin inline asm
	{
    .reg .pred p;
    and.b32 %r705, %r709, %r707;    setp.ne.u32 p, %r705, 0;
    vote.ballot.sync.b32 %r705, p, 0xffffffff;
    @!p not.b32 %r705, %r705;
}

	// end inline asm
	and.b32  	%r719, %r705, %r718;
	mov.b32 	%r710, 128;
	// begin inline asm
	{
    .reg .pred p;
    and.b32 %r708, %r709, %r710;    setp.ne.u32 p, %r708, 0;
    vote.ballot.sync.b32 %r708, p, 0xffffffff;
    @!p not.b32 %r708, %r708;
}

	// end inline asm
	and.b32  	%r720, %r708, %r719;
	clz.b32 	%r721, %r720;
	sub.s32 	%r173, 31, %r721;
	and.b32  	%r722, %r646, %r720;
	popc.b32 	%r174, %r722;
	setp.ne.s32 	%p74, %r295, %r173;
	mov.b32 	%r1784, 0;
	@%p74 bra 	$L__BB5_119;
	shl.b32 	%r723, %r709, 2;
	add.s32 	%r724, %r164, %r723;
	atom.shared.add.u32 	%r1784, [%r724], %r174;
$L__BB5_119:
	shfl.sync.idx.b32	%r750|%p75, %r1784, %r173, 31, -1;
	add.s32 	%r177, %r174, %r750;
	shr.u32 	%r751, %r1766, %r293;
	and.b32  	%r747, %r751, %r82;
	mov.b32 	%r727, 1;
	// begin inline asm
	{
    .reg .pred p;
    and.b32 %r725, %r747, %r727;    setp.ne.u32 p, %r725, 0;
    vote.ballot.sync.b32 %r725, p, 0xffffffff;
    @!p not.b32 %r725, %r725;
}

	// end inline asm
	mov.b32 	%r730, 2;
	// begin inline asm
	{
    .reg .pred p;
    and.b32 %r728, %r747, %r730;    setp.ne.u32 p, %r728, 0;
    vote.ballot.sync.b32 %r728, p, 0xffffffff;
    @!p not.b32 %r728, %r728;
}

	// end inline asm
	and.b32  	%r752, %r728, %r725;
	mov.b32 	%r733, 4;
	// begin inline asm
	{
    .reg .pred p;
    and.b32 %r731, %r747, %r733;    setp.ne.u32 p, %r731, 0;
    vote.ballot.sync.b32 %r731, p, 0xffffffff;
    @!p not.b32 %r731, %r731;
}

	// end inline asm
	and.b32  	%r753, %r731, %r752;
	mov.b32 	%r736, 8;
	// begin inline asm
	{
    .reg .pred p;
    and.b32 %r734, %r747, %r736;    setp.ne.u32 p, %r734, 0;
    vote.ballot.sync.b32 %r734, p, 0xffffffff;
    @!p not.b32 %r734, %r734;
}

	// end inline asm
	and.b32  	%r754, %r734, %r753;
	mov.b32 	%r739, 16;
	// begin inline asm
	{
    .reg .pred p;
    and.b32 %r737, %r747, %r739;    setp.ne.u32 p, %r737, 0;
    vote.ballot.sync.b32 %r737, p, 0xffffffff;
    @!p not.b32 %r737, %r737;
}

	// end inline asm
	and.b32  	%r755, %r737, %r754;
	mov.b32 	%r742, 32;
	// begin inline asm
	{
    .reg .pred p;
    and.b32 %r740, %r747, %r742;    setp.ne.u32 p, %r740, 0;
    vote.ballot.sync.b32 %r740, p, 0xffffffff;
    @!p not.b32 %r740, %r740;
}

	// end inline asm
	and.b32  	%r756, %r740, %r755;
	mov.b32 	%r745, 64;
	// begin inline asm
	{
    .reg .pred p;
    and.b32 %r743, %r747, %r745;    setp.ne.u32 p, %r743, 0;
    vote.ballot.sync.b32 %r743, p, 0xffffffff;
    @!p not.b32 %r743, %r743;
}

	// end inline asm
	and.b32  	%r757, %r743, %r756;
	mov.b32 	%r748, 128;
	// begin inline asm
	{
    .reg .pred p;
    and.b32 %r746, %r747, %r748;    setp.ne.u32 p, %r746, 0;
    vote.ballot.sync.b32 %r746, p, 0xffffffff;
    @!p not.b32 %r746, %r746;
}

	// end inline asm
	and.b32  	%r758, %r746, %r757;
	clz.b32 	%r759, %r758;
	sub.s32 	%r179, 31, %r759;
	and.b32  	%r760, %r646, %r758;
	popc.b32 	%r180, %r760;
	setp.ne.s32 	%p76, %r295, %r179;
	mov.b32 	%r1785, 0;
	@%p76 bra 	$L__BB5_121;
	shl.b32 	%r761, %r747, 2;
	add.s32 	%r762, %r164, %r761;
	atom.shared.add.u32 	%r1785, [%r762], %r180;
$L__BB5_121:
	shfl.sync.idx.b32	%r788|%p77, %r1785, %r179, 31, -1;
	add.s32 	%r183, %r180, %r788;
	shr.u32 	%r789, %r1767, %r293;
	and.b32  	%r785, %r789, %r82;
	mov.b32 	%r765, 1;
	// begin inline asm
	{
    .reg .pred p;
    and.b32 %r763, %r785, %r765;    setp.ne.u32 p, %r763, 0;
    vote.ballot.sync.b32 %r763, p, 0xffffffff;
    @!p not.b32 %r763, %r763;
}

	// end inline asm
	mov.b32 	%r768, 2;
	// begin inline asm
	{
    .reg .pred p;
    and.b32 %r766, %r785, %r768;    setp.ne.u32 p, %r766, 0;
    vote.ballot.sync.b32 %r766, p, 0xffffffff;
    @!p not.b32 %r766, %r766;
}

	// end inline asm
	and.b32  	%r790, %r766, %r763;
	mov.b32 	%r771, 4;
	// begin inline asm
	{
    .reg .pred p;
    and.b32 %r769, %r785, %r771;    setp.ne.u32 p, %r769, 0;
    vote.ballot.sync.b32 %r769, p, 0xffffffff;
    @!p not.b32 %r769, %r769;
}

	// end inline asm
	and.b32  	%r791, %r769, %r790;
	mov.b32 	%r774, 8;
	// begin inline asm
	{
    .reg .pred p;
    and.b32 %r772, %r785, %r774;    setp.ne.u32 p, %r772, 0;
    vote.ballot.sync.b32 %r772, p, 0xffffffff;
    @!p not.b32 %r772, %r772;
}

	// end inline asm
	and.b32  	%r792, %r772, %r791;
	mov.b32 	%r777, 16;
	// begin inline asm
	{
    .reg .pred p;
    and.b32 %r775, %r785, %r777;    setp.ne.u32 p, %r775, 0;
    vote.ballot.sync.b32 %r775, p, 0xffffffff;
    @!p not.b32 %r775, %r775;
}

	// end inline asm
	and.b32  	%r793, %r775, %r792;
	mov.b32 	%r780, 32;
	// begin inline asm
	{
    .reg .pred p;
    and.b32 %r778, %r785, %r780;    setp.ne.u32 p, %r778, 0;
    vote.ballot.sync.b32 %r778, p, 0xffffffff;
    @!p not.b32 %r778, %r778;
}

	// end inline asm
	and.b32  	%r794, %r778, %r793;
	mov.b32 	%r783, 64;
	// begin inline asm
	{
    .reg .pred p;
    and.b32 %r781, %r785, %r783;    setp.ne.u32 p, %r781, 0;
    vote.ballot.sync.b32 %r781, p, 0xffffffff;
    @!p not.b32 %r781, %r781;
}

	// end inline asm
	and.b32  	%r795, %r781, %r794;
	mov.b32 	%r786, 128;
	// begin inline asm
	{
    .reg .pred p;
    and.b32 %r784, %r785, %r786;    setp.ne.u32 p, %r784, 0;
    vote.ballot.sync.b32 %r784, p, 0xffffffff;
    @!p not.b32 %r784, %r784;
}

	// end inline asm
	and.b32  	%r796, %r784, %r795;
	clz.b32 	%r797, %r796;
	sub.s32 	%r185, 31, %r797;
	and.b32  	%r798, %r646, %r796;
	popc.b32 	%r186, %r798;
	setp.ne.s32 	%p78, %r295, %r185;
	mov.b32 	%r1786, 0;
	@%p78 bra 	$L__BB5_123;
	shl.b32 	%r799, %r785, 2;
	add.s32 	%r800, %r164, %r799;
	atom.shared.add.u32 	%r1786, [%r800], %r186;
$L__BB5_123:
	shfl.sync.idx.b32	%r826|%p79, %r1786, %r185, 31, -1;
	add.s32 	%r189, %r186, %r826;
	shr.u32 	%r827, %r1768, %r293;
	and.b32  	%r823, %r827, %r82;
	mov.b32 	%r803, 1;
	// begin inline asm
	{
    .reg .pred p;
    and.b32 %r801, %r823, %r803;    setp.ne.u32 p, %r801, 0;
    vote.ballot.sync.b32 %r801, p, 0xffffffff;
    @!p not.b32 %r801, %r801;
}

	// end inline asm
	mov.b32 	%r806, 2;
	// begin inline asm
	{
    .reg .pred p;
    and.b32 %r804, %r823, %r806;    setp.ne.u32 p, %r804, 0;
    vote.ballot.sync.b32 %r804, p, 0xffffffff;
    @!p not.b32 %r804, %r804;
}

	// end inline asm
	and.b32  	%r828, %r804, %r801;
	mov.b32 	%r809, 4;
	// begin inline asm
	{
    .reg .pred p;
    and.b32 %r807, %r823, %r809;    setp.ne.u32 p, %r807, 0;
    vote.ballot.sync.b32 %r807, p, 0xffffffff;
    @!p not.b32 %r807, %r807;
}

	// end inline asm
	and.b32  	%r829, %r807, %r828;
	mov.b32 	%r812, 8;
	// begin inline asm
	{
    .reg .pred p;
    and.b32 %r810, %r823, %r812;    setp.ne.u32 p, %r810, 0;
    vote.ballot.sync.b32 %r810, p, 0xffffffff;
    @!p not.b32 %r810, %r810;
}

	// end inline asm
	and.b32  	%r830, %r810, %r829;
	mov.b32 	%r815, 16;
	// begin inline asm
	{
    .reg .pred p;
    and.b32 %r813, %r823, %r815;    setp.ne.u32 p, %r813, 0;
    vote.ballot.sync.b32 %r813, p, 0xffffffff;
    @!p not.b32 %r813, %r813;
}

	// end inline asm
	and.b32  	%r831, %r813, %r830;
	mov.b32 	%r818, 32;
	// begin inline asm
	{
    .reg .pred p;
    and.b32 %r816, %r823, %r818;    setp.ne.u32 p, %r816, 0;
    vote.ballot.sync.b32 %r816, p, 0xffffffff;
    @!p not.b32 %r816, %r816;
}

	// end inline asm
	and.b32  	%r832, %r816, %r831;
	mov.b32 	%r821, 64;
	// begin inline asm
	{
    .reg .pred p;
    and.b32 %r819, %r823, %r821;    setp.ne.u32 p, %r819, 0;
    vote.ballot.sync.b32 %r819, p, 0xffffffff;
    @!p not.b32 %r819, %r819;
}

	// end inline asm
	and.b32  	%r833, %r819, %r832;
	mov.b32 	%r824, 128;
	// begin inline asm
	{
    .reg .pred p;
    and.b32 %r822, %r823, %r824;    setp.ne.u32 p, %r822, 0;
    vote.ballot.sync.b32 %r822, p, 0xffffffff;
    @!p not.b32 %r822, %r822;
}

	// end inline asm
	and.b32  	%r834, %r822, %r833;
	clz.b32 	%r835, %r834;
	sub.s32 	%r191, 31, %r835;
	and.b32  	%r836, %r646, %r834;
	popc.b32 	%r192, %r836;
	setp.ne.s32 	%p80, %r295, %r191;
	mov.b32 	%r1787, 0;
	@%p80 bra 	$L__BB5_125;
	shl.b32 	%r837, %r823, 2;
	add.s32 	%r838, %r164, %r837;
	atom.shared.add.u32 	%r1787, [%r838], %r192;
$L__BB5_125:
	shfl.sync.idx.b32	%r864|%p81, %r1787, %r191, 31, -1;
	add.s32 	%r195, %r192, %r864;
	shr.u32 	%r865, %r1769, %r293;
	and.b32  	%r861, %r865, %r82;
	mov.b32 	%r841, 1;
	// begin inline asm
	{
    .reg .pred p;
    and.b32 %r839, %r861, %r841;    setp.ne.u32 p, %r839, 0;
    vote.ballot.sync.b32 %r839, p, 0xffffffff;
    @!p not.b32 %r839, %r839;
}

	// end inline asm
	mov.b32 	%r844, 2;
	// begin inline asm
	{
    .reg .pred p;
    and.b32 %r842, %r861, %r844;    setp.ne.u32 p, %r842, 0;
    vote.ballot.sync.b32 %r842, p, 0xffffffff;
    @!p not.b32 %r842, %r842;
}

	// end inline asm
	and.b32  	%r866, %r842, %r839;
	mov.b32 	%r847, 4;
	// begin inline asm
	{
    .reg .pred p;
    and.b32 %r845, %r861, %r847;    setp.ne.u32 p, %r845, 0;
    vote.ballot.sync.b32 %r845, p, 0xffffffff;
    @!p not.b32 %r845, %r845;
}

	// end inline asm
	and.b32  	%r867, %r845, %r866;
	mov.b32 	%r850, 8;
	// begin inline asm
	{
    .reg .pred p;
    and.b32 %r848, %r861, %r850;    setp.ne.u32 p, %r848, 0;
    vote.ballot.sync.b32 %r848, p, 0xffffffff;
    @!p not.b32 %r848, %r848;
}

	// end inline asm
	and.b32  	%r868, %r848, %r867;
	mov.b32 	%r853, 16;
	// begin inline asm
	{
    .reg .pred p;
    and.b32 %r851, %r861, %r853;    setp.ne.u32 p, %r851, 0;
    vote.ballot.sync.b32 %r851, p, 0xffffffff;
    @!p not.b32 %r851, %r851;
}

	// end inline asm
	and.b32  	%r869, %r851, %r868;
	mov.b32 	%r856, 32;
	// begin inline asm
	{
    .reg .pred p;
    and.b32 %r854, %r861, %r856;    setp.ne.u32 p, %r854, 0;
    vote.ballot.sync.b32 %r854, p, 0xffffffff;
    @!p not.b32 %r854, %r854;
}

	// end inline asm
	and.b32  	%r870, %r854, %r869;
	mov.b32 	%r859, 64;
	// begin inline asm
	{
    .reg .pred p;
    and.b32 %r857, %r861, %r859;    setp.ne.u32 p, %r857, 0;
    vote.ballot.sync.b32 %r857, p, 0xffffffff;
    @!p not.b32 %r857, %r857;
}

	// end inline asm
	and.b32  	%r871, %r857, %r870;
	mov.b32 	%r862, 128;
	// begin inline asm
	{
    .reg .pred p;
    and.b32 %r860, %r861, %r862;    setp.ne.u32 p, %r860, 0;
    vote.ballot.sync.b32 %r860, p, 0xffffffff;
    @!p not.b32 %r860, %r860;
}

	// end inline asm
	and.b32  	%r872, %r860, %r871;
	clz.b32 	%r873, %r872;
	sub.s32 	%r197, 31, %r873;
	and.b32  	%r874, %r646, %r872;
	popc.b32 	%r198, %r874;
	setp.ne.s32 	%p82, %r295, %r197;
	mov.b32 	%r1788, 0;
	@%p82 bra 	$L__BB5_127;
	shl.b32 	%r875, %r861, 2;
	add.s32 	%r876, %r164, %r875;
	atom.shared.add.u32 	%r1788, [%r876], %r198;
$L__BB5_127:
	shfl.sync.idx.b32	%r902|%p83, %r1788, %r197, 31, -1;
	add.s32 	%r201, %r198, %r902;
	shr.u32 	%r903, %r1770, %r293;
	and.b32  	%r899, %r903, %r82;
	mov.b32 	%r879, 1;
	// begin inline asm
	{
    .reg .pred p;
    and.b32 %r877, %r899, %r879;    setp.ne.u32 p, %r877, 0;
    vote.ballot.sync.b32 %r877, p, 0xffffffff;
    @!p not.b32 %r877, %r877;
}

	// end inline asm
	mov.b32 	%r882, 2;
	// begin inline asm
	{
    .reg .pred p;
    and.b32 %r880, %r899, %r882;    setp.ne.u32 p, %r880, 0;
    vote.ballot.sync.b32 %r880, p, 0xffffffff;
    @!p not.b32 %r880, %r880;
}

	// end inline asm
	and.b32  	%r904, %r880, %r877;
	mov.b32 	%r885, 4;
	// begin inline asm
	{
    .reg .pred p;
    and.b32 %r883, %r899, %r885;    setp.ne.u32 p, %r883, 0;
    vote.ballot.sync.b32 %r883, p, 0xffffffff;
    @!p not.b32 %r883, %r883;
}

	// end inline asm
	and.b32  	%r905, %r883, %r904;
	mov.b32 	%r888, 8;
	// begin inline asm
	{
    .reg .pred p;
    and.b32 %r886, %r899, %r888;    setp.ne.u32 p, %r886, 0;
    vote.ballot.sync.b32 %r886, p, 0xffffffff;
    @!p not.b32 %r886, %r886;
}

	// end inline asm
	and.b32  	%r906, %r886, %r905;
	mov.b32 	%r891, 16;
	// begin inline asm
	{
    .reg .pred p;
    and.b32 %r889, %r899, %r891;    setp.ne.u32 p, %r889, 0;
    vote.ballot.sync.b32 %r889, p, 0xffffffff;
    @!p not.b32 %r889, %r889;
}

	// end inline asm
	and.b32  	%r907, %r889, %r906;
	mov.b32 	%r894, 32;
	// begin inline asm
	{
    .reg .pred p;
    and.b32 %r892, %r899, %r894;    setp.ne.u32 p, %r892, 0;
    vote.ballot.sync.b32 %r892, p, 0xffffffff;
    @!p not.b32 %r892, %r892;
}

	// end inline asm
	and.b32  	%r908, %r892, %r907;
	mov.b32 	%r897, 64;
	// begin inline asm
	{
    .reg .pred p;
    and.b32 %r895, %r899, %r897;    setp.ne.u32 p, %r895, 0;
    vote.ballot.sync.b32 %r895, p, 0xffffffff;
    @!p not.b32 %r895, %r895;
}

	// end inline asm
	and.b32  	%r909, %r895, %r908;
	mov.b32 	%r900, 128;
	// begin inline asm
	{
    .reg .pred p;
    and.b32 %r898, %r899, %r900;    setp.ne.u32 p, %r898, 0;
    vote.ballot.sync.b32 %r898, p, 0xffffffff;
    @!p not.b32 %r898, %r898;
}

	// end inline asm
	and.b32  	%r910, %r898, %r909;
	clz.b32 	%r911, %r910;
	sub.s32 	%r203, 31, %r911;
	and.b32  	%r912, %r646, %r910;
	popc.b32 	%r204, %r912;
	setp.ne.s32 	%p84, %r295, %r203;
	mov.b32 	%r1789, 0;
	@%p84 bra 	$L__BB5_129;
	shl.b32 	%r913, %r899, 2;
	add.s32 	%r914, %r164, %r913;
	atom.shared.add.u32 	%r1789, [%r914], %r204;
$L__BB5_129:
	shfl.sync.idx.b32	%r940|%p85, %r1789, %r203, 31, -1;
	add.s32 	%r207, %r204, %r940;
	shr.u32 	%r941, %r1771, %r293;
	and.b32  	%r937, %r941, %r82;
	mov.b32 	%r917, 1;
	// begin inline asm
	{
    .reg .pred p;
    and.b32 %r915, %r937, %r917;    setp.ne.u32 p, %r915, 0;
    vote.ballot.sync.b32 %r915, p, 0xffffffff;
    @!p not.b32 %r915, %r915;
}

	// end inline asm
	mov.b32 	%r920, 2;
	// begin inline asm
	{
    .reg .pred p;
    and.b32 %r918, %r937, %r920;    setp.ne.u32 p, %r918, 0;
    vote.ballot.sync.b32 %r918, p, 0xffffffff;
    @!p not.b32 %r918, %r918;
}

	// end inline asm
	and.b32  	%r942, %r918, %r915;
	mov.b32 	%r923, 4;
	// begin inline asm
	{
    .reg .pred p;
    and.b32 %r921, %r937, %r923;    setp.ne.u32 p, %r921, 0;
    vote.ballot.sync.b32 %r921, p, 0xffffffff;
    @!p not.b32 %r921, %r921;
}

	// end inline asm
	and.b32  	%r943, %r921, %r942;
	mov.b32 	%r926, 8;
	// begin inline asm
	{
    .reg .pred p;
    and.b32 %r924, %r937, %r926;    setp.ne.u32 p, %r924, 0;
    vote.ballot.sync.b32 %r924, p, 0xffffffff;
    @!p not.b32 %r924, %r924;
}

	// end inline asm
	and.b32  	%r944, %r924, %r943;
	mov.b32 	%r929, 16;
	// begin inline asm
	{
    .reg .pred p;
    and.b32 %r927, %r937, %r929;    setp.ne.u32 p, %r927, 0;
    vote.ballot.sync.b32 %r927, p, 0xffffffff;
    @!p not.b32 %r927, %r927;
}

	// end inline asm
	and.b32  	%r945, %r927, %r944;
	mov.b32 	%r932, 32;
	// begin inline asm
	{
    .reg .pred p;
    and.b32 %r930, %r937, %r932;    setp.ne.u32 p, %r930, 0;
    vote.ballot.sync.b32 %r930, p, 0xffffffff;
    @!p not.b32 %r930, %r930;
}

	// end inline asm
	and.b32  	%r946, %r930, %r945;
	mov.b32 	%r935, 64;
	// begin inline asm
	{
    .reg .pred p;
    and.b32 %r933, %r937, %r935;    setp.ne.u32 p, %r933, 0;
    vote.ballot.sync.b32 %r933, p, 0xffffffff;
    @!p not.b32 %r933, %r933;
}

	// end inline asm
	and.b32  	%r947, %r933, %r946;
	mov.b32 	%r938, 128;
	// begin inline asm
	{
    .reg .pred p;
    and.b32 %r936, %r937, %r938;    setp.ne.u32 p, %r936, 0;
    vote.ballot.sync.b32 %r936, p, 0xffffffff;
    @!p not.b32 %r936, %r936;
}

	// end inline asm
	and.b32  	%r948, %r936, %r947;
	clz.b32 	%r949, %r948;
	sub.s32 	%r209, 31, %r949;
	and.b32  	%r950, %r646, %r948;
	popc.b32 	%r210, %r950;
	setp.ne.s32 	%p86, %r295, %r209;
	mov.b32 	%r1790, 0;
	@%p86 bra 	$L__BB5_131;
	shl.b32 	%r951, %r937, 2;
	add.s32 	%r952, %r164, %r951;
	atom.shared.add.u32 	%r1790, [%r952], %r210;
$L__BB5_131:
	shfl.sync.idx.b32	%r978|%p87, %r1790, %r209, 31, -1;
	add.s32 	%r213, %r210, %r978;
	shr.u32 	%r979, %r1772, %r293;
	and.b32  	%r975, %r979, %r82;
	mov.b32 	%r955, 1;
	// begin inline asm
	{
    .reg .pred p;
    and.b32 %r953, %r975, %r955;    setp.ne.u32 p, %r953, 0;
    vote.ballot.sync.b32 %r953, p, 0xffffffff;
    @!p not.b32 %r953, %r953;
}

	// end inline asm
	mov.b32 	%r958, 2;
	// begin inline asm
	{
    .reg .pred p;
    and.b32 %r956, %r975, %r958;    setp.ne.u32 p, %r956, 0;
    vote.ballot.sync.b32 %r956, p, 0xffffffff;
    @!p not.b32 %r956, %r956;
}

	// end inline asm
	and.b32  	%r980, %r956, %r953;
	mov.b32 	%r961, 4;
	// begin inline asm
	{
    .reg .pred p;
    and.b32 %r959, %r975, %r961;    setp.ne.u32 p, %r959, 0;
    vote.ballot.sync.b32 %r959, p, 0xffffffff;
    @!p not.b32 %r959, %r959;
}

	// end inline asm
	and.b32  	%r981, %r959, %r980;
	mov.b32 	%r964, 8;
	// begin inline asm
	{
    .reg .pred p;
    and.b32 %r962, %r975, %r964;    setp.ne.u32 p, %r962, 0;
    vote.ballot.sync.b32 %r962, p, 0xffffffff;
    @!p not.b32 %r962, %r962;
}

	// end inline asm
	and.b32  	%r982, %r962, %r981;
	mov.b32 	%r967, 16;
	// begin inline asm
	{
    .reg .pred p;
    and.b32 %r965, %r975, %r967;    setp.ne.u32 p, %r965, 0;
    vote.ballot.sync.b32 %r965, p, 0xffffffff;
    @!p not.b32 %r965, %r965;
}

	// end inline asm
	and.b32  	%r983, %r965, %r982;
	mov.b32 	%r970, 32;
	// begin inline asm
	{
    .reg .pred p;
    and.b32 %r968, %r975, %r970;    setp.ne.u32 p, %r968, 0;
    vote.ballot.sync.b32 %r968, p, 0xffffffff;
    @!p not.b32 %r968, %r968;
}

	// end inline asm
	and.b32  	%r984, %r968, %r983;
	mov.b32 	%r973, 64;
	// begin inline asm
	{
    .reg .pred p;
    and.b32 %r971, %r975, %r973;    setp.ne.u32 p, %r971, 0;
    vote.ballot.sync.b32 %r971, p, 0xffffffff;
    @!p not.b32 %r971, %r971;
}

	// end inline asm
	and.b32  	%r985, %r971, %r984;
	mov.b32 	%r976, 128;
	// begin inline asm
	{
    .reg .pred p;
    and.b32 %r974, %r975, %r976;    setp.ne.u32 p, %r974, 0;
    vote.ballot.sync.b32 %r974, p, 0xffffffff;
    @!p not.b32 %r974, %r974;
}

	// end inline asm
	and.b32  	%r986, %r974, %r985;
	clz.b32 	%r987, %r986;
	sub.s32 	%r215, 31, %r987;
	and.b32  	%r988, %r646, %r986;
	popc.b32 	%r216, %r988;
	setp.ne.s32 	%p88, %r295, %r215;
	mov.b32 	%r1791, 0;
	@%p88 bra 	$L__BB5_133;
	shl.b32 	%r989, %r975, 2;
	add.s32 	%r990, %r164, %r989;
	atom.shared.add.u32 	%r1791, [%r990], %r216;
$L__BB5_133:
	shfl.sync.idx.b32	%r1016|%p89, %r1791, %r215, 31, -1;
	add.s32 	%r219, %r216, %r1016;
	shr.u32 	%r1017, %r1773, %r293;
	and.b32  	%r1013, %r1017, %r82;
	mov.b32 	%r993, 1;
	// begin inline asm
	{
    .reg .pred p;
    and.b32 %r991, %r1013, %r993;    setp.ne.u32 p, %r991, 0;
    vote.ballot.sync.b32 %r991, p, 0xffffffff;
    @!p not.b32 %r991, %r991;
}

	// end inline asm
	mov.b32 	%r996, 2;
	// begin inline asm
	{
    .reg .pred p;
    and.b32 %r994, %r1013, %r996;    setp.ne.u32 p, %r994, 0;
    vote.ballot.sync.b32 %r994, p, 0xffffffff;
    @!p not.b32 %r994, %r994;
}

	// end inline asm
	and.b32  	%r1018, %r994, %r991;
	mov.b32 	%r999, 4;
	// begin inline asm
	{
    .reg .pred p;
    and.b32 %r997, %r1013, %r999;    setp.ne.u32 p, %r997, 0;
    vote.ballot.sync.b32 %r997, p, 0xffffffff;
    @!p not.b32 %r997, %r997;
}

	// end inline asm
	and.b32  	%r1019, %r997, %r1018;
	mov.b32 	%r1002, 8;
	// begin inline asm
	{
    .reg .pred p;
    and.b32 %r1000, %r1013, %r1002;    setp.ne.u32 p, %r1000, 0;
    vote.ballot.sync.b32 %r1000, p, 0xffffffff;
    @!p not.b32 %r1000, %r1000;
}

	// end inline asm
	and.b32  	%r1020, %r1000, %r1019;
	mov.b32 	%r1005, 16;
	// begin inline asm
	{
    .reg .pred p;
    and.b32 %r1003, %r1013, %r1005;    setp.ne.u32 p, %r1003, 0;
    vote.ballot.sync.b32 %r1003, p, 0xffffffff;
    @!p not.b32 %r1003, %r1003;
}

	// end inline asm
	and.b32  	%r1021, %r1003, %r1020;
	mov.b32 	%r1008, 32;
	// begin inline asm
	{
    .reg .pred p;
    and.b32 %r1006, %r1013, %r1008;    setp.ne.u32 p, %r1006, 0;
    vote.ballot.sync.b32 %r1006, p, 0xffffffff;
    @!p not.b32 %r1006, %r1006;
}

	// end inline asm
	and.b32  	%r1022, %r1006, %r1021;
	mov.b32 	%r1011, 64;
	// begin inline asm
	{
    .reg .pred p;
    and.b32 %r1009, %r1013, %r1011;    setp.ne.u32 p, %r1009, 0;
    vote.ballot.sync.b32 %r1009, p, 0xffffffff;
    @!p not.b32 %r1009, %r1009;
}

	// end inline asm
	and.b32  	%r1023, %r1009, %r1022;
	mov.b32 	%r1014, 128;
	// begin inline asm
	{
    .reg .pred p;
    and.b32 %r1012, %r1013, %r1014;    setp.ne.u32 p, %r1012, 0;
    vote.ballot.sync.b32 %r1012, p, 0xffffffff;
    @!p not.b32 %r1012, %r1012;
}

	// end inline asm
	and.b32  	%r1024, %r1012, %r1023;
	clz.b32 	%r1025, %r1024;
	sub.s32 	%r221, 31, %r1025;
	and.b32  	%r1026, %r646, %r1024;
	popc.b32 	%r222, %r1026;
	setp.ne.s32 	%p90, %r295, %r221;
	mov.b32 	%r1792, 0;
	@%p90 bra 	$L__BB5_135;
	shl.b32 	%r1027, %r1013, 2;
	add.s32 	%r1028, %r164, %r1027;
	atom.shared.add.u32 	%r1792, [%r1028], %r222;
$L__BB5_135:
	shfl.sync.idx.b32	%r1054|%p91, %r1792, %r221, 31, -1;
	add.s32 	%r225, %r222, %r1054;
	shr.u32 	%r1055, %r1774, %r293;
	and.b32  	%r1051, %r1055, %r82;
	mov.b32 	%r1031, 1;
	// begin inline asm
	{
    .reg .pred p;
    and.b32 %r1029, %r1051, %r1031;    setp.ne.u32 p, %r1029, 0;
    vote.ballot.sync.b32 %r1029, p, 0xffffffff;
    @!p not.b32 %r1029, %r1029;
}

	// end inline asm
	mov.b32 	%r1034, 2;
	// begin inline asm
	{
    .reg .pred p;
    and.b32 %r1032, %r1051, %r1034;    setp.ne.u32 p, %r1032, 0;
    vote.ballot.sync.b32 %r1032, p, 0xffffffff;
    @!p not.b32 %r1032, %r1032;
}

	// end inline asm
	and.b32  	%r1056, %r1032, %r1029;
	mov.b32 	%r1037, 4;
	// begin inline asm
	{
    .reg .pred p;
    and.b32 %r1035, %r1051, %r1037;    setp.ne.u32 p, %r1035, 0;
    vote.ballot.sync.b32 %r1035, p, 0xffffffff;
    @!p not.b32 %r1035, %r1035;
}

	// end inline asm
	and.b32  	%r1057, %r1035, %r1056;
	mov.b32 	%r1040, 8;
	// begin inline asm
	{
    .reg .pred p;
    and.b32 %r1038, %r1051, %r1040;    setp.ne.u32 p, %r1038, 0;
    vote.ballot.sync.b32 %r1038, p, 0xffffffff;
    @!p not.b32 %r1038, %r1038;
}

	// end inline asm
	and.b32  	%r1058, %r1038, %r1057;
	mov.b32 	%r1043, 16;
	// begin inline asm
	{
    .reg .pred p;
    and.b32 %r1041, %r1051, %r1043;    setp.ne.u32 p, %r1041, 0;
    vote.ballot.sync.b32 %r1041, p, 0xffffffff;
    @!p not.b32 %r1041, %r1041;
}

	// end inline asm
	and.b32  	%r1059, %r1041, %r1058;
	mov.b32 	%r1046, 32;
	// begin inline asm
	{
    .reg .pred p;
    and.b32 %r1044, %r1051, %r1046;    setp.ne.u32 p, %r1044, 0;
    vote.ballot.sync.b32 %r1044, p, 0xffffffff;
    @!p not.b32 %r1044, %r1044;
}

	// end inline asm
	and.b32  	%r1060, %r1044, %r1059;
	mov.b32 	%r1049, 64;
	// begin inline asm
	{
    .reg .pred p;
    and.b32 %r1047, %r1051, %r1049;    setp.ne.u32 p, %r1047, 0;
    vote.ballot.sync.b32 %r1047, p, 0xffffffff;
    @!p not.b32 %r1047, %r1047;
}

	// end inline asm
	and.b32  	%r1061, %r1047, %r1060;
	mov.b32 	%r1052, 128;
	// begin inline asm
	{
    .reg .pred p;
    and.b32 %r1050, %r1051, %r1052;    setp.ne.u32 p, %r1050, 0;
    vote.ballot.sync.b32 %r1050, p, 0xffffffff;
    @!p not.b32 %r1050, %r1050;
}

	// end inline asm
	and.b32  	%r1062, %r1050, %r1061;
	clz.b32 	%r1063, %r1062;
	sub.s32 	%r227, 31, %r1063;
	and.b32  	%r1064, %r646, %r1062;
	popc.b32 	%r228, %r1064;
	setp.ne.s32 	%p92, %r295, %r227;
	mov.b32 	%r1793, 0;
	@%p92 bra 	$L__BB5_137;
	shl.b32 	%r1065, %r1051, 2;
	add.s32 	%r1066, %r164, %r1065;
	atom.shared.add.u32 	%r1793, [%r1066], %r228;
$L__BB5_137:
	shfl.sync.idx.b32	%r1092|%p93, %r1793, %r227, 31, -1;
	add.s32 	%r231, %r228, %r1092;
	shr.u32 	%r1093, %r1775, %r293;
	and.b32  	%r1089, %r1093, %r82;
	mov.b32 	%r1069, 1;
	// begin inline asm
	{
    .reg .pred p;
    and.b32 %r1067, %r1089, %r1069;    setp.ne.u32 p, %r1067, 0;
    vote.ballot.sync.b32 %r1067, p, 0xffffffff;
    @!p not.b32 %r1067, %r1067;
}

	// end inline asm
	mov.b32 	%r1072, 2;
	// begin inline asm
	{
    .reg .pred p;
    and.b32 %r1070, %r1089, %r1072;    setp.ne.u32 p, %r1070, 0;
    vote.ballot.sync.b32 %r1070, p, 0xffffffff;
    @!p not.b32 %r1070, %r1070;
}

	// end inline asm
	and.b32  	%r1094, %r1070, %r1067;
	mov.b32 	%r1075, 4;
	// begin inline asm
	{
    .reg .pred p;
    and.b32 %r1073, %r1089, %r1075;    setp.ne.u32 p, %r1073, 0;
    vote.ballot.sync.b32 %r1073, p, 0xffffffff;
    @!p not.b32 %r1073, %r1073;
}

	// end inline asm
	and.b32  	%r1095, %r1073, %r1094;
	mov.b32 	%r1078, 8;
	// begin inline asm
	{
    .reg .pred p;
    and.b32 %r1076, %r1089, %r1078;    setp.ne.u32 p, %r1076, 0;
    vote.ballot.sync.b32 %r1076, p, 0xffffffff;
    @!p not.b32 %r1076, %r1076;
}

	// end inline asm
	and.b32  	%r1096, %r1076, %r1095;
	mov.b32 	%r1081, 16;
	// begin inline asm
	{
    .reg .pred p;
    and.b32 %r1079, %r1089, %r1081;    setp.ne.u32 p, %r1079, 0;
    vote.ballot.sync.b32 %r1079, p, 0xffffffff;
    @!p not.b32 %r1079, %r1079;
}

	// end inline asm
	and.b32  	%r1097, %r1079, %r1096;
	mov.b32 	%r1084, 32;
	// begin inline asm
	{
    .reg .pred p;
    and.b32 %r1082, %r1089, %r1084;    setp.ne.u32 p, %r1082, 0;
    vote.ballot.sync.b32 %r1082, p, 0xffffffff;
    @!p not.b32 %r1082, %r1082;
}

	// end inline asm
	and.b32  	%r1098, %r1082, %r1097;
	mov.b32 	%r1087, 64;
	// begin inline asm
	{
    .reg .pred p;
    and.b32 %r1085, %r1089, %r1087;    setp.ne.u32 p, %r1085, 0;
    vote.ballot.sync.b32 %r1085, p, 0xffffffff;
    @!p not.b32 %r1085, %r1085;
}

	// end inline asm
	and.b32  	%r1099, %r1085, %r1098;
	mov.b32 	%r1090, 128;
	// begin inline asm
	{
    .reg .pred p;
    and.b32 %r1088, %r1089, %r1090;    setp.ne.u32 p, %r1088, 0;
    vote.ballot.sync.b32 %r1088, p, 0xffffffff;
    @!p not.b32 %r1088, %r1088;
}

	// end inline asm
	and.b32  	%r1100, %r1088, %r1099;
	clz.b32 	%r1101, %r1100;
	sub.s32 	%r233, 31, %r1101;
	and.b32  	%r1102, %r646, %r1100;
	popc.b32 	%r234, %r1102;
	setp.ne.s32 	%p94, %r295, %r233;
	mov.b32 	%r1794, 0;
	@%p94 bra 	$L__BB5_139;
	shl.b32 	%r1103, %r1089, 2;
	add.s32 	%r1104, %r164, %r1103;
	atom.shared.add.u32 	%r1794, [%r1104], %r234;
$L__BB5_139:
	shfl.sync.idx.b32	%r1130|%p95, %r1794, %r233, 31, -1;
	add.s32 	%r237, %r234, %r1130;
	shr.u32 	%r1131, %r1776, %r293;
	and.b32  	%r1127, %r1131, %r82;
	mov.b32 	%r1107, 1;
	// begin inline asm
	{
    .reg .pred p;
    and.b32 %r1105, %r1127, %r1107;    setp.ne.u32 p, %r1105, 0;
    vote.ballot.sync.b32 %r1105, p, 0xffffffff;
    @!p not.b32 %r1105, %r1105;
}

	// end inline asm
	mov.b32 	%r1110, 2;
	// begin inline asm
	{
    .reg .pred p;
    and.b32 %r1108, %r1127, %r1110;    setp.ne.u32 p, %r1108, 0;
    vote.ballot.sync.b32 %r1108, p, 0xffffffff;
    @!p not.b32 %r1108, %r1108;
}

	// end inline asm
	and.b32  	%r1132, %r1108, %r1105;
	mov.b32 	%r1113, 4;
	// begin inline asm
	{
    .reg .pred p;
    and.b32 %r1111, %r1127, %r1113;    setp.ne.u32 p, %r1111, 0;
    vote.ballot.sync.b32 %r1111, p, 0xffffffff;
    @!p not.b32 %r1111, %r1111;
}

	// end inline asm
	and.b32  	%r1133, %r1111, %r1132;
	mov.b32 	%r1116, 8;
	// begin inline asm
	{
    .reg .pred p;
    and.b32 %r1114, %r1127, %r1116;    setp.ne.u32 p, %r1114, 0;
    vote.ballot.sync.b32 %r1114, p, 0xffffffff;
    @!p not.b32 %r1114, %r1114;
}

	// end inline asm
	and.b32  	%r1134, %r1114, %r1133;
	mov.b32 	%r1119, 16;
	// begin inline asm
	{
    .reg .pred p;
    and.b32 %r1117, %r1127, %r1119;    setp.ne.u32 p, %r1117, 0;
    vote.ballot.sync.b32 %r1117, p, 0xffffffff;
    @!p not.b32 %r1117, %r1117;
}

	// end inline asm
	and.b32  	%r1135, %r1117, %r1134;
	mov.b32 	%r1122, 32;
	// begin inline asm
	{
    .reg .pred p;
    and.b32 %r1120, %r1127, %r1122;    setp.ne.u32 p, %r1120, 0;
    vote.ballot.sync.b32 %r1120, p, 0xffffffff;
    @!p not.b32 %r1120, %r1120;
}

	// end inline asm
	and.b32  	%r1136, %r1120, %r1135;
	mov.b32 	%r1125, 64;
	// begin inline asm
	{
    .reg .pred p;
    and.b32 %r1123, %r1127, %r1125;    setp.ne.u32 p, %r1123, 0;
    vote.ballot.sync.b32 %r1123, p, 0xffffffff;
    @!p not.b32 %r1123, %r1123;
}

	// end inline asm
	and.b32  	%r1137, %r1123, %r1136;
	mov.b32 	%r1128, 128;
	// begin inline asm
	{
    .reg .pred p;
    and.b32 %r1126, %r1127, %r1128;    setp.ne.u32 p, %r1126, 0;
    vote.ballot.sync.b32 %r1126, p, 0xffffffff;
    @!p not.b32 %r1126, %r1126;
}

	// end inline asm
	and.b32  	%r1138, %r1126, %r1137;
	clz.b32 	%r1139, %r1138;
	sub.s32 	%r239, 31, %r1139;
	and.b32  	%r1140, %r646, %r1138;
	popc.b32 	%r240, %r1140;
	setp.ne.s32 	%p96, %r295, %r239;
	mov.b32 	%r1795, 0;
	@%p96 bra 	$L__BB5_141;
	shl.b32 	%r1141, %r1127, 2;
	add.s32 	%r1142, %r164, %r1141;
	atom.shared.add.u32 	%r1795, [%r1142], %r240;
$L__BB5_141:
	shfl.sync.idx.b32	%r1168|%p97, %r1795, %r239, 31, -1;
	add.s32 	%r243, %r240, %r1168;
	shr.u32 	%r1169, %r1777, %r293;
	and.b32  	%r1165, %r1169, %r82;
	mov.b32 	%r1145, 1;
	// begin inline asm
	{
    .reg .pred p;
    and.b32 %r1143, %r1165, %r1145;    setp.ne.u32 p, %r1143, 0;
    vote.ballot.sync.b32 %r1143, p, 0xffffffff;
    @!p not.b32 %r1143, %r1143;
}

	// end inline asm
	mov.b32 	%r1148, 2;
	// begin inline asm
	{
    .reg .pred p;
    and.b32 %r1146, %r1165, %r1148;    setp.ne.u32 p, %r1146, 0;
    vote.ballot.sync.b32 %r1146, p, 0xffffffff;
    @!p not.b32 %r1146, %r1146;
}

	// end inline asm
	and.b32  	%r1170, %r1146, %r1143;
	mov.b32 	%r1151, 4;
	// begin inline asm
	{
    .reg .pred p;
    and.b32 %r1149, %r1165, %r1151;    setp.ne.u32 p, %r1149, 0;
    vote.ballot.sync.b32 %r1149, p, 0xffffffff;
    @!p not.b32 %r1149, %r1149;
}

	// end inline asm
	and.b32  	%r1171, %r1149, %r1170;
	mov.b32 	%r1154, 8;
	// begin inline asm
	{
    .reg .pred p;
    and.b32 %r1152, %r1165, %r1154;    setp.ne.u32 p, %r1152, 0;
    vote.ballot.sync.b32 %r1152, p, 0xffffffff;
    @!p not.b32 %r1152, %r1152;
}

	// end inline asm
	and.b32  	%r1172, %r1152, %r1171;
	mov.b32 	%r1157, 16;
	// begin inline asm
	{
    .reg .pred p;
    and.b32 %r1155, %r1165, %r1157;    setp.ne.u32 p, %r1155, 0;
    vote.ballot.sync.b32 %r1155, p, 0xffffffff;
    @!p not.b32 %r1155, %r1155;
}

	// end inline asm
	and.b32  	%r1173, %r1155, %r1172;
	mov.b32 	%r1160, 32;
	// begin inline asm
	{
    .reg .pred p;
    and.b32 %r1158, %r1165, %r1160;    setp.ne.u32 p, %r1158, 0;
    vote.ballot.sync.b32 %r1158, p, 0xffffffff;
    @!p not.b32 %r1158, %r1158;
}

	// end inline asm
	and.b32  	%r1174, %r1158, %r1173;
	mov.b32 	%r1163, 64;
	// begin inline asm
	{
    .reg .pred p;
    and.b32 %r1161, %r1165, %r1163;    setp.ne.u32 p, %r1161, 0;
    vote.ballot.sync.b32 %r1161, p, 0xffffffff;
    @!p not.b32 %r1161, %r1161;
}

	// end inline asm
	and.b32  	%r1175, %r1161, %r1174;
	mov.b32 	%r1166, 128;
	// begin inline asm
	{
    .reg .pred p;
    and.b32 %r1164, %r1165, %r1166;    setp.ne.u32 p, %r1164, 0;
    vote.ballot.sync.b32 %r1164, p, 0xffffffff;
    @!p not.b32 %r1164, %r1164;
}

	// end inline asm
	and.b32  	%r1176, %r1164, %r1175;
	clz.b32 	%r1177, %r1176;
	sub.s32 	%r245, 31, %r1177;
	and.b32  	%r1178, %r646, %r1176;
	popc.b32 	%r246, %r1178;
	setp.ne.s32 	%p98, %r295, %r245;
	mov.b32 	%r1796, 0;
	@%p98 bra 	$L__BB5_143;
	shl.b32 	%r1179, %r1165, 2;
	add.s32 	%r1180, %r164, %r1179;
	atom.shared.add.u32 	%r1796, [%r1180], %r246;
$L__BB5_143:
	shfl.sync.idx.b32	%r1206|%p99, %r1796, %r245, 31, -1;
	add.s32 	%r249, %r246, %r1206;
	shr.u32 	%r1207, %r1778, %r293;
	and.b32  	%r1203, %r1207, %r82;
	mov.b32 	%r1183, 1;
	// begin inline asm
	{
    .reg .pred p;
    and.b32 %r1181, %r1203, %r1183;    setp.ne.u32 p, %r1181, 0;
    vote.ballot.sync.b32 %r1181, p, 0xffffffff;
    @!p not.b32 %r1181, %r1181;
}

	// end inline asm
	mov.b32 	%r1186, 2;
	// begin inline asm
	{
    .reg .pred p;
    and.b32 %r1184, %r1203, %r1186;    setp.ne.u32 p, %r1184, 0;
    vote.ballot.sync.b32 %r1184, p, 0xffffffff;
    @!p not.b32 %r1184, %r1184;
}

	// end inline asm
	and.b32  	%r1208, %r1184, %r1181;
	mov.b32 	%r1189, 4;
	// begin inline asm
	{
    .reg .pred p;
    and.b32 %r1187, %r1203, %r1189;    setp.ne.u32 p, %r1187, 0;
    vote.ballot.sync.b32 %r1187, p, 0xffffffff;
    @!p not.b32 %r1187, %r1187;
}

	// end inline asm
	and.b32  	%r1209, %r1187, %r1208;
	mov.b32 	%r1192, 8;
	// begin inline asm
	{
    .reg .pred p;
    and.b32 %r1190, %r1203, %r1192;    setp.ne.u32 p, %r1190, 0;
    vote.ballot.sync.b32 %r1190, p, 0xffffffff;
    @!p not.b32 %r1190, %r1190;
}

	// end inline asm
	and.b32  	%r1210, %r1190, %r1209;
	mov.b32 	%r1195, 16;
	// begin inline asm
	{
    .reg .pred p;
    and.b32 %r1193, %r1203, %r1195;    setp.ne.u32 p, %r1193, 0;
    vote.ballot.sync.b32 %r1193, p, 0xffffffff;
    @!p not.b32 %r1193, %r1193;
}

	// end inline asm
	and.b32  	%r1211, %r1193, %r1210;
	mov.b32 	%r1198, 32;
	// begin inline asm
	{
    .reg .pred p;
    and.b32 %r1196, %r1203, %r1198;    setp.ne.u32 p, %r1196, 0;
    vote.ballot.sync.b32 %r1196, p, 0xffffffff;
    @!p not.b32 %r1196, %r1196;
}

	// end inline asm
	and.b32  	%r1212, %r1196, %r1211;
	mov.b32 	%r1201, 64;
	// begin inline asm
	{
    .reg .pred p;
    and.b32 %r1199, %r1203, %r1201;    setp.ne.u32 p, %r1199, 0;
    vote.ballot.sync.b32 %r1199, p, 0xffffffff;
    @!p not.b32 %r1199, %r1199;
}

	// end inline asm
	and.b32  	%r1213, %r1199, %r1212;
	mov.b32 	%r1204, 128;
	// begin inline asm
	{
    .reg .pred p;
    and.b32 %r1202, %r1203, %r1204;    setp.ne.u32 p, %r1202, 0;
    vote.ballot.sync.b32 %r1202, p, 0xffffffff;
    @!p not.b32 %r1202, %r1202;
}

	// end inline asm
	and.b32  	%r1214, %r1202, %r1213;
	clz.b32 	%r1215, %r1214;
	sub.s32 	%r251, 31, %r1215;
	and.b32  	%r1216, %r646, %r1214;
	popc.b32 	%r252, %r1216;
	setp.ne.s32 	%p100, %r295, %r251;
	mov.b32 	%r1797, 0;
	@%p100 bra 	$L__BB5_145;
	shl.b32 	%r1217, %r1203, 2;
	add.s32 	%r1218, %r164, %r1217;
	atom.shared.add.u32 	%r1797, [%r1218], %r252;
$L__BB5_145:
	shfl.sync.idx.b32	%r1244|%p101, %r1797, %r251, 31, -1;
	add.s32 	%r255, %r252, %r1244;
	shr.u32 	%r1245, %r1779, %r293;
	and.b32  	%r1241, %r1245, %r82;
	mov.b32 	%r1221, 1;
	// begin inline asm
	{
    .reg .pred p;
    and.b32 %r1219, %r1241, %r1221;    setp.ne.u32 p, %r1219, 0;
    vote.ballot.sync.b32 %r1219, p, 0xffffffff;
    @!p not.b32 %r1219, %r1219;
}

	// end inline asm
	mov.b32 	%r1224, 2;
	// begin inline asm
	{
    .reg .pred p;
    and.b32 %r1222, %r1241, %r1224;    setp.ne.u32 p, %r1222, 0;
    vote.ballot.sync.b32 %r1222, p, 0xffffffff;
    @!p not.b32 %r1222, %r1222;
}

	// end inline asm
	and.b32  	%r1246, %r1222, %r1219;
	mov.b32 	%r1227, 4;
	// begin inline asm
	{
    .reg .pred p;
    and.b32 %r1225, %r1241, %r1227;    setp.ne.u32 p, %r1225, 0;
    vote.ballot.sync.b32 %r1225, p, 0xffffffff;
    @!p not.b32 %r1225, %r1225;
}

	// end inline asm
	and.b32  	%r1247, %r1225, %r1246;
	mov.b32 	%r1230, 8;
	// begin inline asm
	{
    .reg .pred p;
    and.b32 %r1228, %r1241, %r1230;    setp.ne.u32 p, %r1228, 0;
    vote.ballot.sync.b32 %r1228, p, 0xffffffff;
    @!p not.b32 %r1228, %r1228;
}

	// end inline asm
	and.b32  	%r1248, %r1228, %r1247;
	mov.b32 	%r1233, 16;
	// begin inline asm
	{
    .reg .pred p;
    and.b32 %r1231, %r1241, %r1233;    setp.ne.u32 p, %r1231, 0;
    vote.ballot.sync.b32 %r1231, p, 0xffffffff;
    @!p not.b32 %r1231, %r1231;
}

	// end inline asm
	and.b32  	%r1249, %r1231, %r1248;
	mov.b32 	%r1236, 32;
	// begin inline asm
	{
    .reg .pred p;
    and.b32 %r1234, %r1241, %r1236;    setp.ne.u32 p, %r1234, 0;
    vote.ballot.sync.b32 %r1234, p, 0xffffffff;
    @!p not.b32 %r1234, %r1234;
}

	// end inline asm
	and.b32  	%r1250, %r1234, %r1249;
	mov.b32 	%r1239, 64;
	// begin inline asm
	{
    .reg .pred p;
    and.b32 %r1237, %r1241, %r1239;    setp.ne.u32 p, %r1237, 0;
    vote.ballot.sync.b32 %r1237, p, 0xffffffff;
    @!p not.b32 %r1237, %r1237;
}

	// end inline asm
	and.b32  	%r1251, %r1237, %r1250;
	mov.b32 	%r1242, 128;
	// begin inline asm
	{
    .reg .pred p;
    and.b32 %r1240, %r1241, %r1242;    setp.ne.u32 p, %r1240, 0;
    vote.ballot.sync.b32 %r1240, p, 0xffffffff;
    @!p not.b32 %r1240, %r1240;
}

	// end inline asm
	and.b32  	%r1252, %r1240, %r1251;
	clz.b32 	%r1253, %r1252;
	sub.s32 	%r257, 31, %r1253;
	and.b32  	%r1254, %r646, %r1252;
	popc.b32 	%r258, %r1254;
	setp.ne.s32 	%p102, %r295, %r257;
	mov.b32 	%r1798, 0;
	@%p102 bra 	$L__BB5_147;
	shl.b32 	%r1259, %r1241, 2;
	add.s32 	%r1260, %r164, %r1259;
	atom.shared.add.u32 	%r1798, [%r1260], %r258;
$L__BB5_147:
	shfl.sync.idx.b32	%r1286|%p103, %r1798, %r257, 31, -1;
	add.s32 	%r261, %r258, %r1286;
	shr.u32 	%r1287, %r1780, %r293;
	and.b32  	%r1283, %r1287, %r82;
	mov.b32 	%r1263, 1;
	// begin inline asm
	{
    .reg .pred p;
    and.b32 %r1261, %r1283, %r1263;    setp.ne.u32 p, %r1261, 0;
    vote.ballot.sync.b32 %r1261, p, 0xffffffff;
    @!p not.b32 %r1261, %r1261;
}

	// end inline asm
	mov.b32 	%r1266, 2;
	// begin inline asm
	{
    .reg .pred p;
    and.b32 %r1264, %r1283, %r1266;    setp.ne.u32 p, %r1264, 0;
    vote.ballot.sync.b32 %r1264, p, 0xffffffff;
    @!p not.b32 %r1264, %r1264;
}

	// end inline asm
	and.b32  	%r1288, %r1264, %r1261;
	mov.b32 	%r1269, 4;
	// begin inline asm
	{
    .reg .pred p;
    and.b32 %r1267, %r1283, %r1269;    setp.ne.u32 p, %r1267, 0;
    vote.ballot.sync.b32 %r1267, p, 0xffffffff;
    @!p not.b32 %r1267, %r1267;
}

	// end inline asm
	and.b32  	%r1289, %r1267, %r1288;
	mov.b32 	%r1272, 8;
	// begin inline asm
	{
    .reg .pred p;
    and.b32 %r1270, %r1283, %r1272;    setp.ne.u32 p, %r1270, 0;
    vote.ballot.sync.b32 %r1270, p, 0xffffffff;
    @!p not.b32 %r1270, %r1270;
}

	// end inline asm
	and.b32  	%r1290, %r1270, %r1289;
	mov.b32 	%r1275, 16;
	// begin inline asm
	{
    .reg .pred p;
    and.b32 %r1273, %r1283, %r1275;    setp.ne.u32 p, %r1273, 0;
    vote.ballot.sync.b32 %r1273, p, 0xffffffff;
    @!p not.b32 %r1273, %r1273;
}

	// end inline asm
	and.b32  	%r1291, %r1273, %r1290;
	mov.b32 	%r1278, 32;
	// begin inline asm
	{
    .reg .pred p;
    and.b32 %r1276, %r1283, %r1278;    setp.ne.u32 p, %r1276, 0;
    vote.ballot.sync.b32 %r1276, p, 0xffffffff;
    @!p not.b32 %r1276, %r1276;
}

	// end inline asm
	and.b32  	%r1292, %r1276, %r1291;
	mov.b32 	%r1281, 64;
	// begin inline asm
	{
    .reg .pred p;
    and.b32 %r1279, %r1283, %r1281;    setp.ne.u32 p, %r1279, 0;
    vote.ballot.sync.b32 %r1279, p, 0xffffffff;
    @!p not.b32 %r1279, %r1279;
}

	// end inline asm
	and.b32  	%r1293, %r1279, %r1292;
	mov.b32 	%r1284, 128;
	// begin inline asm
	{
    .reg .pred p;
    and.b32 %r1282, %r1283, %r1284;    setp.ne.u32 p, %r1282, 0;
    vote.ballot.sync.b32 %r1282, p, 0xffffffff;
    @!p not.b32 %r1282, %r1282;
}

	// end inline asm
	and.b32  	%r1294, %r1282, %r1293;
	clz.b32 	%r1295, %r1294;
	sub.s32 	%r263, 31, %r1295;
	and.b32  	%r1296, %r646, %r1294;
	popc.b32 	%r264, %r1296;
	setp.ne.s32 	%p104, %r295, %r263;
	mov.b32 	%r1799, 0;
	@%p104 bra 	$L__BB5_149;
	shl.b32 	%r1301, %r1283, 2;
	add.s32 	%r1302, %r164, %r1301;
	atom.shared.add.u32 	%r1799, [%r1302], %r264;
$L__BB5_149:
	shfl.sync.idx.b32	%r1328|%p105, %r1799, %r263, 31, -1;
	add.s32 	%r267, %r264, %r1328;
	shr.u32 	%r1329, %r1781, %r293;
	and.b32  	%r1325, %r1329, %r82;
	mov.b32 	%r1305, 1;
	// begin inline asm
	{
    .reg .pred p;
    and.b32 %r1303, %r1325, %r1305;    setp.ne.u32 p, %r1303, 0;
    vote.ballot.sync.b32 %r1303, p, 0xffffffff;
    @!p not.b32 %r1303, %r1303;
}

	// end inline asm
	mov.b32 	%r1308, 2;
	// begin inline asm
	{
    .reg .pred p;
    and.b32 %r1306, %r1325, %r1308;    setp.ne.u32 p, %r1306, 0;
    vote.ballot.sync.b32 %r1306, p, 0xffffffff;
    @!p not.b32 %r1306, %r1306;
}

	// end inline asm
	and.b32  	%r1330, %r1306, %r1303;
	mov.b32 	%r1311, 4;
	// begin inline asm
	{
    .reg .pred p;
    and.b32 %r1309, %r1325, %r1311;    setp.ne.u32 p, %r1309, 0;
    vote.ballot.sync.b32 %r1309, p, 0xffffffff;
    @!p not.b32 %r1309, %r1309;
}

	// end inline asm
	and.b32  	%r1331, %r1309, %r1330;
	mov.b32 	%r1314, 8;
	// begin inline asm
	{
    .reg .pred p;
    and.b32 %r1312, %r1325, %r1314;    setp.ne.u32 p, %r1312, 0;
    vote.ballot.sync.b32 %r1312, p, 0xffffffff;
    @!p not.b32 %r1312, %r1312;
}

	// end inline asm
	and.b32  	%r1332, %r1312, %r1331;
	mov.b32 	%r1317, 16;
	// begin inline asm
	{
    .reg .pred p;
    and.b32 %r1315, %r1325, %r1317;    setp.ne.u32 p, %r1315, 0;
    vote.ballot.sync.b32 %r1315, p, 0xffffffff;
    @!p not.b32 %r1315, %r1315;
}

	// end inline asm
	and.b32  	%r1333, %r1315, %r1332;
	mov.b32 	%r1320, 32;
	// begin inline asm
	{
    .reg .pred p;
    and.b32 %r1318, %r1325, %r1320;    setp.ne.u32 p, %r1318, 0;
    vote.ballot.sync.b32 %r1318, p, 0xffffffff;
    @!p not.b32 %r1318, %r1318;
}

	// end inline asm
	and.b32  	%r1334, %r1318, %r1333;
	mov.b32 	%r1323, 64;
	// begin inline asm
	{
    .reg .pred p;
    and.b32 %r1321, %r1325, %r1323;    setp.ne.u32 p, %r1321, 0;
    vote.ballot.sync.b32 %r1321, p, 0xffffffff;
    @!p not.b32 %r1321, %r1321;
}

	// end inline asm
	and.b32  	%r1335, %r1321, %r1334;
	mov.b32 	%r1326, 128;
	// begin inline asm
	{
    .reg .pred p;
    and.b32 %r1324, %r1325, %r1326;    setp.ne.u32 p, %r1324, 0;
    vote.ballot.sync.b32 %r1324, p, 0xffffffff;
    @!p not.b32 %r1324, %r1324;
}

	// end inline asm
	and.b32  	%r1336, %r1324, %r1335;
	clz.b32 	%r1337, %r1336;
	sub.s32 	%r269, 31, %r1337;
	and.b32  	%r1338, %r646, %r1336;
	popc.b32 	%r270, %r1338;
	setp.ne.s32 	%p106, %r295, %r269;
	mov.b32 	%r1800, 0;
	@%p106 bra 	$L__BB5_151;
	shl.b32 	%r1339, %r1, 5;
	and.b32  	%r1340, %r1339, 31744;
	add.s32 	%r1342, %r551, %r1340;
	shl.b32 	%r1343, %r1325, 2;
	add.s32 	%r1344, %r1342, %r1343;
	atom.shared.add.u32 	%r1800, [%r1344], %r270;
$L__BB5_151:
	shfl.sync.idx.b32	%r1370|%p107, %r1800, %r269, 31, -1;
	add.s32 	%r273, %r270, %r1370;
	shr.u32 	%r1371, %r1782, %r293;
	and.b32  	%r1367, %r1371, %r82;
	mov.b32 	%r1347, 1;
	// begin inline asm
	{
    .reg .pred p;
    and.b32 %r1345, %r1367, %r1347;    setp.ne.u32 p, %r1345, 0;
    vote.ballot.sync.b32 %r1345, p, 0xffffffff;
    @!p not.b32 %r1345, %r1345;
}

	// end inline asm
	mov.b32 	%r1350, 2;
	// begin inline asm
	{
    .reg .pred p;
    and.b32 %r1348, %r1367, %r1350;    setp.ne.u32 p, %r1348, 0;
    vote.ballot.sync.b32 %r1348, p, 0xffffffff;
    @!p not.b32 %r1348, %r1348;
}

	// end inline asm
	and.b32  	%r1372, %r1348, %r1345;
	mov.b32 	%r1353, 4;
	// begin inline asm
	{
    .reg .pred p;
    and.b32 %r1351, %r1367, %r1353;    setp.ne.u32 p, %r1351, 0;
    vote.ballot.sync.b32 %r1351, p, 0xffffffff;
    @!p not.b32 %r1351, %r1351;
}

	// end inline asm
	and.b32  	%r1373, %r1351, %r1372;
	mov.b32 	%r1356, 8;
	// begin inline asm
	{
    .reg .pred p;
    and.b32 %r1354, %r1367, %r1356;    setp.ne.u32 p, %r1354, 0;
    vote.ballot.sync.b32 %r1354, p, 0xffffffff;
    @!p not.b32 %r1354, %r1354;
}

	// end inline asm
	and.b32  	%r1374, %r1354, %r1373;
	mov.b32 	%r1359, 16;
	// begin inline asm
	{
    .reg .pred p;
    and.b32 %r1357, %r1367, %r1359;    setp.ne.u32 p, %r1357, 0;
    vote.ballot.sync.b32 %r1357, p, 0xffffffff;
    @!p not.b32 %r1357, %r1357;
}

	// end inline asm
	and.b32  	%r1375, %r1357, %r1374;
	mov.b32 	%r1362, 32;
	// begin inline asm
	{
    .reg .pred p;
    and.b32 %r1360, %r1367, %r1362;    setp.ne.u32 p, %r1360, 0;
    vote.ballot.sync.b32 %r1360, p, 0xffffffff;
    @!p not.b32 %r1360, %r1360;
}

	// end inline asm
	and.b32  	%r1376, %r1360, %r1375;
	mov.b32 	%r1365, 64;
	// begin inline asm
	{
    .reg .pred p;
    and.b32 %r1363, %r1367, %r1365;    setp.ne.u32 p, %r1363, 0;
    vote.ballot.sync.b32 %r1363, p, 0xffffffff;
    @!p not.b32 %r1363, %r1363;
}

	// end inline asm
	and.b32  	%r1377, %r1363, %r1376;
	mov.b32 	%r1368, 128;
	// begin inline asm
	{
    .reg .pred p;
    and.b32 %r1366, %r1367, %r1368;    setp.ne.u32 p, %r1366, 0;
    vote.ballot.sync.b32 %r1366, p, 0xffffffff;
    @!p not.b32 %r1366, %r1366;
}

	// end inline asm
	and.b32  	%r1378, %r1366, %r1377;
	clz.b32 	%r1379, %r1378;
	sub.s32 	%r275, 31, %r1379;
	and.b32  	%r1380, %r646, %r1378;
	popc.b32 	%r276, %r1380;
	setp.ne.s32 	%p108, %r295, %r275;
	mov.b32 	%r1801, 0;
	@%p108 bra 	$L__BB5_153;
	shl.b32 	%r1385, %r1367, 2;
	add.s32 	%r1386, %r164, %r1385;
	atom.shared.add.u32 	%r1801, [%r1386], %r276;
$L__BB5_153:
	setp.gt.u32 	%p109, %r1, 255;
	shfl.sync.idx.b32	%r1387|%p110, %r1801, %r275, 31, -1;
	add.s32 	%r1388, %r276, %r1387;
	bar.sync 	0;
	shl.b32 	%r1389, %r171, 2;
	add.s32 	%r1391, %r551, %r1389;
	st.shared.u32 	[%r1391+-4], %r1764;
	shl.b32 	%r1392, %r177, 2;
	add.s32 	%r1393, %r551, %r1392;
	st.shared.u32 	[%r1393+-4], %r1765;
	shl.b32 	%r1394, %r183, 2;
	add.s32 	%r1395, %r551, %r1394;
	st.shared.u32 	[%r1395+-4], %r1766;
	shl.b32 	%r1396, %r189, 2;
	add.s32 	%r1397, %r551, %r1396;
	st.shared.u32 	[%r1397+-4], %r1767;
	shl.b32 	%r1398, %r195, 2;
	add.s32 	%r1399, %r551, %r1398;
	st.shared.u32 	[%r1399+-4], %r1768;
	shl.b32 	%r1400, %r201, 2;
	add.s32 	%r1401, %r551, %r1400;
	st.shared.u32 	[%r1401+-4], %r1769;
	shl.b32 	%r1402, %r207, 2;
	add.s32 	%r1403, %r551, %r1402;
	st.shared.u32 	[%r1403+-4], %r1770;
	shl.b32 	%r1404, %r213, 2;
	add.s32 	%r1405, %r551, %r1404;
	st.shared.u32 	[%r1405+-4], %r1771;
	shl.b32 	%r1406, %r219, 2;
	add.s32 	%r1407, %r551, %r1406;
	st.shared.u32 	[%r1407+-4], %r1772;
	shl.b32 	%r1408, %r225, 2;
	add.s32 	%r1409, %r551, %r1408;
	st.shared.u32 	[%r1409+-4], %r1773;
	shl.b32 	%r1410, %r231, 2;
	add.s32 	%r1411, %r551, %r1410;
	st.shared.u32 	[%r1411+-4], %r1774;
	shl.b32 	%r1412, %r237, 2;
	add.s32 	%r1413, %r551, %r1412;
	st.shared.u32 	[%r1413+-4], %r1775;
	shl.b32 	%r1414, %r243, 2;
	add.s32 	%r1415, %r551, %r1414;
	st.shared.u32 	[%r1415+-4], %r1776;
	shl.b32 	%r1416, %r249, 2;
	add.s32 	%r1417, %r551, %r1416;
	st.shared.u32 	[%r1417+-4], %r1777;
	shl.b32 	%r1418, %r255, 2;
	add.s32 	%r1419, %r551, %r1418;
	st.shared.u32 	[%r1419+-4], %r1778;
	shl.b32 	%r1420, %r261, 2;
	add.s32 	%r1421, %r551, %r1420;
	st.shared.u32 	[%r1421+-4], %r1779;
	shl.b32 	%r1422, %r267, 2;
	add.s32 	%r1423, %r551, %r1422;
	st.shared.u32 	[%r1423+-4], %r1780;
	shl.b32 	%r1424, %r273, 2;
	add.s32 	%r1425, %r551, %r1424;
	st.shared.u32 	[%r1425+-4], %r1781;
	shl.b32 	%r1426, %r1388, 2;
	add.s32 	%r1427, %r551, %r1426;
	st.shared.u32 	[%r1427+-4], %r1782;
	shl.b32 	%r1428, %r1, 3;
	add.s32 	%r1429, %r551, %r1428;
	add.s32 	%r279, %r1429, 29184;
	@%p109 bra 	$L__BB5_161;
	ld.param.u64 	%rd236, [_ZN3cub18CUB_300001_SM_10006detail10radix_sort29DeviceRadixSortOnesweepKernelINS1_5radix10policy_hubIiNS0_8NullTypeEyE10Policy1000ELNS0_9SortOrderE0EiS6_yiiNS1_21identity_decomposer_tEEEvPT5_SC_PT3_PKSD_PT1_PKSH_PT2_PKSL_T4_iiT6__param_3];
	cvta.to.global.u64 	%rd57, %rd236;
	shl.b64 	%rd58, %rd7, 3;
	add.s64 	%rd59, %rd57, %rd58;
	ld.global.u64 	%rd60, [%rd59];
	cvt.s64.s32 	%rd61, %r163;
	sub.s64 	%rd238, %rd60, %rd61;
	st.shared.u64 	[%r279], %rd238;
	setp.lt.s32 	%p111, %r3, 1;
	mov.u32 	%r1805, %r1759;
	@%p111 bra 	$L__BB5_160;
	mov.b32 	%r1803, -1;
	mov.u32 	%r1802, %r3;
	mov.u32 	%r1805, %r1759;
$L__BB5_156:
	ld.param.u64 	%rd229, [_ZN3cub18CUB_300001_SM_10006detail10radix_sort29DeviceRadixSortOnesweepKernelINS1_5radix10policy_hubIiNS0_8NullTypeEyE10Policy1000ELNS0_9SortOrderE0EiS6_yiiNS1_21identity_decomposer_tEEEvPT5_SC_PT3_PKSD_PT1_PKSH_PT2_PKSL_T4_iiT6__param_0];
	add.s32 	%r283, %r1802, -1;
	shl.b32 	%r1431, %r283, 8;
	add.s32 	%r1432, %r1431, %r1;
	cvta.to.global.u64 	%rd62, %rd229;
	mul.wide.s32 	%rd63, %r1432, 4;
	add.s64 	%rd16, %rd62, %rd63;
$L__BB5_157:
	membar.cta;
	ld.volatile.global.u32 	%r284, [%rd16];
	setp.eq.s32 	%p112, %r284, 0;
	@%p112 bra 	$L__BB5_157;
	and.b32  	%r1433, %r284, 1073741823;
	add.s32 	%r1805, %r1433, %r1805;
	setp.gt.s32 	%p113, %r284, -1;
	vote.sync.ballot.b32 	%r1803, %p113, %r1803;
	setp.gt.u32 	%p115, %r1802, 1;
	and.pred  	%p116, %p113, %p115;
	mov.u32 	%r1802, %r283;
	@%p116 bra 	$L__BB5_156;
	ld.shared.u64 	%rd238, [%r279];
$L__BB5_160:
	ld.param.u64 	%rd230, [_ZN3cub18CUB_300001_SM_10006detail10radix_sort29DeviceRadixSortOnesweepKernelINS1_5radix10policy_hubIiNS0_8NullTypeEyE10Policy1000ELNS0_9SortOrderE0EiS6_yiiNS1_21identity_decomposer_tEEEvPT5_SC_PT3_PKSD_PT1_PKSH_PT2_PKSL_T4_iiT6__param_0];
	or.b32  	%r1434, %r1805, -2147483648;
	cvta.to.global.u64 	%rd64, %rd230;
	shl.b32 	%r1435, %r3, 8;
	add.s32 	%r1436, %r1435, %r1;
	mul.wide.s32 	%rd65, %r1436, 4;
	add.s64 	%rd66, %rd64, %rd65;
	st.volatile.global.u32 	[%rd66], %r1434;
	sub.s32 	%r1437, %r1805, %r1759;
	cvt.s64.s32 	%rd67, %r1437;
	add.s64 	%rd68, %rd238, %rd67;
	st.shared.u64 	[%r279], %rd68;
$L__BB5_161:
	ld.param.u32 	%r1711, [_ZN3cub18CUB_300001_SM_10006detail10radix_sort29DeviceRadixSortOnesweepKernelINS1_5radix10policy_hubIiNS0_8NullTypeEyE10Policy1000ELNS0_9SortOrderE0EiS6_yiiNS1_21identity_decomposer_tEEEvPT5_SC_PT3_PKSD_PT1_PKSH_PT2_PKSL_T4_iiT6__param_8];
	ld.param.u64 	%rd233, [_ZN3cub18CUB_300001_SM_10006detail10radix_sort29DeviceRadixSortOnesweepKernelINS1_5radix10policy_hubIiNS0_8NullTypeEyE10Policy1000ELNS0_9SortOrderE0EiS6_yiiNS1_21identity_decomposer_tEEEvPT5_SC_PT3_PKSD_PT1_PKSH_PT2_PKSL_T4_iiT6__param_2];
	setp.gt.u32 	%p117, %r1, 255;
	mad.lo.s32 	%r288, %r3, 7296, 7296;
	setp.lt.s32 	%p118, %r288, %r1711;
	setp.eq.s64 	%p119, %rd233, 0;
	or.pred  	%p120, %p119, %p118;
	or.pred  	%p121, %p117, %p120;
	@%p121 bra 	$L__BB5_163;
	ld.param.u64 	%rd234, [_ZN3cub18CUB_300001_SM_10006detail10radix_sort29DeviceRadixSortOnesweepKernelINS1_5radix10policy_hubIiNS0_8NullTypeEyE10Policy1000ELNS0_9SortOrderE0EiS6_yiiNS1_21identity_decomposer_tEEEvPT5_SC_PT3_PKSD_PT1_PKSH_PT2_PKSL_T4_iiT6__param_2];
	ld.shared.u64 	%rd69, [%r279];
	cvt.s64.s32 	%rd70, %r1759;
	cvt.s64.s32 	%rd71, %r163;
	add.s64 	%rd72, %rd71, %rd70;
	add.s64 	%rd73, %rd72, %rd69;
	cvta.to.global.u64 	%rd74, %rd234;
	shl.b64 	%rd75, %rd7, 3;
	add.s64 	%rd76, %rd74, %rd75;
	st.global.u64 	[%rd76], %rd73;
$L__BB5_163:
	ld.param.u32 	%r1712, [_ZN3cub18CUB_300001_SM_10006detail10radix_sort29DeviceRadixSortOnesweepKernelINS1_5radix10policy_hubIiNS0_8NullTypeEyE10Policy1000ELNS0_9SortOrderE0EiS6_yiiNS1_21identity_decomposer_tEEEvPT5_SC_PT3_PKSD_PT1_PKSH_PT2_PKSL_T4_iiT6__param_8];
	shl.b32 	%r1438, %r1, 2;
	add.s32 	%r289, %r551, %r1438;
	setp.gt.s32 	%p122, %r288, %r1712;
	bar.sync 	0;
	@%p122 bra 	$L__BB5_165;
	ld.shared.u32 	%r1440, [%r289];
	shr.u32 	%r1441, %r1440, %r293;
	and.b32  	%r1442, %r1441, %r82;
	shl.b32 	%r1443, %r1442, 3;
	add.s32 	%r1445, %r551, 29184;
	add.s32 	%r1446, %r1445, %r1443;
	ld.shared.u64 	%rd77, [%r1446];
	add.s64 	%rd78, %rd77, %rd7;
	xor.b32  	%r1447, %r1440, -2147483648;
	shl.b64 	%rd79, %rd78, 2;
	add.s64 	%rd80, %rd1, %rd79;
	st.global.u32 	[%rd80], %r1447;
	bar.warp.sync 	-1;
	ld.shared.u32 	%r1448, [%r289+1536];
	shr.u32 	%r1449, %r1448, %r293;
	and.b32  	%r1450, %r1449, %r82;
	shl.b32 	%r1451, %r1450, 3;
	add.s32 	%r1452, %r1445, %r1451;
	ld.shared.u64 	%rd81, [%r1452];
	add.s64 	%rd82, %rd81, %rd7;
	xor.b32  	%r1453, %r1448, -2147483648;
	shl.b64 	%rd83, %rd82, 2;
	add.s64 	%rd84, %rd1, %rd83;
	st.global.u32 	[%rd84+1536], %r1453;
	bar.warp.sync 	-1;
	ld.shared.u32 	%r1454, [%r289+3072];
	shr.u32 	%r1455, %r1454, %r293;
	and.b32  	%r1456, %r1455, %r82;
	shl.b32 	%r1457, %r1456, 3;
	add.s32 	%r1458, %r1445, %r1457;
	ld.shared.u64 	%rd85, [%r1458];
	add.s64 	%rd86, %rd85, %rd7;
	xor.b32  	%r1459, %r1454, -2147483648;
	shl.b64 	%rd87, %rd86, 2;
	add.s64 	%rd88, %rd1, %rd87;
	st.global.u32 	[%rd88+3072], %r1459;
	bar.warp.sync 	-1;
	ld.shared.u32 	%r1460, [%r289+4608];
	shr.u32 	%r1461, %r1460, %r293;
	and.b32  	%r1462, %r1461, %r82;
	shl.b32 	%r1463, %r1462, 3;
	add.s32 	%r1464, %r1445, %r1463;
	ld.shared.u64 	%rd89, [%r1464];
	add.s64 	%rd90, %rd89, %rd7;
	xor.b32  	%r1465, %r1460, -2147483648;
	shl.b64 	%rd91, %rd90, 2;
	add.s64 	%rd92, %rd1, %rd91;
	st.global.u32 	[%rd92+4608], %r1465;
	bar.warp.sync 	-1;
	ld.shared.u32 	%r1466, [%r289+6144];
	shr.u32 	%r1467, %r1466, %r293;
	and.b32  	%r1468, %r1467, %r82;
	shl.b32 	%r1469, %r1468, 3;
	add.s32 	%r1470, %r1445, %r1469;
	ld.shared.u64 	%rd93, [%r1470];
	add.s64 	%rd94, %rd93, %rd7;
	xor.b32  	%r1471, %r1466, -2147483648;
	shl.b64 	%rd95, %rd94, 2;
	add.s64 	%rd96, %rd1, %rd95;
	st.global.u32 	[%rd96+6144], %r1471;
	bar.warp.sync 	-1;
	ld.shared.u32 	%r1472, [%r289+7680];
	shr.u32 	%r1473, %r1472, %r293;
	and.b32  	%r1474, %r1473, %r82;
	shl.b32 	%r1475, %r1474, 3;
	add.s32 	%r1476, %r1445, %r1475;
	ld.shared.u64 	%rd97, [%r1476];
	add.s64 	%rd98, %rd97, %rd7;
	xor.b32  	%r1477, %r1472, -2147483648;
	shl.b64 	%rd99, %rd98, 2;
	add.s64 	%rd100, %rd1, %rd99;
	st.global.u32 	[%rd100+7680], %r1477;
	bar.warp.sync 	-1;
	ld.shared.u32 	%r1478, [%r289+9216];
	shr.u32 	%r1479, %r1478, %r293;
	and.b32  	%r1480, %r1479, %r82;
	shl.b32 	%r1481, %r1480, 3;
	add.s32 	%r1482, %r1445, %r1481;
	ld.shared.u64 	%rd101, [%r1482];
	add.s64 	%rd102, %rd101, %rd7;
	xor.b32  	%r1483, %r1478, -2147483648;
	shl.b64 	%rd103, %rd102, 2;
	add.s64 	%rd104, %rd1, %rd103;
	st.global.u32 	[%rd104+9216], %r1483;
	bar.warp.sync 	-1;
	ld.shared.u32 	%r1484, [%r289+10752];
	shr.u32 	%r1485, %r1484, %r293;
	and.b32  	%r1486, %r1485, %r82;
	shl.b32 	%r1487, %r1486, 3;
	add.s32 	%r1488, %r1445, %r1487;
	ld.shared.u64 	%rd105, [%r1488];
	add.s64 	%rd106, %rd105, %rd7;
	xor.b32  	%r1489, %r1484, -2147483648;
	shl.b64 	%rd107, %rd106, 2;
	add.s64 	%rd108, %rd1, %rd107;
	st.global.u32 	[%rd108+10752], %r1489;
	bar.warp.sync 	-1;
	ld.shared.u32 	%r1490, [%r289+12288];
	shr.u32 	%r1491, %r1490, %r293;
	and.b32  	%r1492, %r1491, %r82;
	shl.b32 	%r1493, %r1492, 3;
	add.s32 	%r1494, %r1445, %r1493;
	ld.shared.u64 	%rd109, [%r1494];
	add.s64 	%rd110, %rd109, %rd7;
	xor.b32  	%r1495, %r1490, -2147483648;
	shl.b64 	%rd111, %rd110, 2;
	add.s64 	%rd112, %rd1, %rd111;
	st.global.u32 	[%rd112+12288], %r1495;
	bar.warp.sync 	-1;
	ld.shared.u32 	%r1496, [%r289+13824];
	shr.u32 	%r1497, %r1496, %r293;
	and.b32  	%r1498, %r1497, %r82;
	shl.b32 	%r1499, %r1498, 3;
	add.s32 	%r1500, %r1445, %r1499;
	ld.shared.u64 	%rd113, [%r1500];
	add.s64 	%rd114, %rd113, %rd7;
	xor.b32  	%r1501, %r1496, -2147483648;
	shl.b64 	%rd115, %rd114, 2;
	add.s64 	%rd116, %rd1, %rd115;
	st.global.u32 	[%rd116+13824], %r1501;
	bar.warp.sync 	-1;
	ld.shared.u32 	%r1502, [%r289+15360];
	shr.u32 	%r1503, %r1502, %r293;
	and.b32  	%r1504, %r1503, %r82;
	shl.b32 	%r1505, %r1504, 3;
	add.s32 	%r1506, %r1445, %r1505;
	ld.shared.u64 	%rd117, [%r1506];
	add.s64 	%rd118, %rd117, %rd7;
	xor.b32  	%r1507, %r1502, -2147483648;
	shl.b64 	%rd119, %rd118, 2;
	add.s64 	%rd120, %rd1, %rd119;
	st.global.u32 	[%rd120+15360], %r1507;
	bar.warp.sync 	-1;
	ld.shared.u32 	%r1508, [%r289+16896];
	shr.u32 	%r1509, %r1508, %r293;
	and.b32  	%r1510, %r1509, %r82;
	shl.b32 	%r1511, %r1510, 3;
	add.s32 	%r1512, %r1445, %r1511;
	ld.shared.u64 	%rd121, [%r1512];
	add.s64 	%rd122, %rd121, %rd7;
	xor.b32  	%r1513, %r1508, -2147483648;
	shl.b64 	%rd123, %rd122, 2;
	add.s64 	%rd124, %rd1, %rd123;
	st.global.u32 	[%rd124+16896], %r1513;
	bar.warp.sync 	-1;
	ld.shared.u32 	%r1514, [%r289+18432];
	shr.u32 	%r1515, %r1514, %r293;
	and.b32  	%r1516, %r1515, %r82;
	shl.b32 	%r1517, %r1516, 3;
	add.s32 	%r1518, %r1445, %r1517;
	ld.shared.u64 	%rd125, [%r1518];
	add.s64 	%rd126, %rd125, %rd7;
	xor.b32  	%r1519, %r1514, -2147483648;
	shl.b64 	%rd127, %rd126, 2;
	add.s64 	%rd128, %rd1, %rd127;
	st.global.u32 	[%rd128+18432], %r1519;
	bar.warp.sync 	-1;
	ld.shared.u32 	%r1520, [%r289+19968];
	shr.u32 	%r1521, %r1520, %r293;
	and.b32  	%r1522, %r1521, %r82;
	shl.b32 	%r1523, %r1522, 3;
	add.s32 	%r1524, %r1445, %r1523;
	ld.shared.u64 	%rd129, [%r1524];
	add.s64 	%rd130, %rd129, %rd7;
	xor.b32  	%r1525, %r1520, -2147483648;
	shl.b64 	%rd131, %rd130, 2;
	add.s64 	%rd132, %rd1, %rd131;
	st.global.u32 	[%rd132+19968], %r1525;
	bar.warp.sync 	-1;
	ld.shared.u32 	%r1526, [%r289+21504];
	shr.u32 	%r1527, %r1526, %r293;
	and.b32  	%r1528, %r1527, %r82;
	shl.b32 	%r1529, %r1528, 3;
	add.s32 	%r1530, %r1445, %r1529;
	ld.shared.u64 	%rd133, [%r1530];
	add.s64 	%rd134, %rd133, %rd7;
	xor.b32  	%r1531, %r1526, -2147483648;
	shl.b64 	%rd135, %rd134, 2;
	add.s64 	%rd136, %rd1, %rd135;
	st.global.u32 	[%rd136+21504], %r1531;
	bar.warp.sync 	-1;
	ld.shared.u32 	%r1532, [%r289+23040];
	shr.u32 	%r1533, %r1532, %r293;
	and.b32  	%r1534, %r1533, %r82;
	shl.b32 	%r1535, %r1534, 3;
	add.s32 	%r1536, %r1445, %r1535;
	ld.shared.u64 	%rd137, [%r1536];
	add.s64 	%rd138, %rd137, %rd7;
	xor.b32  	%r1537, %r1532, -2147483648;
	shl.b64 	%rd139, %rd138, 2;
	add.s64 	%rd140, %rd1, %rd139;
	st.global.u32 	[%rd140+23040], %r1537;
	bar.warp.sync 	-1;
	ld.shared.u32 	%r1538, [%r289+24576];
	shr.u32 	%r1539, %r1538, %r293;
	and.b32  	%r1540, %r1539, %r82;
	shl.b32 	%r1541, %r1540, 3;
	add.s32 	%r1542, %r1445, %r1541;
	ld.shared.u64 	%rd141, [%r1542];
	add.s64 	%rd142, %rd141, %rd7;
	xor.b32  	%r1543, %r1538, -2147483648;
	shl.b64 	%rd143, %rd142, 2;
	add.s64 	%rd144, %rd1, %rd143;
	st.global.u32 	[%rd144+24576], %r1543;
	bar.warp.sync 	-1;
	ld.shared.u32 	%r1544, [%r289+26112];
	shr.u32 	%r1545, %r1544, %r293;
	and.b32  	%r1546, %r1545, %r82;
	shl.b32 	%r1547, %r1546, 3;
	add.s32 	%r1548, %r1445, %r1547;
	ld.shared.u64 	%rd145, [%r1548];
	add.s64 	%rd146, %rd145, %rd7;
	xor.b32  	%r1549, %r1544, -2147483648;
	shl.b64 	%rd147, %rd146, 2;
	add.s64 	%rd148, %rd1, %rd147;
	st.global.u32 	[%rd148+26112], %r1549;
	bar.warp.sync 	-1;
	ld.shared.u32 	%r1550, [%r289+27648];
	shr.u32 	%r1551, %r1550, %r293;
	and.b32  	%r1552, %r1551, %r82;
	shl.b32 	%r1553, %r1552, 3;
	add.s32 	%r1554, %r1445, %r1553;
	ld.shared.u64 	%rd149, [%r1554];
	add.s64 	%rd150, %rd149, %rd7;
	xor.b32  	%r1555, %r1550, -2147483648;
	shl.b64 	%rd151, %rd150, 2;
	add.s64 	%rd152, %rd1, %rd151;
	st.global.u32 	[%rd152+27648], %r1555;
	bar.warp.sync 	-1;
	bra.uni 	$L__BB5_204;
$L__BB5_165:
	ld.param.u32 	%r1713, [_ZN3cub18CUB_300001_SM_10006detail10radix_sort29DeviceRadixSortOnesweepKernelINS1_5radix10policy_hubIiNS0_8NullTypeEyE10Policy1000ELNS0_9SortOrderE0EiS6_yiiNS1_21identity_decomposer_tEEEvPT5_SC_PT3_PKSD_PT1_PKSH_PT2_PKSL_T4_iiT6__param_8];
	mad.lo.s32 	%r290, %r3, -7296, %r1713;
	setp.ge.s32 	%p123, %r1, %r290;
	@%p123 bra 	$L__BB5_167;
	ld.shared.u32 	%r1556, [%r289];
	shr.u32 	%r1557, %r1556, %r293;
	and.b32  	%r1558, %r1557, %r82;
	shl.b32 	%r1559, %r1558, 3;
	add.s32 	%r1561, %r551, %r1559;
	ld.shared.u64 	%rd153, [%r1561+29184];
	xor.b32  	%r1562, %r1556, -2147483648;
	add.s64 	%rd154, %rd153, %rd7;
	shl.b64 	%rd155, %rd154, 2;
	add.s64 	%rd156, %rd1, %rd155;
	st.global.u32 	[%rd156], %r1562;
$L__BB5_167:
	bar.warp.sync 	-1;
	add.s32 	%r1563, %r1, 384;
	setp.ge.s32 	%p124, %r1563, %r290;
	@%p124 bra 	$L__BB5_169;
	ld.shared.u32 	%r1564, [%r289+1536];
	shr.u32 	%r1565, %r1564, %r293;
	and.b32  	%r1566, %r1565, %r82;
	shl.b32 	%r1567, %r1566, 3;
	add.s32 	%r1569, %r551, %r1567;
	ld.shared.u64 	%rd157, [%r1569+29184];
	xor.b32  	%r1570, %r1564, -2147483648;
	add.s64 	%rd158, %rd157, %rd7;
	shl.b64 	%rd159, %rd158, 2;
	add.s64 	%rd160, %rd1, %rd159;
	st.global.u32 	[%rd160+1536], %r1570;
$L__BB5_169:
	bar.warp.sync 	-1;
	add.s32 	%r1571, %r1, 768;
	setp.ge.s32 	%p125, %r1571, %r290;
	@%p125 bra 	$L__BB5_171;
	ld.shared.u32 	%r1572, [%r289+3072];
	shr.u32 	%r1573, %r1572, %r293;
	and.b32  	%r1574, %r1573, %r82;
	shl.b32 	%r1575, %r1574, 3;
	add.s32 	%r1577, %r551, %r1575;
	ld.shared.u64 	%rd161, [%r1577+29184];
	xor.b32  	%r1578, %r1572, -2147483648;
	add.s64 	%rd162, %rd161, %rd7;
	shl.b64 	%rd163, %rd162, 2;
	add.s64 	%rd164, %rd1, %rd163;
	st.global.u32 	[%rd164+3072], %r1578;
$L__BB5_171:
	bar.warp.sync 	-1;
	add.s32 	%r1579, %r1, 1152;
	setp.ge.s32 	%p126, %r1579, %r290;
	@%p126 bra 	$L__BB5_173;
	ld.shared.u32 	%r1580, [%r289+4608];
	shr.u32 	%r1581, %r1580, %r293;
	and.b32  	%r1582, %r1581, %r82;
	shl.b32 	%r1583, %r1582, 3;
	add.s32 	%r1585, %r551, %r1583;
	ld.shared.u64 	%rd165, [%r1585+29184];
	xor.b32  	%r1586, %r1580, -2147483648;
	add.s64 	%rd166, %rd165, %rd7;
	shl.b64 	%rd167, %rd166, 2;
	add.s64 	%rd168, %rd1, %rd167;
	st.global.u32 	[%rd168+4608], %r1586;
$L__BB5_173:
	bar.warp.sync 	-1;
	add.s32 	%r1587, %r1, 1536;
	setp.ge.s32 	%p127, %r1587, %r290;
	@%p127 bra 	$L__BB5_175;
	ld.shared.u32 	%r1588, [%r289+6144];
	shr.u32 	%r1589, %r1588, %r293;
	and.b32  	%r1590, %r1589, %r82;
	shl.b32 	%r1591, %r1590, 3;
	add.s32 	%r1593, %r551, %r1591;
	ld.shared.u64 	%rd169, [%r1593+29184];
	xor.b32  	%r1594, %r1588, -2147483648;
	add.s64 	%rd170, %rd169, %rd7;
	shl.b64 	%rd171, %rd170, 2;
	add.s64 	%rd172, %rd1, %rd171;
	st.global.u32 	[%rd172+6144], %r1594;
$L__BB5_175:
	bar.warp.sync 	-1;
	add.s32 	%r1595, %r1, 1920;
	setp.ge.s32 	%p128, %r1595, %r290;
	@%p128 bra 	$L__BB5_177;
	ld.shared.u32 	%r1596, [%r289+7680];
	shr.u32 	%r1597, %r1596, %r293;
	and.b32  	%r1598, %r1597, %r82;
	shl.b32 	%r1599, %r1598, 3;
	add.s32 	%r1601, %r551, %r1599;
	ld.shared.u64 	%rd173, [%r1601+29184];
	xor.b32  	%r1602, %r1596, -2147483648;
	add.s64 	%rd174, %rd173, %rd7;
	shl.b64 	%rd175, %rd174, 2;
	add.s64 	%rd176, %rd1, %rd175;
	st.global.u32 	[%rd176+7680], %r1602;
$L__BB5_177:
	bar.warp.sync 	-1;
	add.s32 	%r1603, %r1, 2304;
	setp.ge.s32 	%p129, %r1603, %r290;
	@%p129 bra 	$L__BB5_179;
	ld.shared.u32 	%r1604, [%r289+9216];
	shr.u32 	%r1605, %r1604, %r293;
	and.b32  	%r1606, %r1605, %r82;
	shl.b32 	%r1607, %r1606, 3;
	add.s32 	%r1609, %r551, %r1607;
	ld.shared.u64 	%rd177, [%r1609+29184];
	xor.b32  	%r1610, %r1604, -2147483648;
	add.s64 	%rd178, %rd177, %rd7;
	shl.b64 	%rd179, %rd178, 2;
	add.s64 	%rd180, %rd1, %rd179;
	st.global.u32 	[%rd180+9216], %r1610;
$L__BB5_179:
	bar.warp.sync 	-1;
	add.s32 	%r1611, %r1, 2688;
	setp.ge.s32 	%p130, %r1611, %r290;
	@%p130 bra 	$L__BB5_181;
	ld.shared.u32 	%r1612, [%r289+10752];
	shr.u32 	%r1613, %r1612, %r293;
	and.b32  	%r1614, %r1613, %r82;
	shl.b32 	%r1615, %r1614, 3;
	add.s32 	%r1617, %r551, %r1615;
	ld.shared.u64 	%rd181, [%r1617+29184];
	xor.b32  	%r1618, %r1612, -2147483648;
	add.s64 	%rd182, %rd181, %rd7;
	shl.b64 	%rd183, %rd182, 2;
	add.s64 	%rd184, %rd1, %rd183;
	st.global.u32 	[%rd184+10752], %r1618;
$L__BB5_181:
	bar.warp.sync 	-1;
	or.b32  	%r1619, %r1, 3072;
	setp.ge.s32 	%p131, %r1619, %r290;
	@%p131 bra 	$L__BB5_183;
	ld.shared.u32 	%r1620, [%r289+12288];
	shr.u32 	%r1621, %r1620, %r293;
	and.b32  	%r1622, %r1621, %r82;
	shl.b32 	%r1623, %r1622, 3;
	add.s32 	%r1625, %r551, %r1623;
	ld.shared.u64 	%rd185, [%r1625+29184];
	xor.b32  	%r1626, %r1620, -2147483648;
	add.s64 	%rd186, %rd185, %rd7;
	shl.b64 	%rd187, %rd186, 2;
	add.s64 	%rd188, %rd1, %rd187;
	st.global.u32 	[%rd188+12288], %r1626;
$L__BB5_183:
	bar.warp.sync 	-1;
	add.s32 	%r1627, %r1, 3456;
	setp.ge.s32 	%p132, %r1627, %r290;
	@%p132 bra 	$L__BB5_185;
	ld.shared.u32 	%r1628, [%r289+13824];
	shr.u32 	%r1629, %r1628, %r293;
	and.b32  	%r1630, %r1629, %r82;
	shl.b32 	%r1631, %r1630, 3;
	add.s32 	%r1633, %r551, %r1631;
	ld.shared.u64 	%rd189, [%r1633+29184];
	xor.b32  	%r1634, %r1628, -2147483648;
	add.s64 	%rd190, %rd189, %rd7;
	shl.b64 	%rd191, %rd190, 2;
	add.s64 	%rd192, %rd1, %rd191;
	st.global.u32 	[%rd192+13824], %r1634;
$L__BB5_185:
	bar.warp.sync 	-1;
	add.s32 	%r1635, %r1, 3840;
	setp.ge.s32 	%p133, %r1635, %r290;
	@%p133 bra 	$L__BB5_187;
	ld.shared.u32 	%r1636, [%r289+15360];
	shr.u32 	%r1637, %r1636, %r293;
	and.b32  	%r1638, %r1637, %r82;
	shl.b32 	%r1639, %r1638, 3;
	add.s32 	%r1641, %r551, %r1639;
	ld.shared.u64 	%rd193, [%r1641+29184];
	xor.b32  	%r1642, %r1636, -2147483648;
	add.s64 	%rd194, %rd193, %rd7;
	shl.b64 	%rd195, %rd194, 2;
	add.s64 	%rd196, %rd1, %rd195;
	st.global.u32 	[%rd196+15360], %r1642;
$L__BB5_187:
	bar.warp.sync 	-1;
	add.s32 	%r1643, %r1, 4224;
	setp.ge.s32 	%p134, %r1643, %r290;
	@%p134 bra 	$L__BB5_189;
	ld.shared.u32 	%r1644, [%r289+16896];
	shr.u32 	%r1645, %r1644, %r293;
	and.b32  	%r1646, %r1645, %r82;
	shl.b32 	%r1647, %r1646, 3;
	add.s32 	%r1649, %r551, %r1647;
	ld.shared.u64 	%rd197, [%r1649+29184];
	xor.b32  	%r1650, %r1644, -2147483648;
	add.s64 	%rd198, %rd197, %rd7;
	shl.b64 	%rd199, %rd198, 2;
	add.s64 	%rd200, %rd1, %rd199;
	st.global.u32 	[%rd200+16896], %r1650;
$L__BB5_189:
	bar.warp.sync 	-1;
	add.s32 	%r1651, %r1, 4608;
	setp.ge.s32 	%p135, %r1651, %r290;
	@%p135 bra 	$L__BB5_191;
	ld.shared.u32 	%r1652, [%r289+18432];
	shr.u32 	%r1653, %r1652, %r293;
	and.b32  	%r1654, %r1653, %r82;
	shl.b32 	%r1655, %r1654, 3;
	add.s32 	%r1657, %r551, %r1655;
	ld.shared.u64 	%rd201, [%r1657+29184];
	xor.b32  	%r1658, %r1652, -2147483648;
	add.s64 	%rd202, %rd201, %rd7;
	shl.b64 	%rd203, %rd202, 2;
	add.s64 	%rd204, %rd1, %rd203;
	st.global.u32 	[%rd204+18432], %r1658;
$L__BB5_191:
	bar.warp.sync 	-1;
	add.s32 	%r1659, %r1, 4992;
	setp.ge.s32 	%p136, %r1659, %r290;
	@%p136 bra 	$L__BB5_193;
	ld.shared.u32 	%r1660, [%r289+19968];
	shr.u32 	%r1661, %r1660, %r293;
	and.b32  	%r1662, %r1661, %r82;
	shl.b32 	%r1663, %r1662, 3;
	add.s32 	%r1665, %r551, %r1663;
	ld.shared.u64 	%rd205, [%r1665+29184];
	xor.b32  	%r1666, %r1660, -2147483648;
	add.s64 	%rd206, %rd205, %rd7;
	shl.b64 	%rd207, %rd206, 2;
	add.s64 	%rd208, %rd1, %rd207;
	st.global.u32 	[%rd208+19968], %r1666;
$L__BB5_193:
	bar.warp.sync 	-1;
	add.s32 	%r1667, %r1, 5376;
	setp.ge.s32 	%p137, %r1667, %r290;
	@%p137 bra 	$L__BB5_195;
	ld.shared.u32 	%r1668, [%r289+21504];
	shr.u32 	%r1669, %r1668, %r293;
	and.b32  	%r1670, %r1669, %r82;
	shl.b32 	%r1671, %r1670, 3;
	add.s32 	%r1673, %r551, %r1671;
	ld.shared.u64 	%rd209, [%r1673+29184];
	xor.b32  	%r1674, %r1668, -2147483648;
	add.s64 	%rd210, %rd209, %rd7;
	shl.b64 	%rd211, %rd210, 2;
	add.s64 	%rd212, %rd1, %rd211;
	st.global.u32 	[%rd212+21504], %r1674;
$L__BB5_195:
	bar.warp.sync 	-1;
	add.s32 	%r1675, %r1, 5760;
	setp.ge.s32 	%p138, %r1675, %r290;
	@%p138 bra 	$L__BB5_197;
	ld.shared.u32 	%r1676, [%r289+23040];
	shr.u32 	%r1677, %r1676, %r293;
	and.b32  	%r1678, %r1677, %r82;
	shl.b32 	%r1679, %r1678, 3;
	add.s32 	%r1681, %r551, %r1679;
	ld.shared.u64 	%rd213, [%r1681+29184];
	xor.b32  	%r1682, %r1676, -2147483648;
	add.s64 	%rd214, %rd213, %rd7;
	shl.b64 	%rd215, %rd214, 2;
	add.s64 	%rd216, %rd1, %rd215;
	st.global.u32 	[%rd216+23040], %r1682;
$L__BB5_197:
	bar.warp.sync 	-1;
	or.b32  	%r1683, %r1, 6144;
	setp.ge.s32 	%p139, %r1683, %r290;
	@%p139 bra 	$L__BB5_199;
	ld.shared.u32 	%r1684, [%r289+24576];
	shr.u32 	%r1685, %r1684, %r293;
	and.b32  	%r1686, %r1685, %r82;
	shl.b32 	%r1687, %r1686, 3;
	add.s32 	%r1689, %r551, %r1687;
	ld.shared.u64 	%rd217, [%r1689+29184];
	xor.b32  	%r1690, %r1684, -2147483648;
	add.s64 	%rd218, %rd217, %rd7;
	shl.b64 	%rd219, %rd218, 2;
	add.s64 	%rd220, %rd1, %rd219;
	st.global.u32 	[%rd220+24576], %r1690;
$L__BB5_199:
	bar.warp.sync 	-1;
	add.s32 	%r1691, %r1, 6528;
	setp.ge.s32 	%p140, %r1691, %r290;
	@%p140 bra 	$L__BB5_201;
	ld.shared.u32 	%r1692, [%r289+26112];
	shr.u32 	%r1693, %r1692, %r293;
	and.b32  	%r1694, %r1693, %r82;
	shl.b32 	%r1695, %r1694, 3;
	add.s32 	%r1697, %r551, %r1695;
	ld.shared.u64 	%rd221, [%r1697+29184];
	xor.b32  	%r1698, %r1692, -2147483648;
	add.s64 	%rd222, %rd221, %rd7;
	shl.b64 	%rd223, %rd222, 2;
	add.s64 	%rd224, %rd1, %rd223;
	st.global.u32 	[%rd224+26112], %r1698;
$L__BB5_201:
	bar.warp.sync 	-1;
	add.s32 	%r1699, %r1, 6912;
	ld.shared.u32 	%r291, [%r289+27648];
	shr.u32 	%r1700, %r291, %r293;
	and.b32  	%r1701, %r1700, %r82;
	shl.b32 	%r1702, %r1701, 3;
	add.s32 	%r1704, %r551, %r1702;
	ld.shared.u64 	%rd225, [%r1704+29184];
	add.s64 	%rd19, %rd225, %rd7;
	setp.ge.s32 	%p141, %r1699, %r290;
	@%p141 bra 	$L__BB5_203;
	xor.b32  	%r1705, %r291, -2147483648;
	shl.b64 	%rd226, %rd19, 2;
	add.s64 	%rd227, %rd1, %rd226;
	st.global.u32 	[%rd227+27648], %r1705;
$L__BB5_203:
	bar.warp.sync 	-1;
$L__BB5_204:
	ret;

}


// ===== COMPILED SASS (sm_100) =====

	.target	sm_100

	.elftype	@"ET_EXEC"


//--------------------- .note.nv.tkinfo           --------------------------
	.section	.note.nv.tkinfo,"",@"SHT_NOTE"
	.sectionflags	@"SHF_NOTE_NV_TKINFO"
	.tkinfo
        /*0018*/ 	.word	0x00000002
        /*0030*/ 	.string	""
        /*0030*/ 	.string	"ptxas"
        /*0030*/ 	.string	"Cuda compilation tools, release 13.0, V13.0.88"
        /*0030*/ 	.string	"Build cuda_13.0.r13.0/compiler.36424714_0"
        /*0030*/ 	.string	"-arch sm_100 -m 64 "



//--------------------- .note.nv.cuinfo           --------------------------
	.section	.note.nv.cuinfo,"",@"SHT_NOTE"
	.sectionflags	@"SHF_NOTE_NV_CUINFO"
        /*0018*/ 	.short	0x0002
        /*001a*/ 	.short	0x0064
        /*001c*/ 	.short	0x0082
	.zero		2


//--------------------- .nv.info                  --------------------------
	.section	.nv.info,"",@"SHT_CUDA_INFO"
	.align	4


	//----- nvinfo : EIATTR_REGCOUNT
	.align		4
        /*0000*/ 	.byte	0x04, 0x2f
        /*0002*/ 	.short	(.L_48 - .L_47)
	.align		4
.L_47:
        /*0004*/ 	.word	index@(_Z11sort_kernelPiii)
        /*0008*/ 	.word	0x00000030


	//----- nvinfo : EIATTR_FRAME_SIZE
	.align		4
.L_48:
        /*000c*/ 	.byte	0x04, 0x11
        /*000e*/ 	.short	(.L_50 - .L_49)
	.align		4
.L_49:
        /*0010*/ 	.word	index@(_Z11sort_kernelPiii)
        /*0014*/ 	.word	0x00000008


	//----- nvinfo : EIATTR_REGCOUNT
	.align		4
.L_50:
        /*0018*/ 	.byte	0x04, 0x2f
        /*001a*/ 	.short	(.L_52 - .L_51)
	.align		4
.L_51:
        /*001c*/ 	.word	index@(_ZN3cub18CUB_300001_SM_10006detail11EmptyKernelIvEEvv)
        /*0020*/ 	.word	0x00000004


	//----- nvinfo : EIATTR_FRAME_SIZE
	.align		4
.L_52:
        /*0024*/ 	.byte	0x04, 0x11
        /*0026*/ 	.short	(.L_54 - .L_53)
	.align		4
.L_53:
        /*0028*/ 	.word	index@(_ZN3cub18CUB_300001_SM_10006detail11EmptyKernelIvEEvv)
        /*002c*/ 	.word	0x00000000


	//----- nvinfo : EIATTR_REGCOUNT
	.align		4
.L_54:
        /*0030*/ 	.byte	0x04, 0x2f
        /*0032*/ 	.short	(.L_56 - .L_55)
	.align		4
.L_55:
        /*0034*/ 	.word	index@(_ZN3cub18CUB_300001_SM_10006detail10radix_sort31DeviceRadixSortSingleTileKernelINS1_5radix10policy_hubIiNS0_8NullTypeEyE10Policy1000ELNS0_9SortOrderE0EiS6_yNS1_21identity_decomposer_tEEEvPKT1_PSB_PKT2_PSF_T3_iiT4_)
        /*0038*/ 	.word	0x0000007f


	//----- nvinfo : EIATTR_FRAME_SIZE
	.align		4
.L_56:
        /*003c*/ 	.byte	0x04, 0x11
        /*003e*/ 	.short	(.L_58 - .L_57)
	.align		4
.L_57:
        /*0040*/ 	.word	index@(_ZN3cub18CUB_300001_SM_10006detail10radix_sort31DeviceRadixSortSingleTileKernelINS1_5radix10policy_hubIiNS0_8NullTypeEyE10Policy1000ELNS0_9SortOrderE0EiS6_yNS1_21identity_decomposer_tEEEvPKT1_PSB_PKT2_PSF_T3_iiT4_)
        /*0044*/ 	.word	0x00000000


	//----- nvinfo : EIATTR_REGCOUNT
	.align		4
.L_58:
        /*0048*/ 	.byte	0x04, 0x2f
        /*004a*/ 	.short	(.L_60 - .L_59)
	.align		4
.L_59:
        /*004c*/ 	.word	index@(_ZN3cub18CUB_300001_SM_10006detail10radix_sort30DeviceRadixSortHistogramKernelINS1_5radix10policy_hubIiNS0_8NullTypeEyE10Policy1000ELNS0_9SortOrderE0EiyNS1_21identity_decomposer_tEEEvPT2_PKT1_SB_iiT3_)
        /*0050*/ 	.word	0x00000020


	//----- nvinfo : EIATTR_FRAME_SIZE
	.align		4
.L_60:
        /*0054*/ 	.byte	0x04, 0x11
        /*0056*/ 	.short	(.L_62 - .L_61)
	.align		4
.L_61:
        /*0058*/ 	.word	index@(_ZN3cub18CUB_300001_SM_10006detail10radix_sort30DeviceRadixSortHistogramKernelINS1_5radix10policy_hubIiNS0_8NullTypeEyE10Policy1000ELNS0_9SortOrderE0EiyNS1_21identity_decomposer_tEEEvPT2_PKT1_SB_iiT3_)
        /*005c*/ 	.word	0x00000000


	//----- nvinfo : EIATTR_REGCOUNT
	.align		4
.L_62:
        /*0060*/ 	.byte	0x04, 0x2f
        /*0062*/ 	.short	(.L_64 - .L_63)
	.align		4
.L_63:
        /*0064*/ 	.word	index@(_ZN3cub18CUB_300001_SM_10006detail10radix_sort33DeviceRadixSortExclusiveSumKernelINS1_5radix10policy_hubIiNS0_8NullTypeEyE10Policy1000EyEEvPT0_)
        /*0068*/ 	.word	0x00000020


	//----- nvinfo : EIATTR_FRAME_SIZE
	.align		4
.L_64:
        /*006c*/ 	.byte	0x04, 0x11
        /*006e*/ 	.short	(.L_66 - .L_65)
	.align		4
.L_65:
        /*0070*/ 	.word	index@(_ZN3cub18CUB_300001_SM_10006detail10radix_sort33DeviceRadixSortExclusiveSumKernelINS1_5radix10policy_hubIiNS0_8NullTypeEyE10Policy1000EyEEvPT0_)
        /*0074*/ 	.word	0x00000000


	//----- nvinfo : EIATTR_REGCOUNT
	.align		4
.L_66:
        /*0078*/ 	.byte	0x04, 0x2f
        /*007a*/ 	.short	(.L_68 - .L_67)
	.align		4
.L_67:
        /*007c*/ 	.word	index@(_ZN3cub18CUB_300001_SM_10006detail10radix_sort29DeviceRadixSortOnesweepKernelINS1_5radix10policy_hubIiNS0_8NullTypeEyE10Policy1000ELNS0_9SortOrderE0EiS6_yiiNS1_21identity_decomposer_tEEEvPT5_SC_PT3_PKSD_PT1_PKSH_PT2_PKSL_T4_iiT6_)
        /*0080*/ 	.word	0x00000038


	//----- nvinfo : EIATTR_FRAME_SIZE
	.align		4
.L_68:
        /*0084*/ 	.byte	0x04, 0x11
        /*0086*/ 	.short	(.L_70 - .L_69)
	.align		4
.L_69:
        /*0088*/ 	.word	index@(_ZN3cub18CUB_300001_SM_10006detail10radix_sort29DeviceRadixSortOnesweepKernelINS1_5radix10policy_hubIiNS0_8NullTypeEyE10Policy1000ELNS0_9SortOrderE0EiS6_yiiNS1_21identity_decomposer_tEEEvPT5_SC_PT3_PKSD_PT1_PKSH_PT2_PKSL_T4_iiT6_)
        /*008c*/ 	.word	0x00000000


	//----- nvinfo : EIATTR_MIN_STACK_SIZE
	.align		4
.L_70:
        /*0090*/ 	.byte	0x04, 0x12
        /*0092*/ 	.short	(.L_72 - .L_71)
	.align		4
.L_71:
        /*0094*/ 	.word	index@(_ZN3cub18CUB_300001_SM_10006detail10radix_sort29DeviceRadixSortOnesweepKernelINS1_5radix10policy_hubIiNS0_8NullTypeEyE10Policy1000ELNS0_9SortOrderE0EiS6_yiiNS1_21identity_decomposer_tEEEvPT5_SC_PT3_PKSD_PT1_PKSH_PT2_PKSL_T4_iiT6_)
        /*0098*/ 	.word	0x00000000


	//----- nvinfo : EIATTR_MIN_STACK_SIZE
	.align		4
.L_72:
        /*009c*/ 	.byte	0x04, 0x12
        /*009e*/ 	.short	(.L_74 - .L_73)
	.align		4
.L_73:
        /*00a0*/ 	.word	index@(_ZN3cub18CUB_300001_SM_10006detail10radix_sort33DeviceRadixSortExclusiveSumKernelINS1_5radix10policy_hubIiNS0_8NullTypeEyE10Policy1000EyEEvPT0_)
        /*00a4*/ 	.word	0x00000000


	//----- nvinfo : EIATTR_MIN_STACK_SIZE
	.align		4
.L_74:
        /*00a8*/ 	.byte	0x04, 0x12
        /*00aa*/ 	.short	(.L_76 - .L_75)
	.align		4
.L_75:
        /*00ac*/ 	.word	index@(_ZN3cub18CUB_300001_SM_10006detail10radix_sort30DeviceRadixSortHistogramKernelINS1_5radix10policy_hubIiNS0_8NullTypeEyE10Policy1000ELNS0_9SortOrderE0EiyNS1_21identity_decomposer_tEEEvPT2_PKT1_SB_iiT3_)
        /*00b0*/ 	.word	0x00000000


	//----- nvinfo : EIATTR_MIN_STACK_SIZE
	.align		4
.L_76:
        /*00b4*/ 	.byte	0x04, 0x12
        /*00b6*/ 	.short	(.L_78 - .L_77)
	.align		4
.L_77:
        /*00b8*/ 	.word	index@(_ZN3cub18CUB_300001_SM_10006detail10radix_sort31DeviceRadixSortSingleTileKernelINS1_5radix10policy_hubIiNS0_8NullTypeEyE10Policy1000ELNS0_9SortOrderE0EiS6_yNS1_21identity_decomposer_tEEEvPKT1_PSB_PKT2_PSF_T3_iiT4_)
        /*00bc*/ 	.word	0x00000000


	//----- nvinfo : EIATTR_MIN_STACK_SIZE
	.align		4
.L_78:
        /*00c0*/ 	.byte	0x04, 0x12
        /*00c2*/ 	.short	(.L_80 - .L_79)
	.align		4
.L_79:
        /*00c4*/ 	.word	index@(_ZN3cub18CUB_300001_SM_10006detail11EmptyKernelIvEEvv)
        /*00c8*/ 	.word	0x00000000


	//----- nvinfo : EIATTR_MIN_STACK_SIZE
	.align		4
.L_80:
        /*00cc*/ 	.byte	0x04, 0x12
        /*00ce*/ 	.short	(.L_82 - .L_81)
	.align		4
.L_81:
        /*00d0*/ 	.word	index@(_Z11sort_kernelPiii)
        /*00d4*/ 	.word	0x00000008
.L_82:


//--------------------- .nv.compat                --------------------------
	.section	.nv.compat,"",@"SHT_CUDA_COMPAT_INFO"
	.align	4
        /*0000*/ 	.byte	0x02, 0x09, 0x00, 0x00, 0x02, 0x02, 0x01, 0x00, 0x02, 0x05, 0x05, 0x00, 0x03, 0x07, 0x01, 0x01
        /*0010*/ 	.byte	0x02, 0x03, 0x00, 0x00, 0x02, 0x06, 0x01, 0x00, 0x04, 0x0b, 0x08, 0x00, 0x09, 0x00, 0x00, 0x00
        /*0020*/ 	.byte	0x00, 0x00, 0x00, 0x00


//--------------------- .nv.info._ZN3cub18CUB_300001_SM_10006detail10radix_sort29DeviceRadixSortOnesweepKernelINS1_5radix10policy_hubIiNS0_8NullTypeEyE10Policy1000ELNS0_9SortOrderE0EiS6_yiiNS1_21identity_decomposer_tEEEvPT5_SC_PT3_PKSD_PT1_PKSH_PT2_PKSL_T4_iiT6_ --------------------------
	.section	.nv.info._ZN3cub18CUB_300001_SM_10006detail10radix_sort29DeviceRadixSortOnesweepKernelINS1_5radix10policy_hubIiNS0_8NullTypeEyE10Policy1000ELNS0_9SortOrderE0EiS6_yiiNS1_21identity_decomposer_tEEEvPT5_SC_PT3_PKSD_PT1_PKSH_PT2_PKSL_T4_iiT6_,"",@"SHT_CUDA_INFO"
	.sectionflags	@""
	.align	4


	//----- nvinfo : EIATTR_CUDA_API_VERSION
	.align		4
        /*0000*/ 	.byte	0x04, 0x37
        /*0002*/ 	.short	(.L_84 - .L_83)
.L_83:
        /*0004*/ 	.word	0x00000082


	//----- nvinfo : EIATTR_KPARAM_INFO
	.align		4
.L_84:
        /*0008*/ 	.byte	0x04, 0x17
        /*000a*/ 	.short	(.L_86 - .L_85)
.L_85:
        /*000c*/ 	.word	0x00000000
        /*0010*/ 	.short	0x000b
        /*0012*/ 	.short	0x004c
        /*0014*/ 	.byte	0x00, 0xf0, 0x05, 0x00


	//----- nvinfo : EIATTR_KPARAM_INFO
	.align		4
.L_86:
        /*0018*/ 	.byte	0x04, 0x17
        /*001a*/ 	.short	(.L_88 - .L_87)
.L_87:
        /*001c*/ 	.word	0x00000000
        /*0020*/ 	.short	0x000a
        /*0022*/ 	.short	0x0048
        /*0024*/ 	.byte	0x00, 0xf0, 0x11, 0x00


	//----- nvinfo : EIATTR_KPARAM_INFO
	.align		4
.L_88:
        /*0028*/ 	.byte	0x04, 0x17
        /*002a*/ 	.short	(.L_90 - .L_89)
.L_89:
        /*002c*/ 	.word	0x00000000
        /*0030*/ 	.short	0x0009
        /*0032*/ 	.short	0x0044
        /*0034*/ 	.byte	0x00, 0xf0, 0x11, 0x00


	//----- nvinfo : EIATTR_KPARAM_INFO
	.align		4
.L_90:
        /*0038*/ 	.byte	0x04, 0x17
        /*003a*/ 	.short	(.L_92 - .L_91)
.L_91:
        /*003c*/ 	.word	0x00000000
        /*0040*/ 	.short	0x0008
        /*0042*/ 	.short	0x0040
        /*0044*/ 	.byte	0x00, 0xf0, 0x11, 0x00


	//----- nvinfo : EIATTR_KPARAM_INFO
	.align		4
.L_92:
        /*0048*/ 	.byte	0x04, 0x17
        /*004a*/ 	.short	(.L_94 - .L_93)
.L_93:
        /*004c*/ 	.word	0x00000000
        /*0050*/ 	.short	0x0007
        /*0052*/ 	.short	0x0038
        /*0054*/ 	.byte	0x00, 0xf5, 0x21, 0x00


	//----- nvinfo : EIATTR_KPARAM_INFO
	.align		4
.L_94:
        /*0058*/ 	.byte	0x04, 0x17
        /*005a*/ 	.short	(.L_96 - .L_95)
.L_95:
        /*005c*/ 	.word	0x00000000
        /*0060*/ 	.short	0x0006
        /*0062*/ 	.short	0x0030
        /*0064*/ 	.byte	0x00, 0xf5, 0x21, 0x00


	//----- nvinfo : EIATTR_KPARAM_INFO
	.align		4
.L_96:
        /*0068*/ 	.byte	0x04, 0x17
        /*006a*/ 	.short	(.L_98 - .L_97)
.L_97:
        /*006c*/ 	.word	0x00000000
        /*0070*/ 	.short	0x0005
        /*0072*/ 	.short	0x0028
        /*0074*/ 	.byte	0x00, 0xf5, 0x21, 0x00


	//----- nvinfo : EIATTR_KPARAM_INFO
	.align		4
.L_98:
        /*0078*/ 	.byte	0x04, 0x17
        /*007a*/ 	.short	(.L_100 - .L_99)
.L_99:
        /*007c*/ 	.word	0x00000000
        /*0080*/ 	.short	0x0004
        /*0082*/ 	.short	0x0020
        /*0084*/ 	.byte	0x00, 0xf5, 0x21, 0x00


	//----- nvinfo : EIATTR_KPARAM_INFO
	.align		4
.L_100:
        /*0088*/ 	.byte	0x04, 0x17
        /*008a*/ 	.short	(.L_102 - .L_101)
.L_101:
        /*008c*/ 	.word	0x00000000
        /*0090*/ 	.short	0x0003
        /*0092*/ 	.short	0x0018
        /*0094*/ 	.byte	0x00, 0xf5, 0x21, 0x00


	//----- nvinfo : EIATTR_KPARAM_INFO
	.align		4
.L_102:
        /*0098*/ 	.byte	0x04, 0x17
        /*009a*/ 	.short	(.L_104 - .L_103)
.L_103:
        /*009c*/ 	.word	0x00000000
        /*00a0*/ 	.short	0x0002
        /*00a2*/ 	.short	0x0010
        /*00a4*/ 	.byte	0x00, 0xf5, 0x21, 0x00


	//----- nvinfo : EIATTR_KPARAM_INFO
	.align		4
.L_104:
        /*00a8*/ 	.byte	0x04, 0x17
        /*00aa*/ 	.short	(.L_106 - .L_105)
.L_105:
        /*00ac*/ 	.word	0x00000000
        /*00b0*/ 	.short	0x0001
        /*00b2*/ 	.short	0x0008
        /*00b4*/ 	.byte	0x00, 0xf5, 0x21, 0x00


	//----- nvinfo : EIATTR_KPARAM_INFO
	.align		4
.L_106:
        /*00b8*/ 	.byte	0x04, 0x17
        /*00ba*/ 	.short	(.L_108 - .L_107)
.L_107:
        /*00bc*/ 	.word	0x00000000
        /*00c0*/ 	.short	0x0000
        /*00c2*/ 	.short	0x0000
        /*00c4*/ 	.byte	0x00, 0xf5, 0x21, 0x00


	//----- nvinfo : EIATTR_SPARSE_MMA_MASK
	.align		4
.L_108:
        /*00c8*/ 	.byte	0x03, 0x50
        /*00ca*/ 	.short	0x0000


	//----- nvinfo : EIATTR_MAXREG_COUNT
	.align		4
        /*00cc*/ 	.byte	0x03, 0x1b
        /*00ce*/ 	.short	0x00a8


	//----- nvinfo : EIATTR_NUM_BARRIERS
	.align		4
        /*00d0*/ 	.byte	0x02, 0x4c
        /*00d2*/ 	.byte	0x01
	.zero		1


	//----- nvinfo : EIATTR_MERCURY_ISA_VERSION
	.align		4
        /*00d4*/ 	.byte	0x03, 0x5f
        /*00d6*/ 	.short	0x0101


	//----- nvinfo : EIATTR_COOP_GROUP_MASK_REGIDS
	.align		4
        /*00d8*/ 	.byte	0x04, 0x29
        /*00da*/ 	.short	(.L_110 - .L_109)


	//   ....[0]....
.L_109:
        /*00dc*/ 	.word	0xffffffff


	//   ....[1]....
        /*00e0*/ 	.word	0x05000019


	//   ....[2]....
        /*00e4*/ 	.word	0xffffffff


	//   ....[3]....
        /*00e8*/ 	.word	0xffffffff


	//   ....[4]....
        /*00ec*/ 	.word	0xffffffff


	//   ....[5]....
        /*00f0*/ 	.word	0xffffffff


	//   ....[6]....
        /*00f4*/ 	.word	0xffffffff


	//   ....[7]....
        /*00f8*/ 	.word	0xffffffff


	//   ....[8]....
        /*00fc*/ 	.word	0xffffffff


	//   ....[9]....
        /*0100*/ 	.word	0xffffffff


	//   ....[10]....
        /*0104*/ 	.word	0xffffffff


	//   ....[11]....
        /*0108*/ 	.word	0xffffffff


	//   ....[12]....
        /*010c*/ 	.word	0xffffffff


	//   ....[13]....
        /*0110*/ 	.word	0xffffffff


	//   ....[14]....
        /*0114*/ 	.word	0xffffffff


	//   ....[15]....
        /*0118*/ 	.word	0xffffffff


	//   ....[16]....
        /*011c*/ 	.word	0xffffffff


	//   ....[17]....
        /*0120*/ 	.word	0xffffffff


	//   ....[18]....
        /*0124*/ 	.word	0xffffffff


	//   ....[19]....
        /*0128*/ 	.word	0xffffffff


	//   ....[20]....
        /*012c*/ 	.word	0xffffffff


	//   ....[21]....
        /*0130*/ 	.word	0xffffffff


	//   ....[22]....
        /*0134*/ 	.word	0xffffffff


	//   ....[23]....
        /*0138*/ 	.word	0xffffffff


	//   ....[24]....
        /*013c*/ 	.word	0xffffffff


	//   ....[25]....
        /*0140*/ 	.word	0xffffffff


	//   ....[26]....
        /*0144*/ 	.word	0xffffffff


	//   ....[27]....
        /*0148*/ 	.word	0xffffffff


	//   ....[28]....
        /*014c*/ 	.word	0xffffffff


	//   ....[29]....
        /*0150*/ 	.word	0xffffffff


	//   ....[30]....
        /*0154*/ 	.word	0xffffffff


	//   ....[31]....
        /*0158*/ 	.word	0xffffffff


	//   ....[32]....
        /*015c*/ 	.word	0xffffffff


	//   ....[33]....
        /*0160*/ 	.word	0xffffffff


	//   ....[34]....
        /*0164*/ 	.word	0xffffffff


	//   ....[35]....
        /*0168*/ 	.word	0xffffffff


	//   ....[36]....
        /*016c*/ 	.word	0xffffffff


	//   ....[37]....
        /*0170*/ 	.word	0xffffffff


	//   ....[38]....
        /*0174*/ 	.word	0xffffffff


	//   ....[39]....
        /*0178*/ 	.word	0xffffffff


	//   ....[40]....
        /*017c*/ 	.word	0xffffffff


	//   ....[41]....
        /*0180*/ 	.word	0xffffffff


	//   ....[42]....
        /*0184*/ 	.word	0xffffffff


	//   ....[43]....
        /*0188*/ 	.word	0xffffffff


	//   ....[44]....
        /*018c*/ 	.word	0xffffffff


	//   ....[45]....
        /*0190*/ 	.word	0xffffffff


	//   ....[46]....
        /*0194*/ 	.word	0xffffffff


	//   ....[47]....
        /*0198*/ 	.word	0xffffffff


	//   ....[48]....
        /*019c*/ 	.word	0xffffffff


	//   ....[49]....
        /*01a0*/ 	.word	0xffffffff


	//   ....[50]....
        /*01a4*/ 	.word	0xffffffff


	//   ....[51]....
        /*01a8*/ 	.word	0xffffffff


	//   ....[52]....
        /*01ac*/ 	.word	0xffffffff


	//   ....[53]....
        /*01b0*/ 	.word	0xffffffff


	//   ....[54]....
        /*01b4*/ 	.word	0xffffffff


	//   ....[55]....
        /*01b8*/ 	.word	0xffffffff


	//   ....[56]....
        /*01bc*/ 	.word	0xffffffff


	//   ....[57]....
        /*01c0*/ 	.word	0xffffffff


	//   ....[58]....
        /*01c4*/ 	.word	0xffffffff


	//   ....[59]....
        /*01c8*/ 	.word	0xffffffff


	//   ....[60]....
        /*01cc*/ 	.word	0xffffffff


	//   ....[61]....
        /*01d0*/ 	.word	0xffffffff


	//   ....[62]....
        /*01d4*/ 	.word	0xffffffff


	//   ....[63]....
        /*01d8*/ 	.word	0xffffffff


	//   ....[64]....
        /*01dc*/ 	.word	0xffffffff


	//   ....[65]....
        /*01e0*/ 	.word	0xffffffff


	//   ....[66]....
        /*01e4*/ 	.word	0xffffffff


	//   ....[67]....
        /*01e8*/ 	.word	0xffffffff


	//   ....[68]....
        /*01ec*/ 	.word	0xffffffff


	//   ....[69]....
        /*01f0*/ 	.word	0xffffffff


	//   ....[70]....
        /*01f4*/ 	.word	0xffffffff


	//   ....[71]....
        /*01f8*/ 	.word	0xffffffff


	//   ....[72]....
        /*01fc*/ 	.word	0xffffffff


	//   ....[73]....
        /*0200*/ 	.word	0xffffffff


	//   ....[74]....
        /*0204*/ 	.word	0xffffffff


	//   ....[75]....
        /*0208*/ 	.word	0xffffffff


	//   ....[76]....
        /*020c*/ 	.word	0xffffffff


	//   ....[77]....
        /*0210*/ 	.word	0xffffffff


	//   ....[78]....
        /*0214*/ 	.word	0xffffffff


	//   ....[79]....
        /*0218*/ 	.word	0xffffffff


	//   ....[80]....
        /*021c*/ 	.word	0xffffffff


	//   ....[81]....
        /*0220*/ 	.word	0xffffffff


	//   ....[82]....
        /*0224*/ 	.word	0xffffffff


	//   ....[83]....
        /*0228*/ 	.word	0xffffffff


	//   ....[84]....
        /*022c*/ 	.word	0xffffffff


	//   ....[85]....
        /*0230*/ 	.word	0xffffffff


	//   ....[86]....
        /*0234*/ 	.word	0xffffffff


	//   ....[87]....
        /*0238*/ 	.word	0xffffffff


	//   ....[88]....
        /*023c*/ 	.word	0xffffffff


	//   ....[89]....
        /*0240*/ 	.word	0xffffffff


	//   ....[90]....
        /*0244*/ 	.word	0xffffffff


	//   ....[91]....
        /*0248*/ 	.word	0xffffffff


	//   ....[92]....
        /*024c*/ 	.word	0xffffffff


	//   ....[93]....
        /*0250*/ 	.word	0xffffffff


	//   ....[94]....
        /*0254*/ 	.word	0xffffffff


	//   ....[95]....
        /*0258*/ 	.word	0xffffffff


	//   ....[96]....
        /*025c*/ 	.word	0xffffffff


	//   ....[97]....
        /*0260*/ 	.word	0xffffffff


	//   ....[98]....
        /*0264*/ 	.word	0xffffffff


	//   ....[99]....
        /*0268*/ 	.word	0xffffffff


	//   ....[100]....
        /*026c*/ 	.word	0xffffffff


	//   ....[101]....
        /*0270*/ 	.word	0xffffffff


	//   ....[102]....
        /*0274*/ 	.word	0xffffffff


	//   ....[103]....
        /*0278*/ 	.word	0xffffffff


	//   ....[104]....
        /*027c*/ 	.word	0xffffffff


	//   ....[105]....
        /*0280*/ 	.word	0xffffffff


	//   ....[106]....
        /*0284*/ 	.word	0xffffffff


	//   ....[107]....
        /*0288*/ 	.word	0xffffffff


	//   ....[108]....
        /*028c*/ 	.word	0xffffffff


	//   ....[109]....
        /*0290*/ 	.word	0xffffffff


	//   ....[110]....
        /*0294*/ 	.word	0xffffffff


	//   ....[111]....
        /*0298*/ 	.word	0xffffffff


	//   ....[112]....
        /*029c*/ 	.word	0xffffffff


	//   ....[113]....
        /*02a0*/ 	.word	0xffffffff


	//   ....[114]....
        /*02a4*/ 	.word	0xffffffff


	//   ....[115]....
        /*02a8*/ 	.word	0xffffffff


	//   ....[116]....
        /*02ac*/ 	.word	0xffffffff


	//   ....[117]....
        /*02b0*/ 	.word	0xffffffff


	//   ....[118]....
        /*02b4*/ 	.word	0xffffffff


	//   ....[119]....
        /*02b8*/ 	.word	0xffffffff


	//   ....[120]....
        /*02bc*/ 	.word	0xffffffff


	//   ....[121]....
        /*02c0*/ 	.word	0xffffffff


	//   ....[122]....
        /*02c4*/ 	.word	0xffffffff


	//   ....[123]....
        /*02c8*/ 	.word	0xffffffff


	//   ....[124]....
        /*02cc*/ 	.word	0xffffffff


	//   ....[125]....
        /*02d0*/ 	.word	0xffffffff


	//   ....[126]....
        /*02d4*/ 	.word	0xffffffff


	//   ....[127]....
        /*02d8*/ 	.word	0xffffffff


	//   ....[128]....
        /*02dc*/ 	.word	0xffffffff


	//   ....[129]....
        /*02e0*/ 	.word	0xffffffff


	//   ....[130]....
        /*02e4*/ 	.word	0xffffffff


	//   ....[131]....
        /*02e8*/ 	.word	0xffffffff


	//   ....[132]....
        /*02ec*/ 	.word	0xffffffff


	//   ....[133]....
        /*02f0*/ 	.word	0xffffffff


	//   ....[134]....
        /*02f4*/ 	.word	0xffffffff


	//   ....[135]....
        /*02f8*/ 	.word	0xffffffff


	//   ....[136]....
        /*02fc*/ 	.word	0xffffffff


	//   ....[137]....
        /*0300*/ 	.word	0xffffffff


	//   ....[138]....
        /*0304*/ 	.word	0xffffffff


	//   ....[139]....
        /*0308*/ 	.word	0xffffffff


	//   ....[140]....
        /*030c*/ 	.word	0xffffffff


	//   ....[141]....
        /*0310*/ 	.word	0xffffffff


	//   ....[142]....
        /*0314*/ 	.word	0xffffffff


	//   ....[143]....
        /*0318*/ 	.word	0xffffffff


	//   ....[144]....
        /*031c*/ 	.word	0xffffffff


	//   ....[145]....
        /*0320*/ 	.word	0xffffffff


	//   ....[146]....
        /*0324*/ 	.word	0xffffffff


	//   ....[147]....
        /*0328*/ 	.word	0xffffffff


	//   ....[148]....
        /*032c*/ 	.word	0xffffffff


	//   ....[149]....
        /*0330*/ 	.word	0xffffffff


	//   ....[150]....
        /*0334*/ 	.word	0xffffffff


	//   ....[151]....
        /*0338*/ 	.word	0xffffffff


	//   ....[152]....
        /*033c*/ 	.word	0xffffffff


	//   ....[153]....
        /*0340*/ 	.word	0xffffffff


	//   ....[154]....
        /*0344*/ 	.word	0xffffffff


	//   ....[155]....
        /*0348*/ 	.word	0xffffffff


	//   ....[156]....
        /*034c*/ 	.word	0xffffffff


	//   ....[157]....
        /*0350*/ 	.word	0xffffffff


	//   ....[158]....
        /*0354*/ 	.word	0xffffffff


	//   ....[159]....
        /*0358*/ 	.word	0xffffffff


	//   ....[160]....
        /*035c*/ 	.word	0xffffffff


	//   ....[161]....
        /*0360*/ 	.word	0xffffffff


	//   ....[162]....
        /*0364*/ 	.word	0xffffffff


	//   ....[163]....
        /*0368*/ 	.word	0xffffffff


	//   ....[164]....
        /*036c*/ 	.word	0xffffffff


	//   ....[165]....
        /*0370*/ 	.word	0xffffffff


	//   ....[166]....
        /*0374*/ 	.word	0xffffffff


	//   ....[167]....
        /*0378*/ 	.word	0xffffffff


	//   ....[168]....
        /*037c*/ 	.word	0xffffffff


	//   ....[169]....
        /*0380*/ 	.word	0xffffffff


	//   ....[170]....
        /*0384*/ 	.word	0xffffffff


	//   ....[171]....
        /*0388*/ 	.word	0xffffffff


	//   ....[172]....
        /*038c*/ 	.word	0xffffffff


	//   ....[173]....
        /*0390*/ 	.word	0xffffffff


	//   ....[174]....
        /*0394*/ 	.word	0xffffffff


	//   ....[175]....
        /*0398*/ 	.word	0xffffffff


	//   ....[176]....
        /*039c*/ 	.word	0xffffffff


	//   ....[177]....
        /*03a0*/ 	.word	0xffffffff


	//   ....[178]....
        /*03a4*/ 	.word	0x05000006


	//   ....[179]....
        /*03a8*/ 	.word	0xffffffff


	//   ....[180]....
        /*03ac*/ 	.word	0xffffffff


	//   ....[181]....
        /*03b0*/ 	.word	0xffffffff


	//   ....[182]....
        /*03b4*/ 	.word	0xffffffff


	//   ....[183]....
        /*03b8*/ 	.word	0xffffffff


	//   ....[184]....
        /*03bc*/ 	.word	0xffffffff


	//   ....[185]....
        /*03c0*/ 	.word	0xffffffff


	//   ....[186]....
        /*03c4*/ 	.word	0xffffffff


	//   ....[187]....
        /*03c8*/ 	.word	0xffffffff


	//   ....[188]....
        /*03cc*/ 	.word	0xffffffff


	//   ....[189]....
        /*03d0*/ 	.word	0xffffffff


	//   ....[190]....
        /*03d4*/ 	.word	0xffffffff


	//   ....[191]....
        /*03d8*/ 	.word	0xffffffff


	//   ....[192]....
        /*03dc*/ 	.word	0xffffffff


	//   ....[193]....
        /*03e0*/ 	.word	0xffffffff


	//   ....[194]....
        /*03e4*/ 	.word	0xffffffff


	//   ....[195]....
        /*03e8*/ 	.word	0xffffffff


	//   ....[196]....
        /*03ec*/ 	.word	0xffffffff


	//   ....[197]....
        /*03f0*/ 	.word	0xffffffff


	//   ....[198]....
        /*03f4*/ 	.word	0xffffffff


	//   ....[199]....
        /*03f8*/ 	.word	0xffffffff


	//   ....[200]....
        /*03fc*/ 	.word	0xffffffff


	//   ....[201]....
        /*0400*/ 	.word	0xffffffff


	//   ....[202]....
        /*0404*/ 	.word	0xffffffff


	//   ....[203]....
        /*0408*/ 	.word	0xffffffff


	//   ....[204]....
        /*040c*/ 	.word	0xffffffff


	//   ....[205]....
        /*0410*/ 	.word	0xffffffff


	//   ....[206]....
        /*0414*/ 	.word	0xffffffff


	//   ....[207]....
        /*0418*/ 	.word	0xffffffff


	//   ....[208]....
        /*041c*/ 	.word	0xffffffff


	//   ....[209]....
        /*0420*/ 	.word	0xffffffff


	//   ....[210]....
        /*0424*/ 	.word	0xffffffff


	//   ....[211]....
        /*0428*/ 	.word	0xffffffff


	//   ....[212]....
        /*042c*/ 	.word	0xffffffff


	//   ....[213]....
        /*0430*/ 	.word	0xffffffff


	//   ....[214]....
        /*0434*/ 	.word	0xffffffff


	//   ....[215]....
        /*0438*/ 	.word	0xffffffff


	//   ....[216]....
        /*043c*/ 	.word	0xffffffff


	//   ....[217]....
        /*0440*/ 	.word	0x0500002f


	//   ....[218]....
        /*0444*/ 	.word	0x0500002f


	//   ....[219]....
        /*0448*/ 	.word	0x0500002f


	//   ....[220]....
        /*044c*/ 	.word	0x0500002f


	//   ....[221]....
        /*0450*/ 	.word	0x0500002f


	//----- nvinfo : EIATTR_COOP_GROUP_INSTR_OFFSETS
	.align		4
.L_110:
        /*0454*/ 	.byte	0x04, 0x28
        /*0456*/ 	.short	(.L_112 - .L_111)


	//   ....[0]....
.L_111:
        /*0458*/ 	.word	0x00000ee0


	//   ....[1]....
        /*045c*/ 	.word	0x00001970


	//   ....[2]....
        /*0460*/ 	.word	0x00002370


	//   ....[3]....
        /*0464*/ 	.word	0x00002390


	//   ....[4]....
        /*0468*/ 	.word	0x000023b0


	//   ....[5]....
        /*046c*/ 	.word	0x000023d0


	//   ....[6]....
        /*0470*/ 	.word	0x000023f0


	//   ....[7]....
        /*0474*/ 	.word	0x000028c0


	//   ....[8]....
        /*0478*/ 	.word	0x000028d0


	//   ....[9]....
        /*047c*/ 	.word	0x000028f0


	//   ....[10]....
        /*0480*/ 	.word	0x00002910


	//   ....[11]....
        /*0484*/ 	.word	0x00002960


	//   ....[12]....
        /*0488*/ 	.word	0x00002990


	//   ....[13]....
        /*048c*/ 	.word	0x000029d0


	//   ....[14]....
        /*0490*/ 	.word	0x000029f0


	//   ....[15]....
        /*0494*/ 	.word	0x00002b20


	//   ....[16]....
        /*0498*/ 	.word	0x00002b50


	//   ....[17]....
        /*049c*/ 	.word	0x00002b60


	//   ....[18]....
        /*04a0*/ 	.word	0x00002b80


	//   ....[19]....
        /*04a4*/ 	.word	0x00002bc0


	//   ....[20]....
        /*04a8*/ 	.word	0x00002bf0


	//   ....[21]....
        /*04ac*/ 	.word	0x00002c30


	//   ....[22]....
        /*04b0*/ 	.word	0x00002c50


	//   ....[23]....
        /*04b4*/ 	.word	0x00002c70


	//   ....[24]....
        /*04b8*/ 	.word	0x00002d80


	//   ....[25]....
        /*04bc*/ 	.word	0x00002da0


	//   ....[26]....
        /*04c0*/ 	.word	0x00002db0


	//   ....[27]....
        /*04c4*/ 	.word	0x00002dd0


	//   ....[28]....
        /*04c8*/ 	.word	0x00002e10


	//   ....[29]....
        /*04cc*/ 	.word	0x00002e40


	//   ....[30]....
        /*04d0*/ 	.word	0x00002e80


	//   ....[31]....
        /*04d4*/ 	.word	0x00002ea0


	//   ....[32]....
        /*04d8*/ 	.word	0x00002ec0


	//   ....[33]....
        /*04dc*/ 	.word	0x00002fe0


	//   ....[34]....
        /*04e0*/ 	.word	0x00003000


	//   ....[35]....
        /*04e4*/ 	.word	0x00003010


	//   ....[36]....
        /*04e8*/ 	.word	0x00003030


	//   ....[37]....
        /*04ec*/ 	.word	0x00003070


	//   ....[38]....
        /*04f0*/ 	.word	0x000030a0


	//   ....[39]....
        /*04f4*/ 	.word	0x000030e0


	//   ....[40]....
        /*04f8*/ 	.word	0x00003100


	//   ....[41]....
        /*04fc*/ 	.word	0x00003120


	//   ....[42]....
        /*0500*/ 	.word	0x00003240


	//   ....[43]....
        /*0504*/ 	.word	0x00003270


	//   ....[44]....
        /*0508*/ 	.word	0x00003280


	//   ....[45]....
        /*050c*/ 	.word	0x000032a0


	//   ....[46]....
        /*0510*/ 	.word	0x000032e0


	//   ....[47]....
        /*0514*/ 	.word	0x00003310


	//   ....[48]....
        /*0518*/ 	.word	0x00003350


	//   ....[49]....
        /*051c*/ 	.word	0x00003370


	//   ....[50]....
        /*0520*/ 	.word	0x00003390


	//   ....[51]....
        /*0524*/ 	.word	0x000034a0


	//   ....[52]....
        /*0528*/ 	.word	0x000034c0


	//   ....[53]....
        /*052c*/ 	.word	0x000034d0


	//   ....[54]....
        /*0530*/ 	.word	0x000034f0


	//   ....[55]....
        /*0534*/ 	.word	0x00003530


	//   ....[56]....
        /*0538*/ 	.word	0x00003560


	//   ....[57]....
        /*053c*/ 	.word	0x000035a0


	//   ....[58]....
        /*0540*/ 	.word	0x000035c0


	//   ....[59]....
        /*0544*/ 	.word	0x000035e0


	//   ....[60]....
        /*0548*/ 	.word	0x00003700


	//   ....[61]....
        /*054c*/ 	.word	0x00003720


	//   ....[62]....
        /*0550*/ 	.word	0x00003730


	//   ....[63]....
        /*0554*/ 	.word	0x00003750


	//   ....[64]....
        /*0558*/ 	.word	0x00003790


	//   ....[65]....
        /*055c*/ 	.word	0x000037c0


	//   ....[66]....
        /*0560*/ 	.word	0x00003800


	//   ....[67]....
        /*0564*/ 	.word	0x00003820


	//   ....[68]....
        /*0568*/ 	.word	0x00003840


	//   ....[69]....
        /*056c*/ 	.word	0x00003940


	//   ....[70]....
        /*0570*/ 	.word	0x00003970


	//   ....[71]....
        /*0574*/ 	.word	0x00003980


	//   ....[72]....
        /*0578*/ 	.word	0x000039a0


	//   ....[73]....
        /*057c*/ 	.word	0x000039e0


	//   ....[74]....
        /*0580*/ 	.word	0x00003a10


	//   ....[75]....
        /*0584*/ 	.word	0x00003a50


	//   ....[76]....
        /*0588*/ 	.word	0x00003a70


	//   ....[77]....
        /*058c*/ 	.word	0x00003a90


	//   ....[78]....
        /*0590*/ 	.word	0x00003b80


	//   ....[79]....
        /*0594*/ 	.word	0x00003bb0


	//   ....[80]....
        /*0598*/ 	.word	0x00003bc0


	//   ....[81]....
        /*059c*/ 	.word	0x00003bf0


	//   ....[82]....
        /*05a0*/ 	.word	0x00003c10


	//   ....[83]....
        /*05a4*/ 	.word	0x00003c60


	//   ....[84]....
        /*05a8*/ 	.word	0x00003c80


	//   ....[85]....
        /*05ac*/ 	.word	0x00003cc0


	//   ....[86]....
        /*05b0*/ 	.word	0x00003ce0


	//   ....[87]....
        /*05b4*/ 	.word	0x00003de0


	//   ....[88]....
        /*05b8*/ 	.word	0x00003e30


	//   ....[89]....
        /*05bc*/ 	.word	0x00003e40


	//   ....[90]....
        /*05c0*/ 	.word	0x00003e90


	//   ....[91]....
        /*05c4*/ 	.word	0x00003ec0


	//   ....[92]....
        /*05c8*/ 	.word	0x00003ef0


	//   ....[93]....
        /*05cc*/ 	.word	0x00003f20


	//   ....[94]....
        /*05d0*/ 	.word	0x00003f50


	//   ....[95]....
        /*05d4*/ 	.word	0x00003f80


	//   ....[96]....
        /*05d8*/ 	.word	0x00004040


	//   ....[97]....
        /*05dc*/ 	.word	0x00004060


	//   ....[98]....
        /*05e0*/ 	.word	0x00004070


	//   ....[99]....
        /*05e4*/ 	.word	0x000040c0


	//   ....[100]....
        /*05e8*/ 	.word	0x000040f0


	//   ....[101]....
        /*05ec*/ 	.word	0x00004120


	//   ....[102]....
        /*05f0*/ 	.word	0x00004150


	//   ....[103]....
        /*05f4*/ 	.word	0x00004180


	//   ....[104]....
        /*05f8*/ 	.word	0x000041b0


	//   ....[105]....
        /*05fc*/ 	.word	0x000042d0


	//   ....[106]....
        /*0600*/ 	.word	0x000042e0


	//   ....[107]....
        /*0604*/ 	.word	0x000042f0


	//   ....[108]....
        /*0608*/ 	.word	0x00004350


	//   ....[109]....
        /*060c*/ 	.word	0x00004380


	//   ....[110]....
        /*0610*/ 	.word	0x000043b0


	//   ....[111]....
        /*0614*/ 	.word	0x000043e0


	//   ....[112]....
        /*0618*/ 	.word	0x00004410


	//   ....[113]....
        /*061c*/ 	.word	0x00004440


	//   ....[114]....
        /*0620*/ 	.word	0x00004530


	//   ....[115]....
        /*0624*/ 	.word	0x00004570


	//   ....[116]....
        /*0628*/ 	.word	0x00004580


	//   ....[117]....
        /*062c*/ 	.word	0x000045d0


	//   ....[118]....
        /*0630*/ 	.word	0x00004600


	//   ....[119]....
        /*0634*/ 	.word	0x00004630


	//   ....[120]....
        /*0638*/ 	.word	0x00004660


	//   ....[121]....
        /*063c*/ 	.word	0x00004690


	//   ....[122]....
        /*0640*/ 	.word	0x000046c0


	//   ....[123]....
        /*0644*/ 	.word	0x000047b0


	//   ....[124]....
        /*0648*/ 	.word	0x00004800


	//   ....[125]....
        /*064c*/ 	.word	0x00004810


	//   ....[126]....
        /*0650*/ 	.word	0x00004860


	//   ....[127]....
        /*0654*/ 	.word	0x00004890


	//   ....[128]....
        /*0658*/ 	.word	0x000048a0


	//   ....[129]....
        /*065c*/ 	.word	0x000048e0


	//   ....[130]....
        /*0660*/ 	.word	0x00004910


	//   ....[131]....
        /*0664*/ 	.word	0x00004940


	//   ....[132]....
        /*0668*/ 	.word	0x00004a30


	//   ....[133]....
        /*066c*/ 	.word	0x00004a90


	//   ....[134]....
        /*0670*/ 	.word	0x00004aa0


	//   ....[135]....
        /*0674*/ 	.word	0x00004af0


	//   ....[136]....
        /*0678*/ 	.word	0x00004b20


	//   ....[137]....
        /*067c*/ 	.word	0x00004b30


	//   ....[138]....
        /*0680*/ 	.word	0x00004b70


	//   ....[139]....
        /*0684*/ 	.word	0x00004ba0


	//   ....[140]....
        /*0688*/ 	.word	0x00004bd0


	//   ....[141]....
        /*068c*/ 	.word	0x00004cb0


	//   ....[142]....
        /*0690*/ 	.word	0x00004d10


	//   ....[143]....
        /*0694*/ 	.word	0x00004d20


	//   ....[144]....
        /*0698*/ 	.word	0x00004d70


	//   ....[145]....
        /*069c*/ 	.word	0x00004da0


	//   ....[146]....
        /*06a0*/ 	.word	0x00004db0


	//   ....[147]....
        /*06a4*/ 	.word	0x00004df0


	//   ....[148]....
        /*06a8*/ 	.word	0x00004e20


	//   ....[149]....
        /*06ac*/ 	.word	0x00004e50


	//   ....[150]....
        /*06b0*/ 	.word	0x00004f30


	//   ....[151]....
        /*06b4*/ 	.word	0x00004f90


	//   ....[152]....
        /*06b8*/ 	.word	0x00004fa0


	//   ....[153]....
        /*06bc*/ 	.word	0x00004ff0


	//   ....[154]....
        /*06c0*/ 	.word	0x00005020


	//   ....[155]....
        /*06c4*/ 	.word	0x00005050


	//   ....[156]....
        /*06c8*/ 	.word	0x00005080


	//   ....[157]....
        /*06cc*/ 	.word	0x000050b0


	//   ....[158]....
        /*06d0*/ 	.word	0x000050e0


	//   ....[159]....
        /*06d4*/ 	.word	0x000051b0


	//   ....[160]....
        /*06d8*/ 	.word	0x00005200


	//   ....[161]....
        /*06dc*/ 	.word	0x00005210


	//   ....[162]....
        /*06e0*/ 	.word	0x00005260


	//   ....[163]....
        /*06e4*/ 	.word	0x00005290


	//   ....[164]....
        /*06e8*/ 	.word	0x000052a0


	//   ....[165]....
        /*06ec*/ 	.word	0x000052e0


	//   ....[166]....
        /*06f0*/ 	.word	0x00005310


	//   ....[167]....
        /*06f4*/ 	.word	0x00005340


	//   ....[168]....
        /*06f8*/ 	.word	0x00005420


	//   ....[169]....
        /*06fc*/ 	.word	0x00005440


	//   ....[170]....
        /*0700*/ 	.word	0x00005450


	//   ....[171]....
        /*0704*/ 	.word	0x00005480


	//   ....[172]....
        /*0708*/ 	.word	0x000054a0


	//   ....[173]....
        /*070c*/ 	.word	0x000054f0


	//   ....[174]....
        /*0710*/ 	.word	0x00005520


	//   ....[175]....
        /*0714*/ 	.word	0x00005560


	//   ....[176]....
        /*0718*/ 	.word	0x00005590


	//   ....[177]....
        /*071c*/ 	.word	0x00005650


	//   ....[178]....
        /*0720*/ 	.word	0x00005b80


	//   ....[179]....
        /*0724*/ 	.word	0x00005ee0


	//   ....[180]....
        /*0728*/ 	.word	0x00005fa0


	//   ....[181]....
        /*072c*/ 	.word	0x00006060


	//   ....[182]....
        /*0730*/ 	.word	0x00006120


	//   ....[183]....
        /*0734*/ 	.word	0x000061e0


	//   ....[184]....
        /*0738*/ 	.word	0x000062a0


	//   ....[185]....
        /*073c*/ 	.word	0x00006360


	//   ....[186]....
        /*0740*/ 	.word	0x00006420


	//   ....[187]....
        /*0744*/ 	.word	0x000064e0


	//   ....[188]....
        /*0748*/ 	.word	0x000065a0


	//   ....[189]....
        /*074c*/ 	.word	0x00006660


	//   ....[190]....
        /*0750*/ 	.word	0x00006720


	//   ....[191]....
        /*0754*/ 	.word	0x000067e0


	//   ....[192]....
        /*0758*/ 	.word	0x000068a0


	//   ....[193]....
        /*075c*/ 	.word	0x00006960


	//   ....[194]....
        /*0760*/ 	.word	0x00006a20


	//   ....[195]....
        /*0764*/ 	.word	0x00006ae0


	//   ....[196]....
        /*0768*/ 	.word	0x00006ba0


	//   ....[197]....
        /*076c*/ 	.word	0x00006c60


	//   ....[198]....
        /*0770*/ 	.word	0x00006e80


	//   ....[199]....
        /*0774*/ 	.word	0x00006fb0


	//   ....[200]....
        /*0778*/ 	.word	0x000070e0


	//   ....[201]....
        /*077c*/ 	.word	0x00007210


	//   ....[202]....
        /*0780*/ 	.word	0x00007340


	//   ....[203]....
        /*0784*/ 	.word	0x00007470


	//   ....[204]....
        /*0788*/ 	.word	0x000075a0


	//   ....[205]....
        /*078c*/ 	.word	0x000076d0


	//   ....[206]....
        /*0790*/ 	.word	0x00007800


	//   ....[207]....
        /*0794*/ 	.word	0x00007930


	//   ....[208]....
        /*0798*/ 	.word	0x00007a60


	//   ....[209]....
        /*079c*/ 	.word	0x00007b80


	//   ....[210]....
        /*07a0*/ 	.word	0x00007c90


	//   ....[211]....
        /*07a4*/ 	.word	0x00007da0


	//   ....[212]....
        /*07a8*/ 	.word	0x00007eb0


	//   ....[213]....
        /*07ac*/ 	.word	0x00007fc0


	//   ....[214]....
        /*07b0*/ 	.word	0x000080d0


	//   ....[215]....
        /*07b4*/ 	.word	0x000081e0


	//   ....[216]....
        /*07b8*/ 	.word	0x000082e0


	//   ....[217]....
        /*07bc*/ 	.word	0x00008350


	//   ....[218]....
        /*07c0*/ 	.word	0x000083c0


	//   ....[219]....
        /*07c4*/ 	.word	0x00008430


	//   ....[220]....
        /*07c8*/ 	.word	0x000084a0


	//   ....[221]....
        /*07cc*/ 	.word	0x00008510


	//----- nvinfo : EIATTR_VRC_CTA_INIT_COUNT
	.align		4
.L_112:
        /*07d0*/ 	.byte	0x02, 0x4a
	.zero		1
	.zero		1


	//----- nvinfo : EIATTR_EXIT_INSTR_OFFSETS
	.align		4
        /*07d4*/ 	.byte	0x04, 0x1c
        /*07d6*/ 	.short	(.L_114 - .L_113)


	//   ....[0]....
.L_113:
        /*07d8*/ 	.word	0x00001d40


	//   ....[1]....
        /*07dc*/ 	.word	0x00002160


	//   ....[2]....
        /*07e0*/ 	.word	0x00002180


	//   ....[3]....
        /*07e4*/ 	.word	0x00006c70


	//   ....[4]....
        /*07e8*/ 	.word	0x000082f0


	//----- nvinfo : EIATTR_MAX_THREADS
	.align		4
.L_114:
        /*07ec*/ 	.byte	0x04, 0x05
        /*07ee*/ 	.short	(.L_116 - .L_115)
.L_115:
        /*07f0*/ 	.word	0x00000180
        /*07f4*/ 	.word	0x00000001
        /*07f8*/ 	.word	0x00000001


	//----- nvinfo : EIATTR_CRS_STACK_SIZE
	.align		4
.L_116:
        /*07fc*/ 	.byte	0x04, 0x1e
        /*07fe*/ 	.short	(.L_118 - .L_117)
.L_117:
        /*0800*/ 	.word	0x00000000


	//----- nvinfo : EIATTR_CBANK_PARAM_SIZE
	.align		4
.L_118:
        /*0804*/ 	.byte	0x03, 0x19
        /*0806*/ 	.short	0x004d


	//----- nvinfo : EIATTR_PARAM_CBANK
	.align		4
        /*0808*/ 	.byte	0x04, 0x0a
        /*080a*/ 	.short	(.L_120 - .L_119)
	.align		4
.L_119:
        /*080c*/ 	.word	index@(.nv.constant0._ZN3cub18CUB_300001_SM_10006detail10radix_sort29DeviceRadixSortOnesweepKernelINS1_5radix10policy_hubIiNS0_8NullTypeEyE10Policy1000ELNS0_9SortOrderE0EiS6_yiiNS1_21identity_decomposer_tEEEvPT5_SC_PT3_PKSD_PT1_PKSH_PT2_PKSL_T4_iiT6_)
        /*0810*/ 	.short	0x0380
        /*0812*/ 	.short	0x004d


	//----- nvinfo : EIATTR_SW_WAR
	.align		4
.L_120:
        /*0814*/ 	.byte	0x04, 0x36
        /*0816*/ 	.short	(.L_122 - .L_121)
.L_121:
        /*0818*/ 	.word	0x00000008
.L_122:


//--------------------- .nv.info._ZN3cub18CUB_300001_SM_10006detail10radix_sort33DeviceRadixSortExclusiveSumKernelINS1_5radix10policy_hubIiNS0_8NullTypeEyE10Policy1000EyEEvPT0_ --------------------------
	.section	.nv.info._ZN3cub18CUB_300001_SM_10006detail10radix_sort33DeviceRadixSortExclusiveSumKernelINS1_5radix10policy_hubIiNS0_8NullTypeEyE10Policy1000EyEEvPT0_,"",@"SHT_CUDA_INFO"
	.sectionflags	@""
	.align	4


	//----- nvinfo : EIATTR_CUDA_API_VERSION
	.align		4
        /*0000*/ 	.byte	0x04, 0x37
        /*0002*/ 	.short	(.L_124 - .L_123)
.L_123:
        /*0004*/ 	.word	0x00000082


	//----- nvinfo : EIATTR_KPARAM_INFO
	.align		4
.L_124:
        /*0008*/ 	.byte	0x04, 0x17
        /*000a*/ 	.short	(.L_126 - .L_125)
.L_125:
        /*000c*/ 	.word	0x00000000
        /*0010*/ 	.short	0x0000
        /*0012*/ 	.short	0x0000
        /*0014*/ 	.byte	0x00, 0xf5, 0x21, 0x00


	//----- nvinfo : EIATTR_SPARSE_MMA_MASK
	.align		4
.L_126:
        /*0018*/ 	.byte	0x03, 0x50
        /*001a*/ 	.short	0x0000


	//----- nvinfo : EIATTR_MAXREG_COUNT
	.align		4
        /*001c*/ 	.byte	0x03, 0x1b
        /*001e*/ 	.short	0x00ff


	//----- nvinfo : EIATTR_NUM_BARRIERS
	.align		4
        /*0020*/ 	.byte	0x02, 0x4c
        /*0022*/ 	.byte	0x01
	.zero		1


	//----- nvinfo : EIATTR_MERCURY_ISA_VERSION
	.align		4
        /*0024*/ 	.byte	0x03, 0x5f
        /*0026*/ 	.short	0x0101


	//----- nvinfo : EIATTR_COOP_GROUP_MASK_REGIDS
	.align		4
        /*0028*/ 	.byte	0x04, 0x29
        /*002a*/ 	.short	(.L_128 - .L_127)


	//   ....[0]....
.L_127:
        /*002c*/ 	.word	0xffffffff


	//   ....[1]....
        /*0030*/ 	.word	0xffffffff


	//   ....[2]....
        /*0034*/ 	.word	0xffffffff


	//   ....[3]....
        /*0038*/ 	.word	0xffffffff


	//   ....[4]....
        /*003c*/ 	.word	0xffffffff


	//   ....[5]....
        /*0040*/ 	.word	0xffffffff


	//   ....[6]....
        /*0044*/ 	.word	0xffffffff


	//   ....[7]....
        /*0048*/ 	.word	0xffffffff


	//   ....[8]....
        /*004c*/ 	.word	0xffffffff


	//   ....[9]....
        /*0050*/ 	.word	0xffffffff


	//   ....[10]....
        /*0054*/ 	.word	0x05000015


	//   ....[11]....
        /*0058*/ 	.word	0x05000015


	//   ....[12]....
        /*005c*/ 	.word	0x05000015


	//   ....[13]....
        /*0060*/ 	.word	0x05000015


	//   ....[14]....
        /*0064*/ 	.word	0x05000015


	//   ....[15]....
        /*0068*/ 	.word	0x05000015


	//   ....[16]....
        /*006c*/ 	.word	0x05000015


	//   ....[17]....
        /*0070*/ 	.word	0x05000015


	//   ....[18]....
        /*0074*/ 	.word	0x05000015


	//   ....[19]....
        /*0078*/ 	.word	0x05000015


	//----- nvinfo : EIATTR_COOP_GROUP_INSTR_OFFSETS
	.align		4
.L_128:
        /*007c*/ 	.byte	0x04, 0x28
        /*007e*/ 	.short	(.L_130 - .L_129)


	//   ....[0]....
.L_129:
        /*0080*/ 	.word	0x00000250


	//   ....[1]....
        /*0084*/ 	.word	0x00000260


	//   ....[2]....
        /*0088*/ 	.word	0x000002a0


	//   ....[3]....
        /*008c*/ 	.word	0x000002c0


	//   ....[4]....
        /*0090*/ 	.word	0x00000310


	//   ....[5]....
        /*0094*/ 	.word	0x00000320


	//   ....[6]....
        /*0098*/ 	.word	0x00000360


	//   ....[7]....
        /*009c*/ 	.word	0x00000380


	//   ....[8]....
        /*00a0*/ 	.word	0x000003d0


	//   ....[9]....
        /*00a4*/ 	.word	0x000003e0


	//   ....[10]....
        /*00a8*/ 	.word	0x00000660


	//   ....[11]....
        /*00ac*/ 	.word	0x000006b0


	//   ....[12]....
        /*00b0*/ 	.word	0x00000740


	//   ....[13]....
        /*00b4*/ 	.word	0x00000790


	//   ....[14]....
        /*00b8*/ 	.word	0x00000820


	//   ....[15]....
        /*00bc*/ 	.word	0x00000870


	//   ....[16]....
        /*00c0*/ 	.word	0x00000900


	//   ....[17]....
        /*00c4*/ 	.word	0x00000950


	//   ....[18]....
        /*00c8*/ 	.word	0x000009e0


	//   ....[19]....
        /*00cc*/ 	.word	0x00000a30


	//----- nvinfo : EIATTR_VRC_CTA_INIT_COUNT
	.align		4
.L_130:
        /*00d0*/ 	.byte	0x02, 0x4a
	.zero		1
	.zero		1


	//----- nvinfo : EIATTR_EXIT_INSTR_OFFSETS
	.align		4
        /*00d4*/ 	.byte	0x04, 0x1c
        /*00d6*/ 	.short	(.L_132 - .L_131)


	//   ....[0]....
.L_131:
        /*00d8*/ 	.word	0x000005d0


	//   ....[1]....
        /*00dc*/ 	.word	0x00000600


	//----- nvinfo : EIATTR_CRS_STACK_SIZE
	.align		4
.L_132:
        /*00e0*/ 	.byte	0x04, 0x1e
        /*00e2*/ 	.short	(.L_134 - .L_133)
.L_133:
        /*00e4*/ 	.word	0x00000000


	//----- nvinfo : EIATTR_CBANK_PARAM_SIZE
	.align		4
.L_134:
        /*00e8*/ 	.byte	0x03, 0x19
        /*00ea*/ 	.short	0x0008


	//----- nvinfo : EIATTR_PARAM_CBANK
	.align		4
        /*00ec*/ 	.byte	0x04, 0x0a
        /*00ee*/ 	.short	(.L_136 - .L_135)
	.align		4
.L_135:
        /*00f0*/ 	.word	index@(.nv.constant0._ZN3cub18CUB_300001_SM_10006detail10radix_sort33DeviceRadixSortExclusiveSumKernelINS1_5radix10policy_hubIiNS0_8NullTypeEyE10Policy1000EyEEvPT0_)
        /*00f4*/ 	.short	0x0380
        /*00f6*/ 	.short	0x0008


	//----- nvinfo : EIATTR_SW_WAR
	.align		4
.L_136:
        /*00f8*/ 	.byte	0x04, 0x36
        /*00fa*/ 	.short	(.L_138 - .L_137)
.L_137:
        /*00fc*/ 	.word	0x00000008
.L_138:


//--------------------- .nv.info._ZN3cub18CUB_300001_SM_10006detail10radix_sort30DeviceRadixSortHistogramKernelINS1_5radix10policy_hubIiNS0_8NullTypeEyE10Policy1000ELNS0_9SortOrderE0EiyNS1_21identity_decomposer_tEEEvPT2_PKT1_SB_iiT3_ --------------------------
	.section	.nv.info._ZN3cub18CUB_300001_SM_10006detail10radix_sort30DeviceRadixSortHistogramKernelINS1_5radix10policy_hubIiNS0_8NullTypeEyE10Policy1000ELNS0_9SortOrderE0EiyNS1_21identity_decomposer_tEEEvPT2_PKT1_SB_iiT3_,"",@"SHT_CUDA_INFO"
	.sectionflags	@""
	.align	4


	//----- nvinfo : EIATTR_CUDA_API_VERSION
	.align		4
        /*0000*/ 	.byte	0x04, 0x37
        /*0002*/ 	.short	(.L_140 - .L_139)
.L_139:
        /*0004*/ 	.word	0x00000082


	//----- nvinfo : EIATTR_KPARAM_INFO
	.align		4
.L_140:
        /*0008*/ 	.byte	0x04, 0x17
        /*000a*/ 	.short	(.L_142 - .L_141)
.L_141:
        /*000c*/ 	.word	0x00000000
        /*0010*/ 	.short	0x0005
        /*0012*/ 	.short	0x0020
        /*0014*/ 	.byte	0x00, 0xf0, 0x05, 0x00


	//----- nvinfo : EIATTR_KPARAM_INFO
	.align		4
.L_142:
        /*0018*/ 	.byte	0x04, 0x17
        /*001a*/ 	.short	(.L_144 - .L_143)
.L_143:
        /*001c*/ 	.word	0x00000000
        /*0020*/ 	.short	0x0004
        /*0022*/ 	.short	0x001c
        /*0024*/ 	.byte	0x00, 0xf0, 0x11, 0x00


	//----- nvinfo : EIATTR_KPARAM_INFO
	.align		4
.L_144:
        /*0028*/ 	.byte	0x04, 0x17
        /*002a*/ 	.short	(.L_146 - .L_145)
.L_145:
        /*002c*/ 	.word	0x00000000
        /*0030*/ 	.short	0x0003
        /*0032*/ 	.short	0x0018
        /*0034*/ 	.byte	0x00, 0xf0, 0x11, 0x00


	//----- nvinfo : EIATTR_KPARAM_INFO
	.align		4
.L_146:
        /*0038*/ 	.byte	0x04, 0x17
        /*003a*/ 	.short	(.L_148 - .L_147)
.L_147:
        /*003c*/ 	.word	0x00000000
        /*0040*/ 	.short	0x0002
        /*0042*/ 	.short	0x0010
        /*0044*/ 	.byte	0x00, 0xf0, 0x21, 0x00


	//----- nvinfo : EIATTR_KPARAM_INFO
	.align		4
.L_148:
        /*0048*/ 	.byte	0x04, 0x17
        /*004a*/ 	.short	(.L_150 - .L_149)
.L_149:
        /*004c*/ 	.word	0x00000000
        /*0050*/ 	.short	0x0001
        /*0052*/ 	.short	0x0008
        /*0054*/ 	.byte	0x00, 0xf5, 0x21, 0x00


	//----- nvinfo : EIATTR_KPARAM_INFO
	.align		4
.L_150:
        /*0058*/ 	.byte	0x04, 0x17
        /*005a*/ 	.short	(.L_152 - .L_151)
.L_151:
        /*005c*/ 	.word	0x00000000
        /*0060*/ 	.short	0x0000
        /*0062*/ 	.short	0x0000
        /*0064*/ 	.byte	0x00, 0xf5, 0x21, 0x00


	//----- nvinfo : EIATTR_SPARSE_MMA_MASK
	.align		4
.L_152:
        /*0068*/ 	.byte	0x03, 0x50
        /*006a*/ 	.short	0x0000


	//----- nvinfo : EIATTR_MAXREG_COUNT
	.align		4
        /*006c*/ 	.byte	0x03, 0x1b
        /*006e*/ 	.short	0x00ff


	//----- nvinfo : EIATTR_NUM_BARRIERS
	.align		4
        /*0070*/ 	.byte	0x02, 0x4c
        /*0072*/ 	.byte	0x01
	.zero		1


	//----- nvinfo : EIATTR_MERCURY_ISA_VERSION
	.align		4
        /*0074*/ 	.byte	0x03, 0x5f
        /*0076*/ 	.short	0x0101


	//----- nvinfo : EIATTR_VRC_CTA_INIT_COUNT
	.align		4
        /*0078*/ 	.byte	0x02, 0x4a
	.zero		1
	.zero		1


	//----- nvinfo : EIATTR_EXIT_INSTR_OFFSETS
	.align		4
        /*007c*/ 	.byte	0x04, 0x1c
        /*007e*/ 	.short	(.L_154 - .L_153)


	//   ....[0]....
.L_153:
        /*0080*/ 	.word	0x00000040


	//   ....[1]....
        /*0084*/ 	.word	0x00002ee0


	//----- nvinfo : EIATTR_MAX_THREADS
	.align		4
.L_154:
        /*0088*/ 	.byte	0x04, 0x05
        /*008a*/ 	.short	(.L_156 - .L_155)
.L_155:
        /*008c*/ 	.word	0x00000080
        /*0090*/ 	.word	0x00000001
        /*0094*/ 	.word	0x00000001


	//----- nvinfo : EIATTR_CRS_STACK_SIZE
	.align		4
.L_156:
        /*0098*/ 	.byte	0x04, 0x1e
        /*009a*/ 	.short	(.L_158 - .L_157)
.L_157:
        /*009c*/ 	.word	0x00000000


	//----- nvinfo : EIATTR_CBANK_PARAM_SIZE
	.align		4
.L_158:
        /*00a0*/ 	.byte	0x03, 0x19
        /*00a2*/ 	.short	0x0021


	//----- nvinfo : EIATTR_PARAM_CBANK
	.align		4
        /*00a4*/ 	.byte	0x04, 0x0a
        /*00a6*/ 	.short	(.L_160 - .L_159)
	.align		4
.L_159:
        /*00a8*/ 	.word	index@(.nv.constant0._ZN3cub18CUB_300001_SM_10006detail10radix_sort30DeviceRadixSortHistogramKernelINS1_5radix10policy_hubIiNS0_8NullTypeEyE10Policy1000ELNS0_9SortOrderE0EiyNS1_21identity_decomposer_tEEEvPT2_PKT1_SB_iiT3_)
        /*00ac*/ 	.short	0x0380
        /*00ae*/ 	.short	0x0021


	//----- nvinfo : EIATTR_SW_WAR
	.align		4
.L_160:
        /*00b0*/ 	.byte	0x04, 0x36
        /*00b2*/ 	.short	(.L_162 - .L_161)
.L_161:
        /*00b4*/ 	.word	0x00000008
.L_162:


//--------------------- .nv.info._ZN3cub18CUB_300001_SM_10006detail10radix_sort31DeviceRadixSortSingleTileKernelINS1_5radix10policy_hubIiNS0_8NullTypeEyE10Policy1000ELNS0_9SortOrderE0EiS6_yNS1_21identity_decomposer_tEEEvPKT1_PSB_PKT2_PSF_T3_iiT4_ --------------------------
	.section	.nv.info._ZN3cub18CUB_300001_SM_10006detail10radix_sort31DeviceRadixSortSingleTileKernelINS1_5radix10policy_hubIiNS0_8NullTypeEyE10Policy1000ELNS0_9SortOrderE0EiS6_yNS1_21identity_decomposer_tEEEvPKT1_PSB_PKT2_PSF_T3_iiT4_,"",@"SHT_CUDA_INFO"
	.sectionflags	@""
	.align	4


	//----- nvinfo : EIATTR_CUDA_API_VERSION
	.align		4
        /*0000*/ 	.byte	0x04, 0x37
        /*0002*/ 	.short	(.L_164 - .L_163)
.L_163:
        /*0004*/ 	.word	0x00000082


	//----- nvinfo : EIATTR_KPARAM_INFO
	.align		4
.L_164:
        /*0008*/ 	.byte	0x04, 0x17
        /*000a*/ 	.short	(.L_166 - .L_165)
.L_165:
        /*000c*/ 	.word	0x00000000
        /*0010*/ 	.short	0x0007
        /*0012*/ 	.short	0x0030
        /*0014*/ 	.byte	0x00, 0xf0, 0x05, 0x00


	//----- nvinfo : EIATTR_KPARAM_INFO
	.align		4
.L_166:
        /*0018*/ 	.byte	0x04, 0x17
        /*001a*/ 	.short	(.L_168 - .L_167)
.L_167:
        /*001c*/ 	.word	0x00000000
        /*0020*/ 	.short	0x0006
        /*0022*/ 	.short	0x002c
        /*0024*/ 	.byte	0x00, 0xf0, 0x11, 0x00


	//----- nvinfo : EIATTR_KPARAM_INFO
	.align		4
.L_168:
        /*0028*/ 	.byte	0x04, 0x17
        /*002a*/ 	.short	(.L_170 - .L_169)
.L_169:
        /*002c*/ 	.word	0x00000000
        /*0030*/ 	.short	0x0005
        /*0032*/ 	.short	0x0028
        /*0034*/ 	.byte	0x00, 0xf0, 0x11, 0x00


	//----- nvinfo : EIATTR_KPARAM_INFO
	.align		4
.L_170:
        /*0038*/ 	.byte	0x04, 0x17
        /*003a*/ 	.short	(.L_172 - .L_171)
.L_171:
        /*003c*/ 	.word	0x00000000
        /*0040*/ 	.short	0x0004
        /*0042*/ 	.short	0x0020
        /*0044*/ 	.byte	0x00, 0xf0, 0x21, 0x00


	//----- nvinfo : EIATTR_KPARAM_INFO
	.align		4
.L_172:
        /*0048*/ 	.byte	0x04, 0x17
        /*004a*/ 	.short	(.L_174 - .L_173)
.L_173:
        /*004c*/ 	.word	0x00000000
        /*0050*/ 	.short	0x0003
        /*0052*/ 	.short	0x0018
        /*0054*/ 	.byte	0x00, 0xf5, 0x21, 0x00


	//----- nvinfo : EIATTR_KPARAM_INFO
	.align		4
.L_174:
        /*0058*/ 	.byte	0x04, 0x17
        /*005a*/ 	.short	(.L_176 - .L_175)
.L_175:
        /*005c*/ 	.word	0x00000000
        /*0060*/ 	.short	0x0002
        /*0062*/ 	.short	0x0010
        /*0064*/ 	.byte	0x00, 0xf5, 0x21, 0x00


	//----- nvinfo : EIATTR_KPARAM_INFO
	.align		4
.L_176:
        /*0068*/ 	.byte	0x04, 0x17
        /*006a*/ 	.short	(.L_178 - .L_177)
.L_177:
        /*006c*/ 	.word	0x00000000
        /*0070*/ 	.short	0x0001
        /*0072*/ 	.short	0x0008
        /*0074*/ 	.byte	0x00, 0xf5, 0x21, 0x00


	//----- nvinfo : EIATTR_KPARAM_INFO
	.align		4
.L_178:
        /*0078*/ 	.byte	0x04, 0x17
        /*007a*/ 	.short	(.L_180 - .L_179)
.L_179:
        /*007c*/ 	.word	0x00000000
        /*0080*/ 	.short	0x0000
        /*0082*/ 	.short	0x0000
        /*0084*/ 	.byte	0x00, 0xf5, 0x21, 0x00


	//----- nvinfo : EIATTR_SPARSE_MMA_MASK
	.align		4
.L_180:
        /*0088*/ 	.byte	0x03, 0x50
        /*008a*/ 	.short	0x0000


	//----- nvinfo : EIATTR_MAXREG_COUNT
	.align		4
        /*008c*/ 	.byte	0x03, 0x1b
        /*008e*/ 	.short	0x00ff


	//----- nvinfo : EIATTR_NUM_BARRIERS
	.align		4
        /*0090*/ 	.byte	0x02, 0x4c
        /*0092*/ 	.byte	0x01
	.zero		1


	//----- nvinfo : EIATTR_MERCURY_ISA_VERSION
	.align		4
        /*0094*/ 	.byte	0x03, 0x5f
        /*0096*/ 	.short	0x0101


	//----- nvinfo : EIATTR_COOP_GROUP_MASK_REGIDS
	.align		4
        /*0098*/ 	.byte	0x04, 0x29
        /*009a*/ 	.short	(.L_182 - .L_181)


	//   ....[0]....
.L_181:
        /*009c*/ 	.word	0xffffffff


	//   ....[1]....
        /*00a0*/ 	.word	0xffffffff


	//   ....[2]....
        /*00a4*/ 	.word	0xffffffff


	//   ....[3]....
        /*00a8*/ 	.word	0xffffffff


	//   ....[4]....
        /*00ac*/ 	.word	0xffffffff


	//----- nvinfo : EIATTR_COOP_GROUP_INSTR_OFFSETS
	.align		4
.L_182:
        /*00b0*/ 	.byte	0x04, 0x28
        /*00b2*/ 	.short	(.L_184 - .L_183)


	//   ....[0]....
.L_183:
        /*00b4*/ 	.word	0x000019f0


	//   ....[1]....
        /*00b8*/ 	.word	0x00001a10


	//   ....[2]....
        /*00bc*/ 	.word	0x00001a30


	//   ....[3]....
        /*00c0*/ 	.word	0x00001a50


	//   ....[4]....
        /*00c4*/ 	.word	0x00001a70


	//----- nvinfo : EIATTR_VRC_CTA_INIT_COUNT
	.align		4
.L_184:
        /*00c8*/ 	.byte	0x02, 0x4a
	.zero		1
	.zero		1


	//----- nvinfo : EIATTR_EXIT_INSTR_OFFSETS
	.align		4
        /*00cc*/ 	.byte	0x04, 0x1c
        /*00ce*/ 	.short	(.L_186 - .L_185)


	//   ....[0]....
.L_185:
        /*00d0*/ 	.word	0x000030e0


	//   ....[1]....
        /*00d4*/ 	.word	0x00003120


	//----- nvinfo : EIATTR_MAX_THREADS
	.align		4
.L_186:
        /*00d8*/ 	.byte	0x04, 0x05
        /*00da*/ 	.short	(.L_188 - .L_187)
.L_187:
        /*00dc*/ 	.word	0x00000100
        /*00e0*/ 	.word	0x00000001
        /*00e4*/ 	.word	0x00000001


	//----- nvinfo : EIATTR_CBANK_PARAM_SIZE
	.align		4
.L_188:
        /*00e8*/ 	.byte	0x03, 0x19
        /*00ea*/ 	.short	0x0031


	//----- nvinfo : EIATTR_PARAM_CBANK
	.align		4
        /*00ec*/ 	.byte	0x04, 0x0a
        /*00ee*/ 	.short	(.L_190 - .L_189)
	.align		4
.L_189:
        /*00f0*/ 	.word	index@(.nv.constant0._ZN3cub18CUB_300001_SM_10006detail10radix_sort31DeviceRadixSortSingleTileKernelINS1_5radix10policy_hubIiNS0_8NullTypeEyE10Policy1000ELNS0_9SortOrderE0EiS6_yNS1_21identity_decomposer_tEEEvPKT1_PSB_PKT2_PSF_T3_iiT4_)
        /*00f4*/ 	.short	0x0380
        /*00f6*/ 	.short	0x0031


	//----- nvinfo : EIATTR_SW_WAR
	.align		4
.L_190:
        /*00f8*/ 	.byte	0x04, 0x36
        /*00fa*/ 	.short	(.L_192 - .L_191)
.L_191:
        /*00fc*/ 	.word	0x00000008
.L_192:


//--------------------- .nv.info._ZN3cub18CUB_300001_SM_10006detail11EmptyKernelIvEEvv --------------------------
	.section	.nv.info._ZN3cub18CUB_300001_SM_10006detail11EmptyKernelIvEEvv,"",@"SHT_CUDA_INFO"
	.sectionflags	@""
	.align	4


	//----- nvinfo : EIATTR_CUDA_API_VERSION
	.align		4
        /*0000*/ 	.byte	0x04, 0x37
        /*0002*/ 	.short	(.L_194 - .L_193)
.L_193:
        /*0004*/ 	.word	0x00000082


	//----- nvinfo : EIATTR_SPARSE_MMA_MASK
	.align		4
.L_194:
        /*0008*/ 	.byte	0x03, 0x50
        /*000a*/ 	.short	0x0000


	//----- nvinfo : EIATTR_MAXREG_COUNT
	.align		4
        /*000c*/ 	.byte	0x03, 0x1b
        /*000e*/ 	.short	0x00ff


	//----- nvinfo : EIATTR_MERCURY_ISA_VERSION
	.align		4
        /*0010*/ 	.byte	0x03, 0x5f
        /*0012*/ 	.short	0x0101


	//----- nvinfo : EIATTR_VRC_CTA_INIT_COUNT
	.align		4
        /*0014*/ 	.byte	0x02, 0x4a
	.zero		1
	.zero		1


	//----- nvinfo : EIATTR_EXIT_INSTR_OFFSETS
	.align		4
        /*0018*/ 	.byte	0x04, 0x1c
        /*001a*/ 	.short	(.L_196 - .L_195)


	//   ....[0]....
.L_195:
        /*001c*/ 	.word	0x00000010


	//----- nvinfo : EIATTR_SW_WAR
	.align		4
.L_196:
        /*0020*/ 	.byte	0x04, 0x36
        /*0022*/ 	.short	(.L_198 - .L_197)
.L_197:
        /*0024*/ 	.word	0x00000008
.L_198:


//--------------------- .nv.info._Z11sort_kernelPiii --------------------------
	.section	.nv.info._Z11sort_kernelPiii,"",@"SHT_CUDA_INFO"
	.sectionflags	@""
	.align	4


	//----- nvinfo : EIATTR_CUDA_API_VERSION
	.align		4
        /*0000*/ 	.byte	0x04, 0x37
        /*0002*/ 	.short	(.L_200 - .L_199)
.L_199:
        /*0004*/ 	.word	0x00000082


	//----- nvinfo : EIATTR_KPARAM_INFO
	.align		4
.L_200:
        /*0008*/ 	.byte	0x04, 0x17
        /*000a*/ 	.short	(.L_202 - .L_201)
.L_201:
        /*000c*/ 	.word	0x00000000
        /*0010*/ 	.short	0x0002
        /*0012*/ 	.short	0x000c
        /*0014*/ 	.byte	0x00, 0xf0, 0x11, 0x00


	//----- nvinfo : EIATTR_KPARAM_INFO
	.align		4
.L_202:
        /*0018*/ 	.byte	0x04, 0x17
        /*001a*/ 	.short	(.L_204 - .L_203)
.L_203:
        /*001c*/ 	.word	0x00000000
        /*0020*/ 	.short	0x0001
        /*0022*/ 	.short	0x0008
        /*0024*/ 	.byte	0x00, 0xf0, 0x11, 0x00


	//----- nvinfo : EIATTR_KPARAM_INFO
	.align		4
.L_204:
        /*0028*/ 	.byte	0x04, 0x17
        /*002a*/ 	.short	(.L_206 - .L_205)
.L_205:
        /*002c*/ 	.word	0x00000000
        /*0030*/ 	.short	0x0000
        /*0032*/ 	.short	0x0000
        /*0034*/ 	.byte	0x00, 0xf5, 0x21, 0x00


	//----- nvinfo : EIATTR_SPARSE_MMA_MASK
	.align		4
.L_206:
        /*0038*/ 	.byte	0x03, 0x50
        /*003a*/ 	.short	0x0000


	//----- nvinfo : EIATTR_MAXREG_COUNT
	.align		4
        /*003c*/ 	.byte	0x03, 0x1b
        /*003e*/ 	.short	0x00ff


	//----- nvinfo : EIATTR_EXTERNS
	.align		4
        /*0040*/ 	.byte	0x04, 0x0f
        /*0042*/ 	.short	(.L_208 - .L_207)


	//   ....[0]....
	.align		4
.L_207:
        /*0044*/ 	.word	index@(vprintf)


	//   ....[1]....
	.align		4
        /*0048*/ 	.word	index@(malloc)


	//   ....[2]....
	.align		4
        /*004c*/ 	.word	index@(free)


	//----- nvinfo : EIATTR_MERCURY_ISA_VERSION
	.align		4
.L_208:
        /*0050*/ 	.byte	0x03, 0x5f
        /*0052*/ 	.short	0x0101


	//----- nvinfo : EIATTR_VRC_CTA_INIT_COUNT
	.align		4
        /*0054*/ 	.byte	0x02, 0x4a
	.zero		1
	.zero		1


	//----- nvinfo : EIATTR_SYSCALL_OFFSETS
	.align		4
        /*0058*/ 	.byte	0x04, 0x46
        /*005a*/ 	.short	(.L_210 - .L_209)


	//   ....[0]....
.L_209:
        /*005c*/ 	.word	0x00000240


	//   ....[1]....
        /*0060*/ 	.word	0x00000300


	//   ....[2]....
        /*0064*/ 	.word	0x000003b0


	//   ....[3]....
        /*0068*/ 	.word	0x000039e0


	//----- nvinfo : EIATTR_EXIT_INSTR_OFFSETS
	.align		4
.L_210:
        /*006c*/ 	.byte	0x04, 0x1c
        /*006e*/ 	.short	(.L_212 - .L_211)


	//   ....[0]....
.L_211:
        /*0070*/ 	.word	0x000000d0


	//   ....[1]....
        /*0074*/ 	.word	0x000035b0


	//   ....[2]....
        /*0078*/ 	.word	0x00003980


	//   ....[3]....
        /*007c*/ 	.word	0x000039f0


	//----- nvinfo : EIATTR_CRS_STACK_SIZE
	.align		4
.L_212:
        /*0080*/ 	.byte	0x04, 0x1e
        /*0082*/ 	.short	(.L_214 - .L_213)
.L_213:
        /*0084*/ 	.word	0x00000000


	//----- nvinfo : EIATTR_CBANK_PARAM_SIZE
	.align		4
.L_214:
        /*0088*/ 	.byte	0x03, 0x19
        /*008a*/ 	.short	0x0010


	//----- nvinfo : EIATTR_PARAM_CBANK
	.align		4
        /*008c*/ 	.byte	0x04, 0x0a
        /*008e*/ 	.short	(.L_216 - .L_215)
	.align		4
.L_215:
        /*0090*/ 	.word	index@(.nv.constant0._Z11sort_kernelPiii)
        /*0094*/ 	.short	0x0380
        /*0096*/ 	.short	0x0010


	//----- nvinfo : EIATTR_SW_WAR
	.align		4
.L_216:
        /*0098*/ 	.byte	0x04, 0x36
        /*009a*/ 	.short	(.L_218 - .L_217)
.L_217:
        /*009c*/ 	.word	0x00000008
.L_218:


//--------------------- .nv.callgraph             --------------------------
	.section	.nv.callgraph,"",@"SHT_CUDA_CALLGRAPH"
	.align	4
	.sectionentsize	8
	.align		4
        /*0000*/ 	.word	0x00000000
	.align		4
        /*0004*/ 	.word	0xffffffff
	.align		4
        /*0008*/ 	.word	index@(_Z11sort_kernelPiii)
	.align		4
        /*000c*/ 	.word	index@(vprintf)
	.align		4
        /*0010*/ 	.word	index@(_Z11sort_kernelPiii)
	.align		4
        /*0014*/ 	.word	index@(free)
	.align		4
        /*0018*/ 	.word	index@(_Z11sort_kernelPiii)
	.align		4
        /*001c*/ 	.word	index@(malloc)
	.align		4
        /*0020*/ 	.word	0x00000000
	.align		4
        /*0024*/ 	.word	0xfffffffe
	.align		4
        /*0028*/ 	.word	0x00000000
	.align		4
        /*002c*/ 	.word	0xfffffffd
	.align		4
        /*0030*/ 	.word	0x00000000
	.align		4
        /*0034*/ 	.word	0xfffffffc


//--------------------- .nv.constant4             --------------------------
	.section	.nv.constant4,"a",@progbits
	.align	8
	.align		8
.nv.constant4:
        /*0000*/ 	.dword	_ZN34_INTERNAL_851c7b19_4_k_cu_79366ced4cuda3std3__45__cpo5beginE
	.align		8
        /*0008*/ 	.dword	_ZN34_INTERNAL_851c7b19_4_k_cu_79366ced4cuda3std3__45__cpo3endE
	.align		8
        /*0010*/ 	.dword	_ZN34_INTERNAL_851c7b19_4_k_cu_79366ced4cuda3std3__45__cpo6cbeginE
	.align		8
        /*0018*/ 	.dword	_ZN34_INTERNAL_851c7b19_4_k_cu_79366ced4cuda3std3__45__cpo4cendE
	.align		8
        /*0020*/ 	.dword	_ZN34_INTERNAL_851c7b19_4_k_cu_79366ced4cuda3std3__45__cpo6rbeginE
	.align		8
        /*0028*/ 	.dword	_ZN34_INTERNAL_851c7b19_4_k_cu_79366ced4cuda3std3__45__cpo4rendE
	.align		8
        /*0030*/ 	.dword	_ZN34_INTERNAL_851c7b19_4_k_cu_79366ced4cuda3std3__45__cpo7crbeginE
	.align		8
        /*0038*/ 	.dword	_ZN34_INTERNAL_851c7b19_4_k_cu_79366ced4cuda3std3__45__cpo5crendE
	.align		8
        /*0040*/ 	.dword	_ZN34_INTERNAL_851c7b19_4_k_cu_79366ced4cuda3std3__436_GLOBAL__N__851c7b19_4_k_cu_79366ced6ignoreE
	.align		8
        /*0048*/ 	.dword	_ZN34_INTERNAL_851c7b19_4_k_cu_79366ced4cuda3std3__419piecewise_constructE
	.align		8
        /*0050*/ 	.dword	_ZN34_INTERNAL_851c7b19_4_k_cu_79366ced4cuda3std3__48in_placeE
	.align		8
        /*0058*/ 	.dword	_ZN34_INTERNAL_851c7b19_4_k_cu_79366ced4cuda3std3__420unreachable_sentinelE
	.align		8
        /*0060*/ 	.dword	_ZN34_INTERNAL_851c7b19_4_k_cu_79366ced4cuda3std3__47nulloptE
	.align		8
        /*0068*/ 	.dword	_ZN34_INTERNAL_851c7b19_4_k_cu_79366ced4cuda3std3__48unexpectE
	.align		8
        /*0070*/ 	.dword	_ZN34_INTERNAL_851c7b19_4_k_cu_79366ced4cuda3std6ranges3__45__cpo4swapE
	.align		8
        /*0078*/ 	.dword	_ZN34_INTERNAL_851c7b19_4_k_cu_79366ced4cuda3std6ranges3__45__cpo9iter_moveE
	.align		8
        /*0080*/ 	.dword	_ZN34_INTERNAL_851c7b19_4_k_cu_79366ced4cuda3std6ranges3__45__cpo5beginE
	.align		8
        /*0088*/ 	.dword	_ZN34_INTERNAL_851c7b19_4_k_cu_79366ced4cuda3std6ranges3__45__cpo3endE
	.align		8
        /*0090*/ 	.dword	_ZN34_INTERNAL_851c7b19_4_k_cu_79366ced4cuda3std6ranges3__45__cpo6cbeginE
	.align		8
        /*0098*/ 	.dword	_ZN34_INTERNAL_851c7b19_4_k_cu_79366ced4cuda3std6ranges3__45__cpo4cendE
	.align		8
        /*00a0*/ 	.dword	_ZN34_INTERNAL_851c7b19_4_k_cu_79366ced4cuda3std6ranges3__45__cpo7advanceE
	.align		8
        /*00a8*/ 	.dword	_ZN34_INTERNAL_851c7b19_4_k_cu_79366ced4cuda3std6ranges3__45__cpo9iter_swapE
	.align		8
        /*00b0*/ 	.dword	_ZN34_INTERNAL_851c7b19_4_k_cu_79366ced4cuda3std6ranges3__45__cpo4nextE
	.align		8
        /*00b8*/ 	.dword	_ZN34_INTERNAL_851c7b19_4_k_cu_79366ced4cuda3std6ranges3__45__cpo4prevE
	.align		8
        /*00c0*/ 	.dword	_ZN34_INTERNAL_851c7b19_4_k_cu_79366ced4cuda3std6ranges3__45__cpo4dataE
	.align		8
        /*00c8*/ 	.dword	_ZN34_INTERNAL_851c7b19_4_k_cu_79366ced4cuda3std6ranges3__45__cpo5cdataE
	.align		8
        /*00d0*/ 	.dword	_ZN34_INTERNAL_851c7b19_4_k_cu_79366ced4cuda3std6ranges3__45__cpo4sizeE
	.align		8
        /*00d8*/ 	.dword	_ZN34_INTERNAL_851c7b19_4_k_cu_79366ced4cuda3std6ranges3__45__cpo5ssizeE
	.align		8
        /*00e0*/ 	.dword	_ZN34_INTERNAL_851c7b19_4_k_cu_79366ced4cuda3std6ranges3__45__cpo8distanceE
	.align		8
        /*00e8*/ 	.dword	_ZN34_INTERNAL_851c7b19_4_k_cu_79366ced6thrust24THRUST_300001_SM_1000_NS8cuda_cub3parE
	.align		8
        /*00f0*/ 	.dword	_ZN34_INTERNAL_851c7b19_4_k_cu_79366ced6thrust24THRUST_300001_SM_1000_NS8cuda_cub10par_nosyncE
	.align		8
        /*00f8*/ 	.dword	_ZN34_INTERNAL_851c7b19_4_k_cu_79366ced6thrust24THRUST_300001_SM_1000_NS6system6detail10sequential3seqE
	.align		8
        /*0100*/ 	.dword	_ZN34_INTERNAL_851c7b19_4_k_cu_79366ced6thrust24THRUST_300001_SM_1000_NS6system3cpp3parE
	.align		8
        /*0108*/ 	.dword	_ZN34_INTERNAL_851c7b19_4_k_cu_79366ced6thrust24THRUST_300001_SM_1000_NS12placeholders2_1E
	.align		8
        /*0110*/ 	.dword	_ZN34_INTERNAL_851c7b19_4_k_cu_79366ced6thrust24THRUST_300001_SM_1000_NS12placeholders2_2E
	.align		8
        /*0118*/ 	.dword	_ZN34_INTERNAL_851c7b19_4_k_cu_79366ced6thrust24THRUST_300001_SM_1000_NS12placeholders2_3E
	.align		8
        /*0120*/ 	.dword	_ZN34_INTERNAL_851c7b19_4_k_cu_79366ced6thrust24THRUST_300001_SM_1000_NS12placeholders2_4E
	.align		8
        /*0128*/ 	.dword	_ZN34_INTERNAL_851c7b19_4_k_cu_79366ced6thrust24THRUST_300001_SM_1000_NS12placeholders2_5E
	.align		8
        /*0130*/ 	.dword	_ZN34_INTERNAL_851c7b19_4_k_cu_79366ced6thrust24THRUST_300001_SM_1000_NS12placeholders2_6E
	.align		8
        /*0138*/ 	.dword	_ZN34_INTERNAL_851c7b19_4_k_cu_79366ced6thrust24THRUST_300001_SM_1000_NS12placeholders2_7E
	.align		8
        /*0140*/ 	.dword	_ZN34_INTERNAL_851c7b19_4_k_cu_79366ced6thrust24THRUST_300001_SM_1000_NS12placeholders2_8E
	.align		8
        /*0148*/ 	.dword	_ZN34_INTERNAL_851c7b19_4_k_cu_79366ced6thrust24THRUST_300001_SM_1000_NS12placeholders2_9E
	.align		8
        /*0150*/ 	.dword	_ZN34_INTERNAL_851c7b19_4_k_cu_79366ced6thrust24THRUST_300001_SM_1000_NS12placeholders3_10E
	.align		8
        /*0158*/ 	.dword	_ZN34_INTERNAL_851c7b19_4_k_cu_79366ced6thrust24THRUST_300001_SM_1000_NS3seqE
	.align		8
        /*0160*/ 	.dword	_ZN34_INTERNAL_851c7b19_4_k_cu_79366ced6thrust24THRUST_300001_SM_1000_NS6deviceE
	.align		8
        /*0168*/ 	.dword	$str
	.align		8
        /*0170*/ 	.dword	$str$2
	.align		8
        /*0178*/ 	.dword	vprintf
	.align		8
        /*0180*/ 	.dword	malloc
	.align		8
        /*0188*/ 	.dword	free


//--------------------- .text._ZN3cub18CUB_300001_SM_10006detail10radix_sort29DeviceRadixSortOnesweepKernelINS1_5radix10policy_hubIiNS0_8NullTypeEyE10Policy1000ELNS0_9SortOrderE0EiS6_yiiNS1_21identity_decomposer_tEEEvPT5_SC_PT3_PKSD_PT1_PKSH_PT2_PKSL_T4_iiT6_ --------------------------
	.section	.text._ZN3cub18CUB_300001_SM_10006detail10radix_sort29DeviceRadixSortOnesweepKernelINS1_5radix10policy_hubIiNS0_8NullTypeEyE10Policy1000ELNS0_9SortOrderE0EiS6_yiiNS1_21identity_decomposer_tEEEvPT5_SC_PT3_PKSD_PT1_PKSH_PT2_PKSL_T4_iiT6_,"ax",@progbits
	.align	128
        .global         _ZN3cub18CUB_300001_SM_10006detail10radix_sort29DeviceRadixSortOnesweepKernelINS1_5radix10policy_hubIiNS0_8NullTypeEyE10Policy1000ELNS0_9SortOrderE0EiS6_yiiNS1_21identity_decomposer_tEEEvPT5_SC_PT3_PKSD_PT1_PKSH_PT2_PKSL_T4_iiT6_
        .type           _ZN3cub18CUB_300001_SM_10006detail10radix_sort29DeviceRadixSortOnesweepKernelINS1_5radix10policy_hubIiNS0_8NullTypeEyE10Policy1000ELNS0_9SortOrderE0EiS6_yiiNS1_21identity_decomposer_tEEEvPT5_SC_PT3_PKSD_PT1_PKSH_PT2_PKSL_T4_iiT6_,@function
        .size           _ZN3cub18CUB_300001_SM_10006detail10radix_sort29DeviceRadixSortOnesweepKernelINS1_5radix10policy_hubIiNS0_8NullTypeEyE10Policy1000ELNS0_9SortOrderE0EiS6_yiiNS1_21identity_decomposer_tEEEvPT5_SC_PT3_PKSD_PT1_PKSH_PT2_PKSL_T4_iiT6_,(.L_x_294 - _ZN3cub18CUB_300001_SM_10006detail10radix_sort29DeviceRadixSortOnesweepKernelINS1_5radix10policy_hubIiNS0_8NullTypeEyE10Policy1000ELNS0_9SortOrderE0EiS6_yiiNS1_21identity_decomposer_tEEEvPT5_SC_PT3_PKSD_PT1_PKSH_PT2_PKSL_T4_iiT6_)
        .other          _ZN3cub18CUB_300001_SM_10006detail10radix_sort29DeviceRadixSortOnesweepKernelINS1_5radix10policy_hubIiNS0_8NullTypeEyE10Policy1000ELNS0_9SortOrderE0EiS6_yiiNS1_21identity_decomposer_tEEEvPT5_SC_PT3_PKSD_PT1_PKSH_PT2_PKSL_T4_iiT6_,@"STO_CUDA_ENTRY STV_DEFAULT"
_ZN3cub18CUB_300001_SM_10006detail10radix_sort29DeviceRadixSortOnesweepKernelINS1_5radix10policy_hubIiNS0_8NullTypeEyE10Policy1000ELNS0_9SortOrderE0EiS6_yiiNS1_21identity_decomposer_tEEEvPT5_SC_PT3_PKSD_PT1_PKSH_PT2_PKSL_T4_iiT6_:
.text._ZN3cub18CUB_300001_SM_10006detail10radix_sort29DeviceRadixSortOnesweepKernelINS1_5radix10policy_hubIiNS0_8NullTypeEyE10Policy1000ELNS0_9SortOrderE0EiS6_yiiNS1_21identity_decomposer_tEEEvPT5_SC_PT3_PKSD_PT1_PKSH_PT2_PKSL_T4_iiT6_:
[----:B------:R-:W-:Y:S01]  /*0000*/  LDC R1, c[0x0][0x37c] ;  /* 0x0000df00ff017b82 */ /* 0x000fe20000000800 */
[----:B------:R-:W0:Y:S01]  /*0010*/  S2R R3, SR_TID.X ;  /* 0x0000000000037919 */ /* 0x000e220000002100 */
[----:B------:R-:W1:Y:S01]  /*0020*/  LDCU.64 UR8, c[0x0][0x358] ;  /* 0x00006b00ff0877ac */ /* 0x000e620008000a00 */
[----:B------:R-:W-:Y:S01]  /*0030*/  BSSY.RECONVERGENT B0, `(.L_x_0) ;  /* 0x000000a000007945 */ /* 0x000fe20003800200 */
[----:B0-----:R-:W-:-:S13]  /*0040*/  ISETP.NE.AND P0, PT, R3, RZ, PT ;  /* 0x000000ff0300720c */ /* 0x001fda0003f05270 */
[----:B-1----:R-:W-:Y:S05]  /*0050*/  @P0 BRA `(.L_x_1) ;  /* 0x00000000001c0947 */ /* 0x002fea0003800000 */
[----:B------:R-:W0:Y:S01]  /*0060*/  LDC.64 R4, c[0x0][0x388] ;  /* 0x0000e200ff047b82 */ /* 0x000e220000000a00 */
[----:B------:R-:W-:-:S05]  /*0070*/  IMAD.MOV.U32 R7, RZ, RZ, 0x1 ;  /* 0x00000001ff077424 */ /* 0x000fca00078e00ff */
[----:B0-----:R-:W2:Y:S02]  /*0080*/  ATOMG.E.ADD.STRONG.GPU PT, R4, desc[UR8][R4.64], R7 ;  /* 0x80000007040479a8 */ /* 0x001ea400081ef108 */
[----:B------:R-:W0:Y:S01]  /*0090*/  S2UR UR5, SR_CgaCtaId ;  /* 0x00000000000579c3 */ /* 0x000e220000008800 */
[----:B------:R-:W-:Y:S02]  /*00a0*/  UMOV UR4, 0x400 ;  /* 0x0000040000047882 */ /* 0x000fe40000000000 */
[----:B0-----:R-:W-:-:S09]  /*00b0*/  ULEA UR4, UR5, UR4, 0x18 ;  /* 0x0000000405047291 */ /* 0x001fd2000f8ec0ff */
[----:B--2---:R0:W-:Y:S03]  /*00c0*/  STS [UR4+0x7200], R4 ;  /* 0x00720004ff007988 */ /* 0x0041e60008000804 */
.L_x_1:
[----:B------:R-:W-:Y:S05]  /*00d0*/  BSYNC.RECONVERGENT B0 ;  /* 0x0000000000007941 */ /* 0x000fea0003800200 */
.L_x_0:
[----:B------:R-:W1:Y:S08]  /*00e0*/  S2UR UR5, SR_CgaCtaId ;  /* 0x00000000000579c3 */ /* 0x000e700000008800 */
[----:B------:R-:W-:Y:S06]  /*00f0*/  BAR.SYNC.DEFER_BLOCKING 0x0 ;  /* 0x0000000000007b1d */ /* 0x000fec0000010000 */
[----:B------:R-:W-:Y:S01]  /*0100*/  UMOV UR4, 0x400 ;  /* 0x0000040000047882 */ /* 0x000fe20000000000 */
[----:B------:R-:W2:Y:S01]  /*0110*/  S2R R46, SR_LANEID ;  /* 0x00000000002e7919 */ /* 0x000ea20000000000 */
[----:B-1----:R-:W-:Y:S01]  /*0120*/  ULEA UR4, UR5, UR4, 0x18 ;  /* 0x0000000405047291 */ /* 0x002fe2000f8ec0ff */
[----:B------:R-:W1:Y:S08]  /*0130*/  LDCU UR5, c[0x0][0x3c0] ;  /* 0x00007800ff0577ac */ /* 0x000e700008000800 */
[----:B------:R-:W3:Y:S02]  /*0140*/  LDS R0, [UR4+0x7200] ;  /* 0x00720004ff007984 */ /* 0x000ee40008000800 */
[----:B---3--:R-:W-:-:S13]  /*0150*/  R2UR UR7, R0 ;  /* 0x00000000000772ca */ /* 0x008fda00000e0000 */
[----:B------:R-:W-:-:S04]  /*0160*/  UIMAD UR6, UR7, 0x1c80, URZ ;  /* 0x00001c80070678a4 */ /* 0x000fc8000f8e02ff */
[----:B------:R-:W-:Y:S02]  /*0170*/  UIADD3 UR10, UPT, UPT, UR6, 0x1c80, URZ ;  /* 0x00001c80060a7890 */ /* 0x000fe4000fffe0ff */
[----:B------:R-:W-:Y:S02]  /*0180*/  USHF.R.S32.HI UR11, URZ, 0x1f, UR6 ;  /* 0x0000001fff0b7899 */ /* 0x000fe40008011406 */
[----:B-1----:R-:W-:-:S09]  /*0190*/  UISETP.GT.AND UP0, UPT, UR10, UR5, UPT ;  /* 0x000000050a00728c */ /* 0x002fd2000bf04270 */
[----:B--2---:R-:W-:Y:S05]  /*01a0*/  BRA.U UP0, `(.L_x_2) ;  /* 0x0000000100707547 */ /* 0x004fea000b800000 */
[----:B------:R-:W0:Y:S01]  /*01b0*/  LDCU.64 UR12, c[0x0][0x3a8] ;  /* 0x00007500ff0c77ac */ /* 0x000e220008000a00 */
[C---:B------:R-:W-:Y:S02]  /*01c0*/  LOP3.LUT R0, R3.reuse, 0x1f, RZ, 0xc0, !PT ;  /* 0x0000001f03007812 */ /* 0x040fe400078ec0ff */
[----:B------:R-:W-:-:S05]  /*01d0*/  LOP3.LUT R5, R3, 0x3e0, RZ, 0xc0, !PT ;  /* 0x000003e003057812 */ /* 0x000fca00078ec0ff */
[----:B------:R-:W-:-:S05]  /*01e0*/  IMAD R0, R5, 0x13, R0 ;  /* 0x0000001305007824 */ /* 0x000fca00078e0200 */
[----:B------:R-:W-:-:S05]  /*01f0*/  IADD3 R0, P0, PT, R0, UR6, RZ ;  /* 0x0000000600007c10 */ /* 0x000fca000ff1e0ff */
[----:B------:R-:W-:Y:S01]  /*0200*/  IMAD.X R5, RZ, RZ, UR11, P0 ;  /* 0x0000000bff057e24 */ /* 0x000fe200080e06ff */
[----:B0-----:R-:W-:-:S04]  /*0210*/  LEA R4, P0, R0, UR12, 0x2 ;  /* 0x0000000c00047c11 */ /* 0x001fc8000f8010ff */
[----:B------:R-:W-:-:S05]  /*0220*/  LEA.HI.X R5, R0, UR13, R5, 0x2, P0 ;  /* 0x0000000d00057c11 */ /* 0x000fca00080f1405 */
[----:B------:R0:W5:Y:S04]  /*0230*/  LDG.E R44, desc[UR8][R4.64] ;  /* 0x00000008042c7981 */ /* 0x000168000c1e1900 */
        /* <DEDUP_REMOVED lines=17> */
[----:B------:R0:W5:Y:S01]  /*0350*/  LDG.E R24, desc[UR8][R4.64+0x900] ;  /* 0x0009000804187981 */ /* 0x000162000c1e1900 */
[----:B------:R-:W-:Y:S05]  /*0360*/  BRA `(.L_x_3) ;  /* 0x0000000400507947 */ /* 0x000fea0003800000 */
.L_x_2:
[C---:B------:R-:W-:Y:S01]  /*0370*/  LOP3.LUT R0, R3.reuse, 0x1f, RZ, 0xc0, !PT ;  /* 0x0000001f03007812 */ /* 0x040fe200078ec0ff */
[----:B------:R-:W1:Y:S01]  /*0380*/  LDCU.64 UR12, c[0x0][0x3a8] ;  /* 0x00007500ff0c77ac */ /* 0x000e620008000a00 */
[----:B------:R-:W-:Y:S01]  /*0390*/  LOP3.LUT R5, R3, 0x3e0, RZ, 0xc0, !PT ;  /* 0x000003e003057812 */ /* 0x000fe200078ec0ff */
[----:B------:R-:W-:Y:S01]  /*03a0*/  IMAD.MOV.U32 R44, RZ, RZ, 0x7fffffff ;  /* 0x7fffffffff2c7424 */ /* 0x000fe200078e00ff */
[----:B------:R-:W-:Y:S01]  /*03b0*/  UIADD3 UR5, UPT, UPT, -UR6, UR5, URZ ;  /* 0x0000000506057290 */ /* 0x000fe2000fffe1ff */
[----:B------:R-:W-:Y:S02]  /*03c0*/  IMAD.MOV.U32 R42, RZ, RZ, 0x7fffffff ;  /* 0x7fffffffff2a7424 */ /* 0x000fe400078e00ff */
[----:B------:R-:W-:Y:S02]  /*03d0*/  IMAD R7, R5, 0x13, R0 ;  /* 0x0000001305077824 */ /* 0x000fe400078e0200 */
[----:B------:R-:W-:Y:S02]  /*03e0*/  IMAD.MOV.U32 R43, RZ, RZ, 0x7fffffff ;  /* 0x7fffffffff2b7424 */ /* 0x000fe400078e00ff */
[C---:B------:R-:W-:Y:S01]  /*03f0*/  VIADD R0, R7.reuse, 0x20 ;  /* 0x0000002007007836 */ /* 0x040fe20000000000 */
[C---:B------:R-:W-:Y:S01]  /*0400*/  ISETP.GE.AND P1, PT, R7.reuse, UR5, PT ;  /* 0x0000000507007c0c */ /* 0x040fe2000bf26270 */
[----:B------:R-:W-:-:S02]  /*0410*/  VIADD R5, R7, 0x60 ;  /* 0x0000006007057836 */ /* 0x000fc40000000000 */
[C---:B0-----:R-:W-:Y:S01]  /*0420*/  VIADD R4, R7.reuse, 0x40 ;  /* 0x0000004007047836 */ /* 0x041fe20000000000 */
[----:B------:R-:W-:Y:S01]  /*0430*/  ISETP.GE.AND P2, PT, R0, UR5, PT ;  /* 0x0000000500007c0c */ /* 0x000fe2000bf46270 */
[C---:B------:R-:W-:Y:S01]  /*0440*/  VIADD R8, R7.reuse, 0xa0 ;  /* 0x000000a007087836 */ /* 0x040fe20000000000 */
[C---:B------:R-:W-:Y:S01]  /*0450*/  IADD3 R0, P0, PT, R7.reuse, UR6, RZ ;  /* 0x0000000607007c10 */ /* 0x040fe2000ff1e0ff */
[----:B------:R-:W-:Y:S01]  /*0460*/  VIADD R6, R7, 0x80 ;  /* 0x0000008007067836 */ /* 0x000fe20000000000 */
[----:B------:R-:W-:Y:S01]  /*0470*/  ISETP.GE.AND P4, PT, R5, UR5, PT ;  /* 0x0000000505007c0c */ /* 0x000fe2000bf86270 */
[----:B------:R-:W-:Y:S01]  /*0480*/  VIADD R9, R7, 0xc0 ;  /* 0x000000c007097836 */ /* 0x000fe20000000000 */
[----:B------:R-:W-:Y:S01]  /*0490*/  ISETP.GE.AND P3, PT, R4, UR5, PT ;  /* 0x0000000504007c0c */ /* 0x000fe2000bf66270 */
[----:B------:R-:W-:Y:S01]  /*04a0*/  IMAD.X R5, RZ, RZ, UR11, P0 ;  /* 0x0000000bff057e24 */ /* 0x000fe200080e06ff */
[----:B-1----:R-:W-:Y:S02]  /*04b0*/  LEA R4, P0, R0, UR12, 0x2 ;  /* 0x0000000c00047c11 */ /* 0x002fe4000f8010ff */
[----:B------:R-:W-:-:S02]  /*04c0*/  ISETP.GE.AND P6, PT, R8, UR5, PT ;  /* 0x0000000508007c0c */ /* 0x000fc4000bfc6270 */
[----:B------:R-:W-:Y:S01]  /*04d0*/  LEA.HI.X R5, R0, UR13, R5, 0x2, P0 ;  /* 0x0000000d00057c11 */ /* 0x000fe200080f1405 */
[----:B------:R-:W-:Y:S01]  /*04e0*/  VIADD R0, R7, 0xe0 ;  /* 0x000000e007007836 */ /* 0x000fe20000000000 */
[----:B------:R-:W-:Y:S01]  /*04f0*/  ISETP.GE.AND P5, PT, R6, UR5, PT ;  /* 0x0000000506007c0c */ /* 0x000fe2000bfa6270 */
[----:B------:R-:W-:Y:S01]  /*0500*/  IMAD.MOV.U32 R8, RZ, RZ, 0x7fffffff ;  /* 0x7fffffffff087424 */ /* 0x000fe200078e00ff */
[----:B------:R-:W-:Y:S01]  /*0510*/  ISETP.GE.AND P0, PT, R9, UR5, PT ;  /* 0x0000000509007c0c */ /* 0x000fe2000bf06270 */
[----:B------:R1:W5:Y:S01]  /*0520*/  @!P1 LDG.E R44, desc[UR8][R4.64] ;  /* 0x00000008042c9981 */ /* 0x000362000c1e1900 */
[----:B------:R-:W-:Y:S01]  /*0530*/  ISETP.GE.AND P1, PT, R0, UR5, PT ;  /* 0x0000000500007c0c */ /* 0x000fe2000bf26270 */
[C---:B------:R-:W-:Y:S02]  /*0540*/  VIADD R0, R7.reuse, 0x120 ;  /* 0x0000012007007836 */ /* 0x040fe40000000000 */
[----:B------:R1:W5:Y:S01]  /*0550*/  @!P3 LDG.E R42, desc[UR8][R4.64+0x100] ;  /* 0x00010008042ab981 */ /* 0x000362000c1e1900 */
[----:B------:R-:W-:-:S02]  /*0560*/  VIADD R6, R7, 0x100 ;  /* 0x0000010007067836 */ /* 0x000fc40000000000 */
[----:B------:R-:W-:Y:S01]  /*0570*/  ISETP.GE.AND P3, PT, R0, UR5, PT ;  /* 0x0000000500007c0c */ /* 0x000fe2000bf66270 */
[----:B------:R-:W-:Y:S01]  /*0580*/  VIADD R0, R7, 0x140 ;  /* 0x0000014007007836 */ /* 0x000fe20000000000 */
[----:B------:R1:W5:Y:S01]  /*0590*/  @!P4 LDG.E R8, desc[UR8][R4.64+0x180] ;  /* 0x000180080408c981 */ /* 0x000362000c1e1900 */
[----:B------:R-:W-:-:S03]  /*05a0*/  IMAD.MOV.U32 R10, RZ, RZ, 0x7fffffff ;  /* 0x7fffffffff0a7424 */ /* 0x000fc600078e00ff */
[----:B------:R-:W-:Y:S01]  /*05b0*/  ISETP.GE.AND P4, PT, R0, UR5, PT ;  /* 0x0000000500007c0c */ /* 0x000fe2000bf86270 */
[C---:B------:R-:W-:Y:S01]  /*05c0*/  VIADD R0, R7.reuse, 0x180 ;  /* 0x0000018007007836 */ /* 0x040fe20000000000 */
[----:B------:R1:W5:Y:S01]  /*05d0*/  @!P2 LDG.E R43, desc[UR8][R4.64+0x80] ;  /* 0x00008008042ba981 */ /* 0x000362000c1e1900 */
[----:B------:R-:W-:Y:S01]  /*05e0*/  ISETP.GE.AND P2, PT, R6, UR5, PT ;  /* 0x0000000506007c0c */ /* 0x000fe2000bf46270 */
[----:B------:R-:W-:Y:S02]  /*05f0*/  IMAD.MOV.U32 R12, RZ, RZ, 0x7fffffff ;  /* 0x7fffffffff0c7424 */ /* 0x000fe400078e00ff */
[----:B------:R1:W5:Y:S01]  /*0600*/  @!P6 LDG.E R10, desc[UR8][R4.64+0x280] ;  /* 0x00028008040ae981 */ /* 0x000362000c1e1900 */
[----:B------:R-:W-:Y:S01]  /*0610*/  ISETP.GE.AND P6, PT, R0, UR5, PT ;  /* 0x0000000500007c0c */ /* 0x000fe2000bfc6270 */
[C---:B------:R-:W-:Y:S02]  /*0620*/  VIADD R0, R7.reuse, 0x1a0 ;  /* 0x000001a007007836 */ /* 0x040fe40000000000 */
[----:B------:R-:W-:Y:S01]  /*0630*/  IMAD.MOV.U32 R9, RZ, RZ, 0x7fffffff ;  /* 0x7fffffffff097424 */ /* 0x000fe200078e00ff */
[----:B------:R1:W5:Y:S01]  /*0640*/  @!P0 LDG.E R12, desc[UR8][R4.64+0x300] ;  /* 0x00030008040c8981 */ /* 0x000362000c1e1900 */
[----:B------:R-:W-:Y:S01]  /*0650*/  VIADD R6, R7, 0x160 ;  /* 0x0000016007067836 */ /* 0x000fe20000000000 */
[----:B------:R-:W-:Y:S01]  /*0660*/  ISETP.GE.AND P0, PT, R0, UR5, PT ;  /* 0x0000000500007c0c */ /* 0x000fe2000bf06270 */
[----:B------:R-:W-:-:S02]  /*0670*/  IMAD.MOV.U32 R14, RZ, RZ, 0x7fffffff ;  /* 0x7fffffffff0e7424 */ /* 0x000fc400078e00ff */
[C---:B------:R-:W-:Y:S01]  /*0680*/  VIADD R0, R7.reuse, 0x1e0 ;  /* 0x000001e007007836 */ /* 0x040fe20000000000 */
[----:B------:R1:W5:Y:S01]  /*0690*/  @!P5 LDG.E R9, desc[UR8][R4.64+0x200] ;  /* 0x000200080409d981 */ /* 0x000362000c1e1900 */
[----:B------:R-:W-:Y:S01]  /*06a0*/  ISETP.GE.AND P5, PT, R6, UR5, PT ;  /* 0x0000000506007c0c */ /* 0x000fe2000bfa6270 */
[----:B------:R-:W-:Y:S02]  /*06b0*/  IMAD.MOV.U32 R13, RZ, RZ, 0x7fffffff ;  /* 0x7fffffffff0d7424 */ /* 0x000fe400078e00ff */
[----:B------:R1:W5:Y:S01]  /*06c0*/  @!P2 LDG.E R14, desc[UR8][R4.64+0x400] ;  /* 0x00040008040ea981 */ /* 0x000362000c1e1900 */
[----:B------:R-:W-:Y:S01]  /*06d0*/  IMAD.MOV.U32 R15, RZ, RZ, 0x7fffffff ;  /* 0x7fffffffff0f7424 */ /* 0x000fe200078e00ff */
[----:B------:R-:W-:Y:S01]  /*06e0*/  ISETP.GE.AND P2, PT, R0, UR5, PT ;  /* 0x0000000500007c0c */ /* 0x000fe2000bf46270 */
[C---:B------:R-:W-:Y:S01]  /*06f0*/  VIADD R6, R7.reuse, 0x1c0 ;  /* 0x000001c007067836 */ /* 0x040fe20000000000 */
[----:B------:R1:W5:Y:S01]  /*0700*/  @!P1 LDG.E R13, desc[UR8][R4.64+0x380] ;  /* 0x00038008040d9981 */ /* 0x000362000c1e1900 */
[----:B------:R-:W-:-:S02]  /*0710*/  VIADD R0, R7, 0x200 ;  /* 0x0000020007007836 */ /* 0x000fc40000000000 */
[----:B------:R-:W-:Y:S01]  /*0720*/  IMAD.MOV.U32 R16, RZ, RZ, 0x7fffffff ;  /* 0x7fffffffff107424 */ /* 0x000fe200078e00ff */
[----:B------:R1:W5:Y:S01]  /*0730*/  @!P3 LDG.E R15, desc[UR8][R4.64+0x480] ;  /* 0x00048008040fb981 */ /* 0x000362000c1e1900 */
[----:B------:R-:W-:Y:S01]  /*0740*/  IMAD.MOV.U32 R17, RZ, RZ, 0x7fffffff ;  /* 0x7fffffffff117424 */ /* 0x000fe200078e00ff */
[----:B------:R-:W-:Y:S01]  /*0750*/  ISETP.GE.AND P1, PT, R6, UR5, PT ;  /* 0x0000000506007c0c */ /* 0x000fe2000bf26270 */
[C---:B------:R-:W-:Y:S01]  /*0760*/  VIADD R6, R7.reuse, 0x220 ;  /* 0x0000022007067836 */ /* 0x040fe20000000000 */
[----:B------:R-:W-:Y:S01]  /*0770*/  ISETP.GE.AND P3, PT, R0, UR5, PT ;  /* 0x0000000500007c0c */ /* 0x000fe2000bf66270 */
[----:B------:R-:W-:Y:S01]  /*0780*/  VIADD R0, R7, 0x240 ;  /* 0x0000024007007836 */ /* 0x000fe20000000000 */
[----:B------:R1:W5:Y:S02]  /*0790*/  @!P4 LDG.E R16, desc[UR8][R4.64+0x500] ;  /* 0x000500080410c981 */ /* 0x000364000c1e1900 */
[----:B------:R-:W-:Y:S02]  /*07a0*/  ISETP.GE.AND P4, PT, R6, UR5, PT ;  /* 0x0000000506007c0c */ /* 0x000fe4000bf86270 */
[----:B------:R1:W5:Y:S01]  /*07b0*/  @!P5 LDG.E R17, desc[UR8][R4.64+0x580] ;  /* 0x000580080411d981 */ /* 0x000362000c1e1900 */
[----:B------:R-:W-:Y:S01]  /*07c0*/  ISETP.GE.AND P5, PT, R0, UR5, PT ;  /* 0x0000000500007c0c */ /* 0x000fe2000bfa6270 */
[----:B------:R-:W-:-:S02]  /*07d0*/  IMAD.MOV.U32 R18, RZ, RZ, 0x7fffffff ;  /* 0x7fffffffff127424 */ /* 0x000fc400078e00ff */
[----:B------:R-:W-:Y:S02]  /*07e0*/  IMAD.MOV.U32 R19, RZ, RZ, 0x7fffffff ;  /* 0x7fffffffff137424 */ /* 0x000fe400078e00ff */
[----:B------:R-:W-:Y:S02]  /*07f0*/  IMAD.MOV.U32 R20, RZ, RZ, 0x7fffffff ;  /* 0x7fffffffff147424 */ /* 0x000fe400078e00ff */
[----:B------:R-:W-:Y:S01]  /*0800*/  IMAD.MOV.U32 R21, RZ, RZ, 0x7fffffff ;  /* 0x7fffffffff157424 */ /* 0x000fe200078e00ff */
[----:B------:R1:W5:Y:S01]  /*0810*/  @!P6 LDG.E R18, desc[UR8][R4.64+0x600] ;  /* 0x000600080412e981 */ /* 0x000362000c1e1900 */
[----:B------:R-:W-:Y:S02]  /*0820*/  IMAD.MOV.U32 R22, RZ, RZ, 0x7fffffff ;  /* 0x7fffffffff167424 */ /* 0x000fe400078e00ff */
[----:B------:R-:W-:Y:S01]  /*0830*/  IMAD.MOV.U32 R23, RZ, RZ, 0x7fffffff ;  /* 0x7fffffffff177424 */ /* 0x000fe200078e00ff */
[----:B------:R1:W5:Y:S01]  /*0840*/  @!P0 LDG.E R19, desc[UR8][R4.64+0x680] ;  /* 0x0006800804138981 */ /* 0x000362000c1e1900 */
[----:B------:R-:W-:-:S03]  /*0850*/  IMAD.MOV.U32 R24, RZ, RZ, 0x7fffffff ;  /* 0x7fffffffff187424 */ /* 0x000fc600078e00ff */
[----:B------:R1:W5:Y:S04]  /*0860*/  @!P1 LDG.E R20, desc[UR8][R4.64+0x700] ;  /* 0x0007000804149981 */ /* 0x000368000c1e1900 */
[----:B------:R1:W5:Y:S04]  /*0870*/  @!P2 LDG.E R21, desc[UR8][R4.64+0x780] ;  /* 0x000780080415a981 */ /* 0x000368000c1e1900 */
[----:B------:R1:W5:Y:S04]  /*0880*/  @!P3 LDG.E R22, desc[UR8][R4.64+0x800] ;  /* 0x000800080416b981 */ /* 0x000368000c1e1900 */
[----:B------:R1:W5:Y:S04]  /*0890*/  @!P4 LDG.E R23, desc[UR8][R4.64+0x880] ;  /* 0x000880080417c981 */ /* 0x000368000c1e1900 */
[----:B------:R1:W5:Y:S02]  /*08a0*/  @!P5 LDG.E R24, desc[UR8][R4.64+0x900] ;  /* 0x000900080418d981 */ /* 0x000364000c1e1900 */
.L_x_3:
[----:B01----:R-:W-:Y:S01]  /*08b0*/  VIMNMX R5, PT, PT, R46, 0xe0, !PT ;  /* 0x000000e02e057848 */ /* 0x003fe20007fe0100 */
[----:B------:R-:W0:Y:S01]  /*08c0*/  LDCU UR5, c[0x0][0x3c8] ;  /* 0x00007900ff0577ac */ /* 0x000e220008000800 */
[----:B------:R-:W-:Y:S01]  /*08d0*/  SHF.R.U32.HI R0, RZ, 0x5, R3 ;  /* 0x00000005ff007819 */ /* 0x000fe20000011603 */
[----:B------:R-:W-:Y:S01]  /*08e0*/  BSSY.RECONVERGENT B0, `(.L_x_4) ;  /* 0x0000026000007945 */ /* 0x000fe20003800200 */
[--C-:B------:R-:W-:Y:S01]  /*08f0*/  IADD3 R5, PT, PT, R5, 0x1f, -R46.reuse ;  /* 0x0000001f05057810 */ /* 0x100fe20007ffe82e */
[----:B------:R-:W-:Y:S01]  /*0900*/  UMOV UR6, 0xffffffff ;  /* 0xffffffff00067882 */ /* 0x000fe20000000000 */
[----:B------:R-:W-:Y:S02]  /*0910*/  IMAD.MOV.U32 R7, RZ, RZ, R46 ;  /* 0x000000ffff077224 */ /* 0x000fe400078e002e */
[C---:B------:R-:W-:Y:S02]  /*0920*/  ISETP.GE.U32.AND P0, PT, R5.reuse, 0x1e0, PT ;  /* 0x000001e00500780c */ /* 0x040fe40003f06070 */
[----:B------:R-:W-:Y:S01]  /*0930*/  LEA.HI R6, R5, 0x1, RZ, 0x1b ;  /* 0x0000000105067811 */ /* 0x000fe200078fd8ff */
[----:B------:R-:W-:-:S03]  /*0940*/  IMAD.SHL.U32 R5, R0, 0x400, RZ ;  /* 0x0000040000057824 */ /* 0x000fc600078e00ff */
[----:B------:R-:W-:-:S04]  /*0950*/  LOP3.LUT R25, R6, 0xf, RZ, 0xc0, !PT ;  /* 0x0000000f06197812 */ /* 0x000fc800078ec0ff */
[----:B------:R-:W-:Y:S01]  /*0960*/  ISETP.NE.AND P1, PT, R25, RZ, PT ;  /* 0x000000ff1900720c */ /* 0x000fe20003f25270 */
[----:B0-----:R-:W-:Y:S02]  /*0970*/  USHF.L.U32 UR5, UR6, UR5, URZ ;  /* 0x0000000506057299 */ /* 0x001fe400080006ff */
[----:B------:R-:W-:Y:S10]  /*0980*/  @!P0 BRA `(.L_x_5) ;  /* 0x00000000006c8947 */ /* 0x000ff40003800000 */
[----:B------:R-:W-:Y:S01]  /*0990*/  IMAD R4, R46, 0x4, R5 ;  /* 0x000000042e047824 */ /* 0x000fe200078e0205 */
[----:B------:R-:W-:Y:S01]  /*09a0*/  LOP3.LUT R0, R6, 0xffffff0, RZ, 0xc0, !PT ;  /* 0x0ffffff006007812 */ /* 0x000fe200078ec0ff */
[----:B------:R-:W-:Y:S02]  /*09b0*/  IMAD.U32 R11, RZ, RZ, UR4 ;  /* 0x00000004ff0b7e24 */ /* 0x000fe4000f8e00ff */
[----:B------:R-:W-:Y:S02]  /*09c0*/  IMAD.MOV.U32 R7, RZ, RZ, R46 ;  /* 0x000000ffff077224 */ /* 0x000fe400078e002e */
[----:B------:R-:W-:Y:S01]  /*09d0*/  IMAD.MOV R0, RZ, RZ, -R0 ;  /* 0x000000ffff007224 */ /* 0x000fe200078e0a00 */
[----:B------:R-:W-:-:S07]  /*09e0*/  IADD3 R4, PT, PT, R4, 0x400, R11 ;  /* 0x0000040004047810 */ /* 0x000fce0007ffe00b */
.L_x_6:
[----:B------:R-:W-:Y:S01]  /*09f0*/  VIADD R0, R0, 0x10 ;  /* 0x0000001000007836 */ /* 0x000fe20000000000 */
[----:B------:R-:W-:Y:S01]  /*0a00*/  STS [R4+-0x400], RZ ;  /* 0xfffc00ff04007388 */ /* 0x000fe20000000800 */
[----:B------:R-:W-:-:S03]  /*0a10*/  VIADD R7, R7, 0x200 ;  /* 0x0000020007077836 */ /* 0x000fc60000000000 */
[----:B------:R-:W-:Y:S01]  /*0a20*/  ISETP.NE.AND P0, PT, R0, RZ, PT ;  /* 0x000000ff0000720c */ /* 0x000fe20003f05270 */
[----:B------:R-:W-:Y:S04]  /*0a30*/  STS [R4+-0x380], RZ ;  /* 0xfffc80ff04007388 */ /* 0x000fe80000000800 */
[----:B------:R-:W-:Y:S04]  /*0a40*/  STS [R4+-0x300], RZ ;  /* 0xfffd00ff04007388 */ /* 0x000fe80000000800 */
[----:B------:R-:W-:Y:S04]  /*0a50*/  STS [R4+-0x280], RZ ;  /* 0xfffd80ff04007388 */ /* 0x000fe80000000800 */
[----:B------:R-:W-:Y:S04]  /*0a60*/  STS [R4+-0x200], RZ ;  /* 0xfffe00ff04007388 */ /* 0x000fe80000000800 */
[----:B------:R-:W-:Y:S04]  /*0a70*/  STS [R4+-0x180], RZ ;  /* 0xfffe80ff04007388 */ /* 0x000fe80000000800 */
[----:B------:R-:W-:Y:S04]  /*0a80*/  STS [R4+-0x100], RZ ;  /* 0xffff00ff04007388 */ /* 0x000fe80000000800 */
[----:B------:R-:W-:Y:S04]  /*0a90*/  STS [R4+-0x80], RZ ;  /* 0xffff80ff04007388 */ /* 0x000fe80000000800 */
[----:B------:R-:W-:Y:S04]  /*0aa0*/  STS [R4], RZ ;  /* 0x000000ff04007388 */ /* 0x000fe80000000800 */
[----:B------:R-:W-:Y:S04]  /*0ab0*/  STS [R4+0x80], RZ ;  /* 0x000080ff04007388 */ /* 0x000fe80000000800 */
[----:B------:R-:W-:Y:S04]  /*0ac0*/  STS [R4+0x100], RZ ;  /* 0x000100ff04007388 */ /* 0x000fe80000000800 */
[----:B------:R-:W-:Y:S04]  /*0ad0*/  STS [R4+0x180], RZ ;  /* 0x000180ff04007388 */ /* 0x000fe80000000800 */
[----:B------:R-:W-:Y:S04]  /*0ae0*/  STS [R4+0x200], RZ ;  /* 0x000200ff04007388 */ /* 0x000fe80000000800 */
[----:B------:R-:W-:Y:S04]  /*0af0*/  STS [R4+0x280], RZ ;  /* 0x000280ff04007388 */ /* 0x000fe80000000800 */
[----:B------:R-:W-:Y:S04]  /*0b00*/  STS [R4+0x300], RZ ;  /* 0x000300ff04007388 */ /* 0x000fe80000000800 */
[----:B------:R0:W-:Y:S02]  /*0b10*/  STS [R4+0x380], RZ ;  /* 0x000380ff04007388 */ /* 0x0001e40000000800 */
[----:B0-----:R-:W-:Y:S01]  /*0b20*/  VIADD R4, R4, 0x800 ;  /* 0x0000080004047836 */ /* 0x001fe20000000000 */
[----:B------:R-:W-:Y:S06]  /*0b30*/  @P0 BRA `(.L_x_6) ;  /* 0xfffffffc00ac0947 */ /* 0x000fec000383ffff */
.L_x_5:
[----:B------:R-:W-:Y:S05]  /*0b40*/  BSYNC.RECONVERGENT B0 ;  /* 0x0000000000007941 */ /* 0x000fea0003800200 */
.L_x_4:
[----:B------:R-:W-:Y:S01]  /*0b50*/  BSSY.RECONVERGENT B0, `(.L_x_7) ;  /* 0x0000026000007945 */ /* 0x000fe20003800200 */
[----:B------:R-:W-:-:S03]  /*0b60*/  VIADD R4, R5, UR4 ;  /* 0x0000000405047c36 */ /* 0x000fc60008000000 */
[----:B------:R-:W-:Y:S05]  /*0b70*/  @!P1 BRA `(.L_x_8) ;  /* 0x00000000008c9947 */ /* 0x000fea0003800000 */
[----:B------:R-:W-:Y:S01]  /*0b80*/  ISETP.GE.U32.AND P0, PT, R25, 0x8, PT ;  /* 0x000000081900780c */ /* 0x000fe20003f06070 */
[----:B------:R-:W-:Y:S01]  /*0b90*/  BSSY.RECONVERGENT B1, `(.L_x_9) ;  /* 0x000000e000017945 */ /* 0x000fe20003800200 */
[----:B------:R-:W-:-:S04]  /*0ba0*/  LOP3.LUT R11, R6, 0x7, RZ, 0xc0, !PT ;  /* 0x00000007060b7812 */ /* 0x000fc800078ec0ff */
[----:B------:R-:W-:-:S07]  /*0bb0*/  ISETP.NE.AND P1, PT, R11, RZ, PT ;  /* 0x000000ff0b00720c */ /* 0x000fce0003f25270 */
[----:B------:R-:W-:Y:S06]  /*0bc0*/  @!P0 BRA `(.L_x_10) ;  /* 0x0000000000288947 */ /* 0x000fec0003800000 */
[C---:B------:R-:W-:Y:S02]  /*0bd0*/  IMAD R0, R7.reuse, 0x4, R4 ;  /* 0x0000000407007824 */ /* 0x040fe400078e0204 */
[----:B------:R-:W-:-:S03]  /*0be0*/  VIADD R7, R7, 0x100 ;  /* 0x0000010007077836 */ /* 0x000fc60000000000 */
[----:B------:R0:W-:Y:S04]  /*0bf0*/  STS [R0], RZ ;  /* 0x000000ff00007388 */ /* 0x0001e80000000800 */
[----:B------:R0:W-:Y:S04]  /*0c00*/  STS [R0+0x80], RZ ;  /* 0x000080ff00007388 */ /* 0x0001e80000000800 */
[----:B------:R0:W-:Y:S04]  /*0c10*/  STS [R0+0x100], RZ ;  /* 0x000100ff00007388 */ /* 0x0001e80000000800 */
[----:B------:R0:W-:Y:S04]  /*0c20*/  STS [R0+0x180], RZ ;  /* 0x000180ff00007388 */ /* 0x0001e80000000800 */
[----:B------:R0:W-:Y:S04]  /*0c30*/  STS [R0+0x200], RZ ;  /* 0x000200ff00007388 */ /* 0x0001e80000000800 */
[----:B------:R0:W-:Y:S04]  /*0c40*/  STS [R0+0x280], RZ ;  /* 0x000280ff00007388 */ /* 0x0001e80000000800 */
[----:B------:R0:W-:Y:S04]  /*0c50*/  STS [R0+0x300], RZ ;  /* 0x000300ff00007388 */ /* 0x0001e80000000800 */
[----:B------:R0:W-:Y:S02]  /*0c60*/  STS [R0+0x380], RZ ;  /* 0x000380ff00007388 */ /* 0x0001e40000000800 */
.L_x_10:
[----:B------:R-:W-:Y:S05]  /*0c70*/  BSYNC.RECONVERGENT B1 ;  /* 0x0000000000017941 */ /* 0x000fea0003800200 */
.L_x_9:
[----:B------:R-:W-:Y:S05]  /*0c80*/  @!P1 BRA `(.L_x_8) ;  /* 0x0000000000489947 */ /* 0x000fea0003800000 */
[----:B------:R-:W-:Y:S02]  /*0c90*/  ISETP.GE.U32.AND P0, PT, R11, 0x4, PT ;  /* 0x000000040b00780c */ /* 0x000fe40003f06070 */
[----:B------:R-:W-:-:S04]  /*0ca0*/  LOP3.LUT R6, R6, 0x3, RZ, 0xc0, !PT ;  /* 0x0000000306067812 */ /* 0x000fc800078ec0ff */
[----:B------:R-:W-:-:S07]  /*0cb0*/  ISETP.NE.AND P1, PT, R6, RZ, PT ;  /* 0x000000ff0600720c */ /* 0x000fce0003f25270 */
[C---:B0-----:R-:W-:Y:S02]  /*0cc0*/  @P0 IMAD R0, R7.reuse, 0x4, R4 ;  /* 0x0000000407000824 */ /* 0x041fe400078e0204 */
[----:B------:R-:W-:-:S03]  /*0cd0*/  @P0 VIADD R7, R7, 0x80 ;  /* 0x0000008007070836 */ /* 0x000fc60000000000 */
[----:B------:R1:W-:Y:S04]  /*0ce0*/  @P0 STS [R0], RZ ;  /* 0x000000ff00000388 */ /* 0x0003e80000000800 */
[----:B------:R1:W-:Y:S04]  /*0cf0*/  @P0 STS [R0+0x80], RZ ;  /* 0x000080ff00000388 */ /* 0x0003e80000000800 */
[----:B------:R1:W-:Y:S04]  /*0d00*/  @P0 STS [R0+0x100], RZ ;  /* 0x000100ff00000388 */ /* 0x0003e80000000800 */
[----:B------:R1:W-:Y:S01]  /*0d10*/  @P0 STS [R0+0x180], RZ ;  /* 0x000180ff00000388 */ /* 0x0003e20000000800 */
[----:B------:R-:W-:Y:S05]  /*0d20*/  @!P1 BRA `(.L_x_8) ;  /* 0x0000000000209947 */ /* 0x000fea0003800000 */
[----:B------:R-:W-:Y:S02]  /*0d30*/  IMAD R5, R7, 0x4, R5 ;  /* 0x0000000407057824 */ /* 0x000fe400078e0205 */
[----:B------:R-:W-:Y:S02]  /*0d40*/  IMAD.MOV R6, RZ, RZ, -R6 ;  /* 0x000000ffff067224 */ /* 0x000fe400078e0a06 */
[----:B------:R-:W-:-:S07]  /*0d50*/  VIADD R5, R5, UR4 ;  /* 0x0000000405057c36 */ /* 0x000fce0008000000 */
.L_x_11:
[----:B------:R-:W-:Y:S01]  /*0d60*/  VIADD R6, R6, 0x1 ;  /* 0x0000000106067836 */ /* 0x000fe20000000000 */
[----:B------:R0:W-:Y:S04]  /*0d70*/  STS [R5], RZ ;  /* 0x000000ff05007388 */ /* 0x0001e80000000800 */
[----:B------:R-:W-:Y:S01]  /*0d80*/  ISETP.NE.AND P0, PT, R6, RZ, PT ;  /* 0x000000ff0600720c */ /* 0x000fe20003f05270 */
[----:B0-----:R-:W-:-:S12]  /*0d90*/  VIADD R5, R5, 0x80 ;  /* 0x0000008005057836 */ /* 0x001fd80000000000 */
[----:B------:R-:W-:Y:S05]  /*0da0*/  @P0 BRA `(.L_x_11) ;  /* 0xfffffffc00ec0947 */ /* 0x000fea000383ffff */
.L_x_8:
[----:B------:R-:W-:Y:S05]  /*0db0*/  BSYNC.RECONVERGENT B0 ;  /* 0x0000000000007941 */ /* 0x000fea0003800200 */
.L_x_7:
[----:B------:R-:W2:Y:S01]  /*0dc0*/  LDCU UR6, c[0x0][0x3c4] ;  /* 0x00007880ff0677ac */ /* 0x000ea20008000800 */
[----:B-----5:R-:W-:Y:S01]  /*0dd0*/  LOP3.LUT R45, R44, 0x80000000, RZ, 0x3c, !PT ;  /* 0x800000002c2d7812 */ /* 0x020fe200078e3cff */
[----:B------:R-:W-:Y:S01]  /*0de0*/  BSSY.RECONVERGENT B0, `(.L_x_12) ;  /* 0x0000089000007945 */ /* 0x000fe20003800200 */
[----:B------:R-:W-:Y:S02]  /*0df0*/  LOP3.LUT R6, R43, 0x80000000, RZ, 0x3c, !PT ;  /* 0x800000002b067812 */ /* 0x000fe400078e3cff */
[----:B01----:R-:W-:Y:S02]  /*0e00*/  LOP3.LUT R0, R42, 0x80000000, RZ, 0x3c, !PT ;  /* 0x800000002a007812 */ /* 0x003fe400078e3cff */
[----:B------:R-:W-:Y:S02]  /*0e10*/  LOP3.LUT R41, R8, 0x80000000, RZ, 0x3c, !PT ;  /* 0x8000000008297812 */ /* 0x000fe400078e3cff */
[----:B------:R-:W-:Y:S02]  /*0e20*/  LOP3.LUT R40, R9, 0x80000000, RZ, 0x3c, !PT ;  /* 0x8000000009287812 */ /* 0x000fe400078e3cff */
[----:B------:R-:W-:-:S02]  /*0e30*/  LOP3.LUT R39, R10, 0x80000000, RZ, 0x3c, !PT ;  /* 0x800000000a277812 */ /* 0x000fc400078e3cff */
[----:B------:R-:W-:Y:S02]  /*0e40*/  LOP3.LUT R38, R13, 0x80000000, RZ, 0x3c, !PT ;  /* 0x800000000d267812 */ /* 0x000fe400078e3cff */
[----:B------:R-:W-:Y:S02]  /*0e50*/  LOP3.LUT R37, R14, 0x80000000, RZ, 0x3c, !PT ;  /* 0x800000000e257812 */ /* 0x000fe400078e3cff */
[----:B------:R-:W-:Y:S02]  /*0e60*/  LOP3.LUT R36, R15, 0x80000000, RZ, 0x3c, !PT ;  /* 0x800000000f247812 */ /* 0x000fe400078e3cff */
[----:B--2---:R-:W-:Y:S02]  /*0e70*/  SHF.R.U32.HI R47, RZ, UR6, R45 ;  /* 0x00000006ff2f7c19 */ /* 0x004fe4000801162d */
[----:B------:R-:W-:Y:S02]  /*0e80*/  SHF.R.U32.HI R7, RZ, UR6, R6 ;  /* 0x00000006ff077c19 */ /* 0x000fe40008011606 */
[----:B------:R-:W-:-:S02]  /*0e90*/  LOP3.LUT R47, R47, UR5, RZ, 0x30, !PT ;  /* 0x000000052f2f7c12 */ /* 0x000fc4000f8e30ff */
[----:B------:R-:W-:Y:S02]  /*0ea0*/  SHF.R.U32.HI R11, RZ, UR6, R0 ;  /* 0x00000006ff0b7c19 */ /* 0x000fe40008011600 */
[----:B------:R-:W-:Y:S01]  /*0eb0*/  SHF.R.U32.HI R25, RZ, UR6, R41 ;  /* 0x00000006ff197c19 */ /* 0x000fe20008011629 */
[----:B------:R-:W-:Y:S01]  /*0ec0*/  IMAD R5, R47, 0x4, R4 ;  /* 0x000000042f057824 */ /* 0x000fe200078e0204 */
[----:B------:R-:W-:Y:S01]  /*0ed0*/  LOP3.LUT R7, R7, UR5, RZ, 0x30, !PT ;  /* 0x0000000507077c12 */ /* 0x000fe2000f8e30ff */
[----:B------:R-:W-:Y:S01]  /*0ee0*/  NOP ;  /* 0x0000000000007918 */ /* 0x000fe20000000000 */
[----:B------:R-:W-:Y:S02]  /*0ef0*/  SHF.R.U32.HI R26, RZ, UR6, R40 ;  /* 0x00000006ff1a7c19 */ /* 0x000fe40008011628 */
[----:B------:R0:W-:Y:S01]  /*0f00*/  ATOMS.POPC.INC.32 RZ, [R5+URZ] ;  /* 0x0000000005ff7f8c */ /* 0x0001e2000d8000ff */
[----:B------:R-:W-:Y:S01]  /*0f10*/  LOP3.LUT R11, R11, UR5, RZ, 0x30, !PT ;  /* 0x000000050b0b7c12 */ /* 0x000fe2000f8e30ff */
[----:B------:R-:W-:Y:S01]  /*0f20*/  IMAD R7, R7, 0x4, R4 ;  /* 0x0000000407077824 */ /* 0x000fe200078e0204 */
[----:B------:R-:W-:-:S02]  /*0f30*/  SHF.R.U32.HI R27, RZ, UR6, R39 ;  /* 0x00000006ff1b7c19 */ /* 0x000fc40008011627 */
[----:B------:R-:W-:Y:S01]  /*0f40*/  LOP3.LUT R25, R25, UR5, RZ, 0x30, !PT ;  /* 0x0000000519197c12 */ /* 0x000fe2000f8e30ff */
[--C-:B------:R-:W-:Y:S01]  /*0f50*/  IMAD R11, R11, 0x4, R4.reuse ;  /* 0x000000040b0b7824 */ /* 0x100fe200078e0204 */
[----:B------:R-:W-:Y:S01]  /*0f60*/  LOP3.LUT R27, R27, UR5, RZ, 0x30, !PT ;  /* 0x000000051b1b7c12 */ /* 0x000fe2000f8e30ff */
[----:B------:R1:W-:Y:S01]  /*0f70*/  ATOMS.POPC.INC.32 RZ, [R7+URZ] ;  /* 0x0000000007ff7f8c */ /* 0x0003e2000d8000ff */
[----:B0-----:R-:W-:Y:S01]  /*0f80*/  LOP3.LUT R5, R26, UR5, RZ, 0x30, !PT ;  /* 0x000000051a057c12 */ /* 0x001fe2000f8e30ff */
[--C-:B------:R-:W-:Y:S01]  /*0f90*/  IMAD R25, R25, 0x4, R4.reuse ;  /* 0x0000000419197824 */ /* 0x100fe200078e0204 */
[----:B------:R-:W-:Y:S01]  /*0fa0*/  LOP3.LUT R26, R12, 0x80000000, RZ, 0x3c, !PT ;  /* 0x800000000c1a7812 */ /* 0x000fe200078e3cff */
[----:B------:R0:W-:Y:S01]  /*0fb0*/  ATOMS.POPC.INC.32 RZ, [R11+URZ] ;  /* 0x000000000bff7f8c */ /* 0x0001e2000d8000ff */
[----:B------:R-:W-:Y:S01]  /*0fc0*/  LOP3.LUT R35, R16, 0x80000000, RZ, 0x3c, !PT ;  /* 0x8000000010237812 */ /* 0x000fe200078e3cff */
[----:B------:R-:W-:Y:S01]  /*0fd0*/  IMAD R5, R5, 0x4, R4 ;  /* 0x0000000405057824 */ /* 0x000fe200078e0204 */
[----:B------:R-:W-:Y:S01]  /*0fe0*/  SHF.R.U32.HI R26, RZ, UR6, R26 ;  /* 0x00000006ff1a7c19 */ /* 0x000fe2000801161a */
[----:B------:R-:W-:Y:S01]  /*0ff0*/  IMAD R27, R27, 0x4, R4 ;  /* 0x000000041b1b7824 */ /* 0x000fe200078e0204 */
[----:B------:R2:W-:Y:S01]  /*1000*/  ATOMS.POPC.INC.32 RZ, [R25+URZ] ;  /* 0x0000000019ff7f8c */ /* 0x0005e2000d8000ff */
[----:B-1----:R-:W-:-:S02]  /*1010*/  SHF.R.U32.HI R7, RZ, UR6, R37 ;  /* 0x00000006ff077c19 */ /* 0x002fc40008011625 */
[----:B0-----:R-:W-:Y:S01]  /*1020*/  SHF.R.U32.HI R11, RZ, UR6, R38 ;  /* 0x00000006ff0b7c19 */ /* 0x001fe20008011626 */
[----:B------:R0:W-:Y:S01]  /*1030*/  ATOMS.POPC.INC.32 RZ, [R5+URZ] ;  /* 0x0000000005ff7f8c */ /* 0x0001e2000d8000ff */
[----:B------:R-:W-:Y:S02]  /*1040*/  SHF.R.U32.HI R28, RZ, UR6, R36 ;  /* 0x00000006ff1c7c19 */ /* 0x000fe40008011624 */
[----:B------:R-:W-:Y:S01]  /*1050*/  LOP3.LUT R11, R11, UR5, RZ, 0x30, !PT ;  /* 0x000000050b0b7c12 */ /* 0x000fe2000f8e30ff */
[----:B------:R1:W-:Y:S01]  /*1060*/  ATOMS.POPC.INC.32 RZ, [R27+URZ] ;  /* 0x000000001bff7f8c */ /* 0x0003e2000d8000ff */
[----:B--2---:R-:W-:Y:S02]  /*1070*/  LOP3.LUT R25, R26, UR5, RZ, 0x30, !PT ;  /* 0x000000051a197c12 */ /* 0x004fe4000f8e30ff */
[----:B------:R-:W-:Y:S01]  /*1080*/  SHF.R.U32.HI R26, RZ, UR6, R35 ;  /* 0x00000006ff1a7c19 */ /* 0x000fe20008011623 */
[--C-:B0-----:R-:W-:Y:S01]  /*1090*/  IMAD R5, R11, 0x4, R4.reuse ;  /* 0x000000040b057824 */ /* 0x101fe200078e0204 */
[----:B------:R-:W-:Y:S01]  /*10a0*/  LOP3.LUT R7, R7, UR5, RZ, 0x30, !PT ;  /* 0x0000000507077c12 */ /* 0x000fe2000f8e30ff */
[----:B------:R-:W-:Y:S01]  /*10b0*/  IMAD R25, R25, 0x4, R4 ;  /* 0x0000000419197824 */ /* 0x000fe200078e0204 */
[----:B------:R-:W-:-:S02]  /*10c0*/  LOP3.LUT R29, R26, UR5, RZ, 0x30, !PT ;  /* 0x000000051a1d7c12 */ /* 0x000fc4000f8e30ff */
[----:B-1----:R-:W-:Y:S01]  /*10d0*/  LOP3.LUT R27, R28, UR5, RZ, 0x30, !PT ;  /* 0x000000051c1b7c12 */ /* 0x002fe2000f8e30ff */
[--C-:B------:R-:W-:Y:S01]  /*10e0*/  IMAD R26, R7, 0x4, R4.reuse ;  /* 0x00000004071a7824 */ /* 0x100fe200078e0204 */
[----:B------:R-:W-:Y:S01]  /*10f0*/  LOP3.LUT R34, R17, 0x80000000, RZ, 0x3c, !PT ;  /* 0x8000000011227812 */ /* 0x000fe200078e3cff */
[--C-:B------:R-:W-:Y:S01]  /*1100*/  IMAD R28, R29, 0x4, R4.reuse ;  /* 0x000000041d1c7824 */ /* 0x100fe200078e0204 */
[----:B------:R-:W-:Y:S01]  /*1110*/  LOP3.LUT R48, R18, 0x80000000, RZ, 0x3c, !PT ;  /* 0x8000000012307812 */ /* 0x000fe200078e3cff */
[----:B------:R-:W-:Y:S01]  /*1120*/  IMAD R27, R27, 0x4, R4 ;  /* 0x000000041b1b7824 */ /* 0x000fe200078e0204 */
[----:B------:R-:W-:Y:S01]  /*1130*/  ATOMS.POPC.INC.32 RZ, [R25+URZ] ;  /* 0x0000000019ff7f8c */ /* 0x000fe2000d8000ff */
[----:B------:R-:W-:Y:S02]  /*1140*/  LOP3.LUT R33, R19, 0x80000000, RZ, 0x3c, !PT ;  /* 0x8000000013217812 */ /* 0x000fe400078e3cff */
[----:B------:R-:W-:Y:S01]  /*1150*/  LOP3.LUT R32, R20, 0x80000000, RZ, 0x3c, !PT ;  /* 0x8000000014207812 */ /* 0x000fe200078e3cff */
[----:B------:R-:W-:Y:S01]  /*1160*/  ATOMS.POPC.INC.32 RZ, [R5+URZ] ;  /* 0x0000000005ff7f8c */ /* 0x000fe2000d8000ff */
[----:B------:R-:W-:-:S02]  /*1170*/  LOP3.LUT R31, R21, 0x80000000, RZ, 0x3c, !PT ;  /* 0x80000000151f7812 */ /* 0x000fc400078e3cff */
[----:B------:R-:W-:Y:S01]  /*1180*/  SHF.R.U32.HI R53, RZ, UR6, R34 ;  /* 0x00000006ff357c19 */ /* 0x000fe20008011622 */
[----:B------:R-:W-:Y:S01]  /*1190*/  ATOMS.POPC.INC.32 RZ, [R26+URZ] ;  /* 0x000000001aff7f8c */ /* 0x000fe2000d8000ff */
[----:B------:R-:W-:Y:S02]  /*11a0*/  LOP3.LUT R30, R22, 0x80000000, RZ, 0x3c, !PT ;  /* 0x80000000161e7812 */ /* 0x000fe400078e3cff */
[----:B------:R-:W-:Y:S01]  /*11b0*/  SHF.R.U32.HI R48, RZ, UR6, R48 ;  /* 0x00000006ff307c19 */ /* 0x000fe20008011630 */
[----:B------:R0:W-:Y:S01]  /*11c0*/  ATOMS.POPC.INC.32 RZ, [R27+URZ] ;  /* 0x000000001bff7f8c */ /* 0x0001e2000d8000ff */
[----:B------:R-:W-:Y:S02]  /*11d0*/  LOP3.LUT R29, R23, 0x80000000, RZ, 0x3c, !PT ;  /* 0x80000000171d7812 */ /* 0x000fe400078e3cff */
[----:B------:R-:W-:Y:S01]  /*11e0*/  SHF.R.U32.HI R50, RZ, UR6, R33 ;  /* 0x00000006ff327c19 */ /* 0x000fe20008011621 */
[----:B------:R1:W-:Y:S01]  /*11f0*/  ATOMS.POPC.INC.32 RZ, [R28+URZ] ;  /* 0x000000001cff7f8c */ /* 0x0003e2000d8000ff */
[----:B------:R-:W-:-:S02]  /*1200*/  SHF.R.U32.HI R51, RZ, UR6, R32 ;  /* 0x00000006ff337c19 */ /* 0x000fc40008011620 */
[----:B------:R-:W-:Y:S02]  /*1210*/  LOP3.LUT R53, R53, UR5, RZ, 0x30, !PT ;  /* 0x0000000535357c12 */ /* 0x000fe4000f8e30ff */
[----:B0-----:R-:W-:Y:S02]  /*1220*/  SHF.R.U32.HI R27, RZ, UR6, R31 ;  /* 0x00000006ff1b7c19 */ /* 0x001fe4000801161f */
[----:B------:R-:W-:Y:S01]  /*1230*/  LOP3.LUT R48, R48, UR5, RZ, 0x30, !PT ;  /* 0x0000000530307c12 */ /* 0x000fe2000f8e30ff */
[----:B------:R-:W-:Y:S01]  /*1240*/  IMAD R26, R53, 0x4, R4 ;  /* 0x00000004351a7824 */ /* 0x000fe200078e0204 */
[----:B-1----:R-:W-:Y:S02]  /*1250*/  LOP3.LUT R28, R24, 0x80000000, RZ, 0x3c, !PT ;  /* 0x80000000181c7812 */ /* 0x002fe400078e3cff */
[----:B------:R-:W-:Y:S01]  /*1260*/  SHF.R.U32.HI R25, RZ, UR6, R30 ;  /* 0x00000006ff197c19 */ /* 0x000fe2000801161e */
[----:B------:R-:W-:Y:S01]  /*1270*/  IMAD R48, R48, 0x4, R4 ;  /* 0x0000000430307824 */ /* 0x000fe200078e0204 */
[----:B------:R-:W-:Y:S01]  /*1280*/  LOP3.LUT R50, R50, UR5, RZ, 0x30, !PT ;  /* 0x0000000532327c12 */ /* 0x000fe2000f8e30ff */
[----:B------:R0:W-:Y:S01]  /*1290*/  ATOMS.POPC.INC.32 RZ, [R26+URZ] ;  /* 0x000000001aff7f8c */ /* 0x0001e2000d8000ff */
[----:B------:R-:W-:-:S02]  /*12a0*/  SHF.R.U32.HI R5, RZ, UR6, R29 ;  /* 0x00000006ff057c19 */ /* 0x000fc4000801161d */
[----:B------:R-:W-:Y:S01]  /*12b0*/  LOP3.LUT R51, R51, UR5, RZ, 0x30, !PT ;  /* 0x0000000533337c12 */ /* 0x000fe2000f8e30ff */
[----:B------:R-:W-:Y:S01]  /*12c0*/  IMAD R50, R50, 0x4, R4 ;  /* 0x0000000432327824 */ /* 0x000fe200078e0204 */
[----:B------:R-:W-:Y:S01]  /*12d0*/  SHF.R.U32.HI R49, RZ, UR6, R28 ;  /* 0x00000006ff317c19 */ /* 0x000fe2000801161c */
[----:B------:R0:W-:Y:S01]  /*12e0*/  ATOMS.POPC.INC.32 RZ, [R48+URZ] ;  /* 0x0000000030ff7f8c */ /* 0x0001e2000d8000ff */
[----:B------:R-:W-:Y:S01]  /*12f0*/  LOP3.LUT R27, R27, UR5, RZ, 0x30, !PT ;  /* 0x000000051b1b7c12 */ /* 0x000fe2000f8e30ff */
[--C-:B------:R-:W-:Y:S01]  /*1300*/  IMAD R51, R51, 0x4, R4.reuse ;  /* 0x0000000433337824 */ /* 0x100fe200078e0204 */
[----:B------:R-:W-:Y:S01]  /*1310*/  LOP3.LUT R25, R25, UR5, RZ, 0x30, !PT ;  /* 0x0000000519197c12 */ /* 0x000fe2000f8e30ff */
[----:B------:R0:W-:Y:S01]  /*1320*/  ATOMS.POPC.INC.32 RZ, [R50+URZ] ;  /* 0x0000000032ff7f8c */ /* 0x0001e2000d8000ff */
[----:B------:R-:W-:Y:S01]  /*1330*/  LOP3.LUT R5, R5, UR5, RZ, 0x30, !PT ;  /* 0x0000000505057c12 */ /* 0x000fe2000f8e30ff */
[--C-:B------:R-:W-:Y:S01]  /*1340*/  IMAD R52, R27, 0x4, R4.reuse ;  /* 0x000000041b347824 */ /* 0x100fe200078e0204 */
[----:B------:R-:W-:Y:S01]  /*1350*/  ISETP.GT.U32.AND P1, PT, R3, 0xff, PT ;  /* 0x000000ff0300780c */ /* 0x000fe20003f24070 */
[--C-:B------:R-:W-:Y:S01]  /*1360*/  IMAD R25, R25, 0x4, R4.reuse ;  /* 0x0000000419197824 */ /* 0x100fe200078e0204 */
[----:B------:R-:W-:Y:S01]  /*1370*/  LOP3.LUT R49, R49, UR5, RZ, 0x30, !PT ;  /* 0x0000000531317c12 */ /* 0x000fe2000f8e30ff */
[----:B------:R-:W-:Y:S01]  /*1380*/  IMAD R5, R5, 0x4, R4 ;  /* 0x0000000405057824 */ /* 0x000fe200078e0204 */
[----:B------:R0:W-:Y:S01]  /*1390*/  ATOMS.POPC.INC.32 RZ, [R51+URZ] ;  /* 0x0000000033ff7f8c */ /* 0x0001e2000d8000ff */
[----:B------:R-:W-:Y:S01]  /*13a0*/  P2R R53, PR, RZ, 0x2 ;  /* 0x00000002ff357803 */ /* 0x000fe20000000000 */
[----:B------:R-:W-:-:S02]  /*13b0*/  IMAD.MOV.U32 R27, RZ, RZ, RZ ;  /* 0x000000ffff1b7224 */ /* 0x000fc400078e00ff */
[----:B------:R-:W-:Y:S01]  /*13c0*/  IMAD R49, R49, 0x4, R4 ;  /* 0x0000000431317824 */ /* 0x000fe200078e0204 */
[----:B------:R0:W-:Y:S01]  /*13d0*/  ATOMS.POPC.INC.32 RZ, [R52+URZ] ;  /* 0x0000000034ff7f8c */ /* 0x0001e2000d8000ff */
[----:B------:R-:W-:-:S03]  /*13e0*/  LEA R4, R3, UR4, 0x2 ;  /* 0x0000000403047c11 */ /* 0x000fc6000f8e10ff */
[----:B------:R0:W-:Y:S04]  /*13f0*/  ATOMS.POPC.INC.32 RZ, [R25+URZ] ;  /* 0x0000000019ff7f8c */ /* 0x0001e8000d8000ff */
[----:B------:R0:W-:Y:S04]  /*1400*/  ATOMS.POPC.INC.32 RZ, [R5+URZ] ;  /* 0x0000000005ff7f8c */ /* 0x0001e8000d8000ff */
[----:B------:R0:W-:Y:S01]  /*1410*/  ATOMS.POPC.INC.32 RZ, [R49+URZ] ;  /* 0x0000000031ff7f8c */ /* 0x0001e2000d8000ff */
[----:B------:R-:W-:Y:S06]  /*1420*/  BAR.SYNC.DEFER_BLOCKING 0x0 ;  /* 0x0000000000007b1d */ /* 0x000fec0000010000 */
[----:B------:R-:W-:Y:S05]  /*1430*/  @P1 BRA `(.L_x_13) ;  /* 0x00000000008c1947 */ /* 0x000fea0003800000 */
[----:B0-----:R-:W0:Y:S04]  /*1440*/  LDS R51, [R4] ;  /* 0x0000000004337984 */ /* 0x001e280000000800 */
[----:B------:R-:W1:Y:S04]  /*1450*/  LDS R26, [R4+0x400] ;  /* 0x00040000041a7984 */ /* 0x000e680000000800 */
[----:B------:R-:W2:Y:S04]  /*1460*/  LDS R5, [R4+0x800] ;  /* 0x0008000004057984 */ /* 0x000ea80000000800 */
[----:B------:R-:W3:Y:S04]  /*1470*/  LDS R48, [R4+0xc00] ;  /* 0x000c000004307984 */ /* 0x000ee80000000800 */
[----:B------:R-:W4:Y:S04]  /*1480*/  LDS R49, [R4+0x1000] ;  /* 0x0010000004317984 */ /* 0x000f280000000800 */
[----:B------:R-:W5:Y:S04]  /*1490*/  LDS R50, [R4+0x1400] ;  /* 0x0014000004327984 */ /* 0x000f680000000800 */
[----:B------:R-:W-:Y:S04]  /*14a0*/  LDS R27, [R4+0x2000] ;  /* 0x00200000041b7984 */ /* 0x000fe80000000800 */
[----:B------:R-:W-:Y:S04]  /*14b0*/  STS [R4], RZ ;  /* 0x000000ff04007388 */ /* 0x000fe80000000800 */
[----:B0-----:R-:W-:Y:S01]  /*14c0*/  STS [R4+0x400], R51 ;  /* 0x0004003304007388 */ /* 0x001fe20000000800 */
[----:B-1----:R-:W-:-:S03]  /*14d0*/  IMAD.IADD R52, R51, 0x1, R26 ;  /* 0x0000000133347824 */ /* 0x002fc600078e021a */
[----:B------:R-:W-:Y:S01]  /*14e0*/  LDS R26, [R4+0x2400] ;  /* 0x00240000041a7984 */ /* 0x000fe20000000800 */
[----:B--2---:R-:W-:-:S03]  /*14f0*/  IMAD.IADD R25, R52, 0x1, R5 ;  /* 0x0000000134197824 */ /* 0x004fc600078e0205 */
[----:B------:R-:W0:Y:S04]  /*1500*/  LDS R5, [R4+0x1800] ;  /* 0x0018000004057984 */ /* 0x000e280000000800 */
[----:B------:R3:W-:Y:S04]  /*1510*/  STS [R4+0x800], R52 ;  /* 0x0008003404007388 */ /* 0x0007e80000000800 */
[----:B------:R-:W-:Y:S01]  /*1520*/  STS [R4+0xc00], R25 ;  /* 0x000c001904007388 */ /* 0x000fe20000000800 */
[----:B---3--:R-:W-:-:S03]  /*1530*/  IMAD.IADD R52, R25, 0x1, R48 ;  /* 0x0000000119347824 */ /* 0x008fc600078e0230 */
[----:B------:R-:W1:Y:S01]  /*1540*/  LDS R48, [R4+0x1c00] ;  /* 0x001c000004307984 */ /* 0x000e620000000800 */
[----:B----4-:R-:W-:-:S03]  /*1550*/  IMAD.IADD R49, R52, 0x1, R49 ;  /* 0x0000000134317824 */ /* 0x010fc600078e0231 */
[----:B------:R-:W2:Y:S01]  /*1560*/  LDS R25, [R4+0x2800] ;  /* 0x0028000004197984 */ /* 0x000ea20000000800 */
[----:B-----5:R-:W-:-:S03]  /*1570*/  IMAD.IADD R51, R49, 0x1, R50 ;  /* 0x0000000131337824 */ /* 0x020fc600078e0232 */
[----:B------:R-:W3:Y:S04]  /*1580*/  LDS R50, [R4+0x2c00] ;  /* 0x002c000004327984 */ /* 0x000ee80000000800 */
[----:B------:R-:W-:Y:S04]  /*1590*/  STS [R4+0x1000], R52 ;  /* 0x0010003404007388 */ /* 0x000fe80000000800 */
[----:B------:R-:W-:Y:S04]  /*15a0*/  STS [R4+0x1400], R49 ;  /* 0x0014003104007388 */ /* 0x000fe80000000800 */
[----:B------:R-:W-:Y:S01]  /*15b0*/  STS [R4+0x1800], R51 ;  /* 0x0018003304007388 */ /* 0x000fe20000000800 */
[----:B0-----:R-:W-:-:S05]  /*15c0*/  IMAD.IADD R5, R51, 0x1, R5 ;  /* 0x0000000133057824 */ /* 0x001fca00078e0205 */
[----:B------:R-:W-:Y:S01]  /*15d0*/  STS [R4+0x1c00], R5 ;  /* 0x001c000504007388 */ /* 0x000fe20000000800 */
[----:B-1----:R-:W-:-:S04]  /*15e0*/  IMAD.IADD R48, R5, 0x1, R48 ;  /* 0x0000000105307824 */ /* 0x002fc800078e0230 */
[----:B------:R-:W-:Y:S01]  /*15f0*/  IMAD.IADD R27, R48, 0x1, R27 ;  /* 0x00000001301b7824 */ /* 0x000fe200078e021b */
[----:B------:R-:W-:Y:S03]  /*1600*/  STS [R4+0x2000], R48 ;  /* 0x0020003004007388 */ /* 0x000fe60000000800 */
[----:B------:R-:W-:Y:S01]  /*1610*/  IMAD.IADD R26, R27, 0x1, R26 ;  /* 0x000000011b1a7824 */ /* 0x000fe200078e021a */
[----:B------:R3:W-:Y:S03]  /*1620*/  STS [R4+0x2400], R27 ;  /* 0x0024001b04007388 */ /* 0x0007e60000000800 */
[----:B--2---:R-:W-:Y:S01]  /*1630*/  IMAD.IADD R25, R26, 0x1, R25 ;  /* 0x000000011a197824 */ /* 0x004fe200078e0219 */
[----:B------:R1:W-:Y:S04]  /*1640*/  STS [R4+0x2800], R26 ;  /* 0x0028001a04007388 */ /* 0x0003e80000000800 */
[----:B------:R1:W-:Y:S01]  /*1650*/  STS [R4+0x2c00], R25 ;  /* 0x002c001904007388 */ /* 0x0003e20000000800 */
[----:B---3--:R-:W-:-:S07]  /*1660*/  IMAD.IADD R27, R25, 0x1, R50 ;  /* 0x00000001191b7824 */ /* 0x008fce00078e0232 */
.L_x_13:
[----:B------:R-:W-:Y:S05]  /*1670*/  BSYNC.RECONVERGENT B0 ;  /* 0x0000000000007941 */ /* 0x000fea0003800200 */
.L_x_12:
[----:B01----:R-:W0:Y:S01]  /*1680*/  LDC.64 R4, c[0x0][0x380] ;  /* 0x0000e000ff047b82 */ /* 0x003e220000000a00 */
[C---:B------:R-:W-:Y:S01]  /*1690*/  ISETP.NE.AND P0, PT, R27.reuse, 0x1c80, PT ;  /* 0x00001c801b00780c */ /* 0x040fe20003f05270 */
[----:B------:R-:W-:Y:S01]  /*16a0*/  IMAD.U32 R25, RZ, RZ, UR7 ;  /* 0x00000007ff197e24 */ /* 0x000fe2000f8e00ff */
[----:B------:R-:W-:Y:S02]  /*16b0*/  @!P1 LOP3.LUT R49, R27, 0x40000000, RZ, 0xfc, !PT ;  /* 0x400000001b319812 */ /* 0x000fe400078efcff */
[----:B------:R-:W-:Y:S01]  /*16c0*/  ISETP.LT.U32.AND P0, PT, R3, 0x100, !P0 ;  /* 0x000001000300780c */ /* 0x000fe20004701070 */
[----:B------:R-:W-:Y:S01]  /*16d0*/  IMAD R25, R25, 0x100, R3 ;  /* 0x0000010019197824 */ /* 0x000fe200078e0203 */
[----:B------:R-:W-:-:S03]  /*16e0*/  LOP3.LUT R26, R18, 0x80000000, RZ, 0x3c, !PT ;  /* 0x80000000121a7812 */ /* 0x000fc600078e3cff */
[----:B0-----:R-:W-:Y:S01]  /*16f0*/  IMAD.WIDE R4, R25, 0x4, R4 ;  /* 0x0000000419047825 */ /* 0x001fe200078e0204 */
[----:B------:R-:W-:-:S04]  /*1700*/  LOP3.LUT R25, R12, 0x80000000, RZ, 0x3c, !PT ;  /* 0x800000000c197812 */ /* 0x000fc800078e3cff */
[----:B------:R0:W-:Y:S03]  /*1710*/  @!P1 STG.E.STRONG.SYS desc[UR8][R4.64], R49 ;  /* 0x0000003104009986 */ /* 0x0001e6000c115908 */
[----:B------:R-:W-:Y:S06]  /*1720*/  BAR.RED.OR.DEFER_BLOCKING 0x0, P0 ;  /* 0x0000000000007b1d */ /* 0x000fec0000014800 */
[----:B------:R-:W1:Y:S02]  /*1730*/  B2R.RESULT RZ, P0 ;  /* 0x0000000000ff731c */ /* 0x000e640000004000 */
[----:B01----:R-:W-:Y:S05]  /*1740*/  @!P0 BRA `(.L_x_14) ;  /* 0x0000000800908947 */ /* 0x003fea0003800000 */
[C---:B------:R-:W-:Y:S01]  /*1750*/  ISETP.GT.U32.AND P0, PT, R3.reuse, R47, PT ;  /* 0x0000002f0300720c */ /* 0x040fe20003f04070 */
[----:B------:R-:W-:Y:S01]  /*1760*/  BSSY B1, `(.L_x_15) ;  /* 0x000002e000017945 */ /* 0x000fe20003800000 */
[----:B------:R-:W-:Y:S02]  /*1770*/  LEA R11, R3, UR4, 0x3 ;  /* 0x00000004030b7c11 */ /* 0x000fe4000f8e18ff */
[----:B------:R-:W-:Y:S01]  /*1780*/  SEL R0, RZ, 0x1c80, !P0 ;  /* 0x00001c80ff007807 */ /* 0x000fe20004000000 */
[----:B------:R-:W-:Y:S08]  /*1790*/  @P1 BRA `(.L_x_16) ;  /* 0x0000000000a81947 */ /* 0x000ff00003800000 */
[----:B------:R-:W0:Y:S02]  /*17a0*/  LDC.64 R28, c[0x0][0x398] ;  /* 0x0000e600ff1c7b82 */ /* 0x000e240000000a00 */
[----:B0-----:R-:W-:-:S06]  /*17b0*/  IMAD.WIDE.U32 R28, R3, 0x8, R28 ;  /* 0x00000008031c7825 */ /* 0x001fcc00078e001c */
[----:B------:R-:W2:Y:S01]  /*17c0*/  LDG.E.64 R28, desc[UR8][R28.64] ;  /* 0x000000081c1c7981 */ /* 0x000ea2000c1e1b00 */
[----:B------:R-:W-:Y:S01]  /*17d0*/  UISETP.GE.AND UP0, UPT, UR7, 0x1, UPT ;  /* 0x000000010700788c */ /* 0x000fe2000bf06270 */
[----:B------:R-:W-:Y:S01]  /*17e0*/  IMAD.MOV.U32 R26, RZ, RZ, R27 ;  /* 0x000000ffff1a7224 */ /* 0x000fe200078e001b */
[----:B--2---:R-:W-:-:S04]  /*17f0*/  IADD3 R6, P0, PT, -R0, R28, RZ ;  /* 0x0000001c00067210 */ /* 0x004fc80007f1e1ff */
[----:B------:R-:W-:-:S05]  /*1800*/  IADD3.X R7, PT, PT, R29, -0x1, RZ, P0, !PT ;  /* 0xffffffff1d077810 */ /* 0x000fca00007fe4ff */
[----:B------:R0:W-:Y:S01]  /*1810*/  STS.64 [R11+0x7200], R6 ;  /* 0x007200060b007388 */ /* 0x0001e20000000a00 */
[----:B------:R-:W-:Y:S05]  /*1820*/  BRA.U !UP0, `(.L_x_17) ;  /* 0x00000001086c7547 */ /* 0x000fea000b800000 */
[----:B------:R-:W-:Y:S01]  /*1830*/  BSSY B0, `(.L_x_18) ;  /* 0x0000019000007945 */ /* 0x000fe20003800000 */
[----:B------:R-:W-:Y:S02]  /*1840*/  IMAD.MOV.U32 R25, RZ, RZ, -0x1 ;  /* 0xffffffffff197424 */ /* 0x000fe400078e00ff */
[----:B------:R-:W-:Y:S02]  /*1850*/  IMAD.U32 R28, RZ, RZ, UR7 ;  /* 0x00000007ff1c7e24 */ /* 0x000fe4000f8e00ff */
[----:B------:R-:W-:-:S07]  /*1860*/  IMAD.MOV.U32 R26, RZ, RZ, R27 ;  /* 0x000000ffff1a7224 */ /* 0x000fce00078e001b */
.L_x_22:
[----:B0-----:R-:W0:Y:S01]  /*1870*/  LDC.64 R6, c[0x0][0x380] ;  /* 0x0000e000ff067b82 */ /* 0x001e220000000a00 */
[----:B------:R-:W-:Y:S01]  /*1880*/  VIADD R31, R28, 0xffffffff ;  /* 0xffffffff1c1f7836 */ /* 0x000fe20000000000 */
[----:B------:R-:W-:Y:S03]  /*1890*/  BSSY B2, `(.L_x_19) ;  /* 0x0000008000027945 */ /* 0x000fe60003800000 */
[----:B------:R-:W-:-:S04]  /*18a0*/  IMAD R29, R31, 0x100, R3 ;  /* 0x000001001f1d7824 */ /* 0x000fc800078e0203 */
[----:B0-----:R-:W-:-:S07]  /*18b0*/  IMAD.WIDE R6, R29, 0x4, R6 ;  /* 0x000000041d067825 */ /* 0x001fce00078e0206 */
.L_x_20:
[----:B------:R-:W-:Y:S05]  /*18c0*/  YIELD ;  /* 0x0000000000007946 */ /* 0x000fea0003800000 */
[----:B------:R0:W-:Y:S06]  /*18d0*/  MEMBAR.SC.CTA ;  /* 0x0000000000007992 */ /* 0x0001ec0000000000 */
[----:B0-----:R-:W2:Y:S02]  /*18e0*/  LDG.E.STRONG.SYS R29, desc[UR8][R6.64] ;  /* 0x00000008061d7981 */ /* 0x001ea4000c1f5900 */
[----:B--2---:R-:W-:-:S13]  /*18f0*/  ISETP.NE.AND P0, PT, R29, RZ, PT ;  /* 0x000000ff1d00720c */ /* 0x004fda0003f05270 */
[----:B------:R-:W-:Y:S05]  /*1900*/  @!P0 BRA `(.L_x_20) ;  /* 0xfffffffc00ec8947 */ /* 0x000fea000383ffff */
[----:B------:R-:W-:Y:S05]  /*1910*/  BSYNC B2 ;  /* 0x0000000000027941 */ /* 0x000fea0003800000 */
.L_x_19:
[----:B------:R-:W-:Y:S01]  /*1920*/  BSSY.RECONVERGENT B2, `(.L_x_21) ;  /* 0x0000006000027945 */ /* 0x000fe20003800200 */
[C---:B------:R-:W-:Y:S02]  /*1930*/  ISETP.GT.AND P0, PT, R29.reuse, -0x1, PT ;  /* 0xffffffff1d00780c */ /* 0x040fe40003f04270 */
[----:B------:R-:W-:Y:S01]  /*1940*/  LOP3.LUT R29, R29, 0x3fffffff, RZ, 0xc0, !PT ;  /* 0x3fffffff1d1d7812 */ /* 0x000fe200078ec0ff */
[----:B------:R-:W-:Y:S05]  /*1950*/  WARPSYNC.EXCLUSIVE R25 ;  /* 0x0000000019007348 */ /* 0x000fea0003a00000 */
[----:B------:R-:W-:-:S05]  /*1960*/  IMAD.IADD R26, R29, 0x1, R26 ;  /* 0x000000011d1a7824 */ /* 0x000fca00078e021a */
[----:B------:R-:W-:-:S07]  /*1970*/  VOTE.ANY R25, PT, P0 ;  /* 0x0000000000197806 */ /* 0x000fce00000e0100 */
[----:B------:R-:W-:Y:S05]  /*1980*/  BSYNC.RECONVERGENT B2 ;  /* 0x0000000000027941 */ /* 0x000fea0003800200 */
.L_x_21:
[----:B------:R-:W-:Y:S01]  /*1990*/  ISETP.GT.U32.AND P1, PT, R28, 0x1, PT ;  /* 0x000000011c00780c */ /* 0x000fe20003f24070 */
[----:B------:R-:W-:-:S12]  /*19a0*/  IMAD.MOV.U32 R28, RZ, RZ, R31 ;  /* 0x000000ffff1c7224 */ /* 0x000fd800078e001f */
[----:B------:R-:W-:Y:S05]  /*19b0*/  @P0 BRA P1, `(.L_x_22) ;  /* 0xfffffffc00ac0947 */ /* 0x000fea000083ffff */
[----:B------:R-:W-:Y:S05]  /*19c0*/  BSYNC B0 ;  /* 0x0000000000007941 */ /* 0x000fea0003800000 */
.L_x_18:
[----:B------:R1:W2:Y:S02]  /*19d0*/  LDS.64 R6, [R11+0x7200] ;  /* 0x007200000b067984 */ /* 0x0002a40000000a00 */
.L_x_17:
[C---:B------:R-:W-:Y:S01]  /*19e0*/  IMAD.IADD R29, R26.reuse, 0x1, -R27 ;  /* 0x000000011a1d7824 */ /* 0x040fe200078e0a1b */
[----:B------:R-:W-:-:S04]  /*19f0*/  LOP3.LUT R25, R26, 0x80000000, RZ, 0xfc, !PT ;  /* 0x800000001a197812 */ /* 0x000fc800078efcff */
[C---:B0-2---:R-:W-:Y:S01]  /*1a00*/  IADD3 R6, P0, PT, R29.reuse, R6, RZ ;  /* 0x000000061d067210 */ /* 0x045fe20007f1e0ff */
[----:B------:R0:W-:Y:S03]  /*1a10*/  STG.E.STRONG.SYS desc[UR8][R4.64], R25 ;  /* 0x0000001904007986 */ /* 0x0001e6000c115908 */
[----:B------:R-:W-:-:S05]  /*1a20*/  LEA.HI.X.SX32 R7, R29, R7, 0x1, P0 ;  /* 0x000000071d077211 */ /* 0x000fca00000f0eff */
[----:B------:R0:W-:Y:S04]  /*1a30*/  STS.64 [R11+0x7200], R6 ;  /* 0x007200060b007388 */ /* 0x0001e80000000a00 */
.L_x_16:
[----:B------:R-:W-:Y:S05]  /*1a40*/  BSYNC B1 ;  /* 0x0000000000017941 */ /* 0x000fea0003800000 */
.L_x_15:
[----:B------:R-:W2:Y:S01]  /*1a50*/  LDC R26, c[0x0][0x3c0] ;  /* 0x0000f000ff1a7b82 */ /* 0x000ea20000000800 */
[----:B------:R-:W-:-:S07]  /*1a60*/  LEA R47, R47, UR4, 0x3 ;  /* 0x000000042f2f7c11 */ /* 0x000fce000f8e18ff */
[----:B0-----:R-:W0:Y:S01]  /*1a70*/  LDC.64 R4, c[0x0][0x390] ;  /* 0x0000e400ff047b82 */ /* 0x001e220000000a00 */
[----:B--2---:R-:W-:Y:S02]  /*1a80*/  ISETP.LE.AND P0, PT, R26, UR10, PT ;  /* 0x0000000a1a007c0c */ /* 0x004fe4000bf03270 */
[----:B0-----:R-:W-:-:S04]  /*1a90*/  ISETP.EQ.U32.AND P1, PT, R4, RZ, PT ;  /* 0x000000ff0400720c */ /* 0x001fc80003f22070 */
[----:B------:R-:W-:-:S04]  /*1aa0*/  ISETP.EQ.OR.EX P0, PT, R5, RZ, !P0, P1 ;  /* 0x000000ff0500720c */ /* 0x000fc80004702710 */
[----:B------:R-:W-:-:S13]  /*1ab0*/  ISETP.GT.U32.OR P0, PT, R3, 0xff, P0 ;  /* 0x000000ff0300780c */ /* 0x000fda0000704470 */
[----:B------:R-:W-:Y:S05]  /*1ac0*/  @P0 BRA `(.L_x_23) ;  /* 0x00000000001c0947 */ /* 0x000fea0003800000 */
[----:B------:R-:W0:Y:S01]  /*1ad0*/  LDS.64 R6, [R11+0x7200] ;  /* 0x007200000b067984 */ /* 0x000e220000000a00 */
[C---:B------:R-:W-:Y:S02]  /*1ae0*/  LEA R4, P2, R3.reuse, R4, 0x3 ;  /* 0x0000000403047211 */ /* 0x040fe400078418ff */
[--C-:B------:R-:W-:Y:S02]  /*1af0*/  SHF.R.S32.HI R25, RZ, 0x1f, R27.reuse ;  /* 0x0000001fff197819 */ /* 0x100fe4000001141b */
[----:B------:R-:W-:Y:S02]  /*1b00*/  LEA.HI.X R5, R3, R5, RZ, 0x3, P2 ;  /* 0x0000000503057211 */ /* 0x000fe400010f1cff */
[----:B0-----:R-:W-:-:S04]  /*1b10*/  IADD3 R6, P0, P1, R6, R0, R27 ;  /* 0x0000000006067210 */ /* 0x001fc8000791e01b */
[----:B------:R-:W-:-:S05]  /*1b20*/  IADD3.X R7, PT, PT, R7, RZ, R25, P0, P1 ;  /* 0x000000ff07077210 */ /* 0x000fca00007e2419 */
[----:B------:R0:W-:Y:S04]  /*1b30*/  STG.E.64 desc[UR8][R4.64], R6 ;  /* 0x0000000604007986 */ /* 0x0001e8000c101b08 */
.L_x_23:
[----:B------:R-:W-:Y:S05]  /*1b40*/  WARPSYNC.ALL ;  /* 0x0000000000007948 */ /* 0x000fea0003800000 */
[----:B------:R-:W-:Y:S01]  /*1b50*/  BAR.SYNC.DEFER_BLOCKING 0x0 ;  /* 0x0000000000007b1d */ /* 0x000fe20000010000 */
[----:B------:R-:W-:-:S05]  /*1b60*/  ISETP.LT.AND P0, PT, R26, UR10, PT ;  /* 0x0000000a1a007c0c */ /* 0x000fca000bf01270 */
[----:B0-----:R0:W2:Y:S08]  /*1b70*/  LDS.64 R4, [R47+0x7200] ;  /* 0x007200002f047984 */ /* 0x0010b00000000a00 */
[----:B0-----:R-:W-:Y:S05]  /*1b80*/  @P0 BRA `(.L_x_24) ;  /* 0x0000000000700947 */ /* 0x001fea0003800000 */
[----:B------:R-:W0:Y:S01]  /*1b90*/  LDCU.64 UR12, c[0x0][0x3a0] ;  /* 0x00007400ff0c77ac */ /* 0x000e220008000a00 */
[C---:B------:R-:W-:Y:S02]  /*1ba0*/  LOP3.LUT R7, R3.reuse, 0x3e0, RZ, 0xc0, !PT ;  /* 0x000003e003077812 */ /* 0x040fe400078ec0ff */
[----:B------:R-:W-:-:S05]  /*1bb0*/  LOP3.LUT R2, R3, 0x1f, RZ, 0xc0, !PT ;  /* 0x0000001f03027812 */ /* 0x000fca00078ec0ff */
[----:B------:R-:W-:-:S05]  /*1bc0*/  IMAD R7, R7, 0x13, R2 ;  /* 0x0000001307077824 */ /* 0x000fca00078e0202 */
[----:B--2---:R-:W-:-:S05]  /*1bd0*/  IADD3 R0, P0, PT, R7, R4, RZ ;  /* 0x0000000407007210 */ /* 0x004fca0007f1e0ff */
[----:B------:R-:W-:Y:S01]  /*1be0*/  IMAD.X R5, RZ, RZ, R5, P0 ;  /* 0x000000ffff057224 */ /* 0x000fe200000e0605 */
[----:B0-----:R-:W-:-:S04]  /*1bf0*/  LEA R2, P0, R0, UR12, 0x2 ;  /* 0x0000000c00027c11 */ /* 0x001fc8000f8010ff */
[----:B------:R-:W-:-:S05]  /*1c00*/  LEA.HI.X R3, R0, UR13, R5, 0x2, P0 ;  /* 0x0000000d00037c11 */ /* 0x000fca00080f1405 */
[----:B------:R-:W-:Y:S04]  /*1c10*/  STG.E desc[UR8][R2.64], R44 ;  /* 0x0000002c02007986 */ /* 0x000fe8000c101908 */
        /* <DEDUP_REMOVED lines=17> */
[----:B------:R-:W-:Y:S01]  /*1d30*/  STG.E desc[UR8][R2.64+0x900], R24 ;  /* 0x0009001802007986 */ /* 0x000fe2000c101908 */
[----:B------:R-:W-:Y:S05]  /*1d40*/  EXIT ;  /* 0x000000000000794d */ /* 0x000fea0003800000 */
.L_x_24:
[C---:B------:R-:W-:Y:S01]  /*1d50*/  LOP3.LUT R7, R3.reuse, 0x3e0, RZ, 0xc0, !PT ;  /* 0x000003e003077812 */ /* 0x040fe200078ec0ff */
[----:B------:R-:W0:Y:S01]  /*1d60*/  LDCU.64 UR12, c[0x0][0x3a0] ;  /* 0x00007400ff0c77ac */ /* 0x000e220008000a00 */
[----:B------:R-:W-:Y:S01]  /*1d70*/  LOP3.LUT R2, R3, 0x1f, RZ, 0xc0, !PT ;  /* 0x0000001f03027812 */ /* 0x000fe200078ec0ff */
[----:B-1----:R-:W-:-:S04]  /*1d80*/  IMAD.U32 R11, RZ, RZ, UR7 ;  /* 0x00000007ff0b7e24 */ /* 0x002fc8000f8e00ff */
[----:B------:R-:W-:Y:S02]  /*1d90*/  IMAD R7, R7, 0x13, R2 ;  /* 0x0000001307077824 */ /* 0x000fe400078e0202 */
[----:B------:R-:W-:Y:S02]  /*1da0*/  IMAD R0, R11, -0x1c80, R26 ;  /* 0xffffe3800b007824 */ /* 0x000fe400078e021a */
[C---:B------:R-:W-:Y:S01]  /*1db0*/  VIADD R11, R7.reuse, 0x20 ;  /* 0x00000020070b7836 */ /* 0x040fe20000000000 */
[C---:B--2---:R-:W-:Y:S01]  /*1dc0*/  IADD3 R3, P0, PT, R7.reuse, R4, RZ ;  /* 0x0000000407037210 */ /* 0x044fe20007f1e0ff */
[C---:B------:R-:W-:Y:S01]  /*1dd0*/  VIADD R25, R7.reuse, 0x60 ;  /* 0x0000006007197836 */ /* 0x040fe20000000000 */
[-C--:B------:R-:W-:Y:S02]  /*1de0*/  ISETP.GE.AND P1, PT, R7, R0.reuse, PT ;  /* 0x000000000700720c */ /* 0x080fe40003f26270 */
[-C--:B------:R-:W-:Y:S01]  /*1df0*/  ISETP.GE.AND P2, PT, R11, R0.reuse, PT ;  /* 0x000000000b00720c */ /* 0x080fe20003f46270 */
[----:B------:R-:W-:Y:S01]  /*1e00*/  IMAD.X R4, RZ, RZ, R5, P0 ;  /* 0x000000ffff047224 */ /* 0x000fe200000e0605 */
[----:B------:R-:W-:Y:S01]  /*1e10*/  ISETP.GE.AND P4, PT, R25, R0, PT ;  /* 0x000000001900720c */ /* 0x000fe20003f86270 */
[----:B------:R-:W-:Y:S01]  /*1e20*/  VIADD R5, R7, 0x40 ;  /* 0x0000004007057836 */ /* 0x000fe20000000000 */
[----:B0-----:R-:W-:Y:S01]  /*1e30*/  LEA R2, P0, R3, UR12, 0x2 ;  /* 0x0000000c03027c11 */ /* 0x001fe2000f8010ff */
[----:B------:R-:W-:-:S02]  /*1e40*/  VIADD R11, R7, 0xa0 ;  /* 0x000000a0070b7836 */ /* 0x000fc40000000000 */
[----:B------:R-:W-:Y:S01]  /*1e50*/  VIADD R25, R7, 0xc0 ;  /* 0x000000c007197836 */ /* 0x000fe20000000000 */
[-C--:B------:R-:W-:Y:S01]  /*1e60*/  ISETP.GE.AND P3, PT, R5, R0.reuse, PT ;  /* 0x000000000500720c */ /* 0x080fe20003f66270 */
[----:B------:R-:W-:Y:S01]  /*1e70*/  VIADD R5, R7, 0x80 ;  /* 0x0000008007057836 */ /* 0x000fe20000000000 */
[----:B------:R-:W-:Y:S02]  /*1e80*/  LEA.HI.X R3, R3, UR13, R4, 0x2, P0 ;  /* 0x0000000d03037c11 */ /* 0x000fe400080f1404 */
[-C--:B------:R-:W-:Y:S01]  /*1e90*/  ISETP.GE.AND P6, PT, R11, R0.reuse, PT ;  /* 0x000000000b00720c */ /* 0x080fe20003fc6270 */
[----:B------:R-:W-:Y:S01]  /*1ea0*/  VIADD R11, R7, 0x100 ;  /* 0x00000100070b7836 */ /* 0x000fe20000000000 */
[-C--:B------:R-:W-:Y:S01]  /*1eb0*/  ISETP.GE.AND P5, PT, R5, R0.reuse, PT ;  /* 0x000000000500720c */ /* 0x080fe20003fa6270 */
[----:B------:R-:W-:Y:S01]  /*1ec0*/  VIADD R5, R7, 0xe0 ;  /* 0x000000e007057836 */ /* 0x000fe20000000000 */
[----:B------:R-:W-:Y:S01]  /*1ed0*/  @!P1 STG.E desc[UR8][R2.64], R44 ;  /* 0x0000002c02009986 */ /* 0x000fe2000c101908 */
[----:B------:R-:W-:-:S03]  /*1ee0*/  ISETP.GE.AND P0, PT, R25, R0, PT ;  /* 0x000000001900720c */ /* 0x000fc60003f06270 */
[-C--:B------:R-:W-:Y:S01]  /*1ef0*/  ISETP.GE.AND P1, PT, R5, R0.reuse, PT ;  /* 0x000000000500720c */ /* 0x080fe20003f26270 */
[----:B------:R-:W-:Y:S01]  /*1f00*/  VIADD R5, R7, 0x120 ;  /* 0x0000012007057836 */ /* 0x000fe20000000000 */
[----:B------:R-:W-:Y:S04]  /*1f10*/  @!P3 STG.E desc[UR8][R2.64+0x100], R42 ;  /* 0x0001002a0200b986 */ /* 0x000fe8000c101908 */
[-C--:B------:R-:W-:Y:S01]  /*1f20*/  ISETP.GE.AND P3, PT, R5, R0.reuse, PT ;  /* 0x000000000500720c */ /* 0x080fe20003f66270 */
[----:B------:R-:W-:Y:S01]  /*1f30*/  VIADD R5, R7, 0x160 ;  /* 0x0000016007057836 */ /* 0x000fe20000000000 */
[----:B------:R-:W-:Y:S01]  /*1f40*/  @!P2 STG.E desc[UR8][R2.64+0x80], R43 ;  /* 0x0000802b0200a986 */ /* 0x000fe2000c101908 */
[----:B------:R-:W-:Y:S01]  /*1f50*/  ISETP.GE.AND P2, PT, R11, R0, PT ;  /* 0x000000000b00720c */ /* 0x000fe20003f46270 */
[----:B------:R-:W-:-:S02]  /*1f60*/  VIADD R11, R7, 0x140 ;  /* 0x00000140070b7836 */ /* 0x000fc40000000000 */
[----:B------:R0:W-:Y:S01]  /*1f70*/  @!P5 STG.E desc[UR8][R2.64+0x200], R9 ;  /* 0x000200090200d986 */ /* 0x0001e2000c101908 */
[-C--:B------:R-:W-:Y:S01]  /*1f80*/  ISETP.GE.AND P5, PT, R5, R0.reuse, PT ;  /* 0x000000000500720c */ /* 0x080fe20003fa6270 */
[----:B------:R-:W-:Y:S02]  /*1f90*/  VIADD R5, R7, 0x1a0 ;  /* 0x000001a007057836 */ /* 0x000fe40000000000 */
[----:B------:R1:W-:Y:S01]  /*1fa0*/  @!P4 STG.E desc[UR8][R2.64+0x180], R8 ;  /* 0x000180080200c986 */ /* 0x0003e2000c101908 */
[-C--:B------:R-:W-:Y:S01]  /*1fb0*/  ISETP.GE.AND P4, PT, R11, R0.reuse, PT ;  /* 0x000000000b00720c */ /* 0x080fe20003f86270 */
[----:B------:R-:W-:Y:S02]  /*1fc0*/  VIADD R11, R7, 0x180 ;  /* 0x00000180070b7836 */ /* 0x000fe40000000000 */
[----:B------:R1:W-:Y:S01]  /*1fd0*/  @!P0 STG.E desc[UR8][R2.64+0x300], R12 ;  /* 0x0003000c02008986 */ /* 0x0003e2000c101908 */
[----:B------:R-:W-:Y:S01]  /*1fe0*/  ISETP.GE.AND P0, PT, R5, R0, PT ;  /* 0x000000000500720c */ /* 0x000fe20003f06270 */
[----:B------:R-:W-:-:S02]  /*1ff0*/  VIADD R5, R7, 0x1e0 ;  /* 0x000001e007057836 */ /* 0x000fc40000000000 */
[----:B------:R1:W-:Y:S01]  /*2000*/  @!P6 STG.E desc[UR8][R2.64+0x280], R10 ;  /* 0x0002800a0200e986 */ /* 0x0003e2000c101908 */
[-C--:B------:R-:W-:Y:S01]  /*2010*/  ISETP.GE.AND P6, PT, R11, R0.reuse, PT ;  /* 0x000000000b00720c */ /* 0x080fe20003fc6270 */
[----:B------:R-:W-:Y:S02]  /*2020*/  VIADD R11, R7, 0x1c0 ;  /* 0x000001c0070b7836 */ /* 0x000fe40000000000 */
[----:B------:R1:W-:Y:S01]  /*2030*/  @!P2 STG.E desc[UR8][R2.64+0x400], R14 ;  /* 0x0004000e0200a986 */ /* 0x0003e2000c101908 */
[-C--:B------:R-:W-:Y:S01]  /*2040*/  ISETP.GE.AND P2, PT, R5, R0.reuse, PT ;  /* 0x000000000500720c */ /* 0x080fe20003f46270 */
[C---:B0-----:R-:W-:Y:S02]  /*2050*/  VIADD R9, R7.reuse, 0x200 ;  /* 0x0000020007097836 */ /* 0x041fe40000000000 */
[C---:B------:R-:W-:Y:S01]  /*2060*/  VIADD R5, R7.reuse, 0x220 ;  /* 0x0000022007057836 */ /* 0x040fe20000000000 */
[----:B------:R1:W-:Y:S01]  /*2070*/  @!P1 STG.E desc[UR8][R2.64+0x380], R13 ;  /* 0x0003800d02009986 */ /* 0x0003e2000c101908 */
[----:B------:R-:W-:Y:S01]  /*2080*/  VIADD R7, R7, 0x240 ;  /* 0x0000024007077836 */ /* 0x000fe20000000000 */
[----:B------:R-:W-:-:S02]  /*2090*/  ISETP.GE.AND P1, PT, R11, R0, PT ;  /* 0x000000000b00720c */ /* 0x000fc40003f26270 */
[----:B------:R1:W-:Y:S01]  /*20a0*/  @!P3 STG.E desc[UR8][R2.64+0x480], R15 ;  /* 0x0004800f0200b986 */ /* 0x0003e2000c101908 */
[----:B------:R-:W-:-:S03]  /*20b0*/  ISETP.GE.AND P3, PT, R9, R0, PT ;  /* 0x000000000900720c */ /* 0x000fc60003f66270 */
[----:B------:R1:W-:Y:S01]  /*20c0*/  @!P4 STG.E desc[UR8][R2.64+0x500], R16 ;  /* 0x000500100200c986 */ /* 0x0003e2000c101908 */
[----:B------:R-:W-:-:S03]  /*20d0*/  ISETP.GE.AND P4, PT, R5, R0, PT ;  /* 0x000000000500720c */ /* 0x000fc60003f86270 */
[----:B------:R1:W-:Y:S01]  /*20e0*/  @!P5 STG.E desc[UR8][R2.64+0x580], R17 ;  /* 0x000580110200d986 */ /* 0x0003e2000c101908 */
[----:B------:R-:W-:-:S03]  /*20f0*/  ISETP.GE.AND P5, PT, R7, R0, PT ;  /* 0x000000000700720c */ /* 0x000fc60003fa6270 */
[----:B------:R1:W-:Y:S04]  /*2100*/  @!P6 STG.E desc[UR8][R2.64+0x600], R18 ;  /* 0x000600120200e986 */ /* 0x0003e8000c101908 */
[----:B------:R1:W-:Y:S04]  /*2110*/  @!P0 STG.E desc[UR8][R2.64+0x680], R19 ;  /* 0x0006801302008986 */ /* 0x0003e8000c101908 */
[----:B------:R1:W-:Y:S04]  /*2120*/  @!P1 STG.E desc[UR8][R2.64+0x700], R20 ;  /* 0x0007001402009986 */ /* 0x0003e8000c101908 */
[----:B------:R1:W-:Y:S04]  /*2130*/  @!P2 STG.E desc[UR8][R2.64+0x780], R21 ;  /* 0x000780150200a986 */ /* 0x0003e8000c101908 */
[----:B------:R1:W-:Y:S04]  /*2140*/  @!P3 STG.E desc[UR8][R2.64+0x800], R22 ;  /* 0x000800160200b986 */ /* 0x0003e8000c101908 */
[----:B------:R1:W-:Y:S01]  /*2150*/  @!P4 STG.E desc[UR8][R2.64+0x880], R23 ;  /* 0x000880170200c986 */ /* 0x0003e2000c101908 */
[----:B------:R-:W-:Y:S05]  /*2160*/  @P5 EXIT ;  /* 0x000000000000594d */ /* 0x000fea0003800000 */
[----:B------:R-:W-:Y:S01]  /*2170*/  STG.E desc[UR8][R2.64+0x900], R24 ;  /* 0x0009001802007986 */ /* 0x000fe2000c101908 */
[----:B------:R-:W-:Y:S05]  /*2180*/  EXIT ;  /* 0x000000000000794d */ /* 0x000fea0003800000 */
.L_x_14:
[----:B------:R-:W-:Y:S01]  /*2190*/  IMAD.MOV.U32 R2, RZ, RZ, RZ ;  /* 0x000000ffff027224 */ /* 0x000fe200078e00ff */
[C---:B------:R-:W-:Y:S01]  /*21a0*/  ISETP.GT.U32.AND P0, PT, R3.reuse, 0x1f, PT ;  /* 0x0000001f0300780c */ /* 0x040fe20003f04070 */
[----:B------:R-:W-:Y:S05]  /*21b0*/  WARPSYNC.ALL ;  /* 0x0000000000007948 */ /* 0x000fea0003800000 */
[----:B------:R-:W-:-:S05]  /*21c0*/  IMAD.HI.U32 R24, R3, 0x15555556, R2 ;  /* 0x1555555603187827 */ /* 0x000fca00078e0002 */
[----:B------:R-:W-:-:S05]  /*21d0*/  LEA R24, R24, UR4, 0x2 ;  /* 0x0000000418187c11 */ /* 0x000fca000f8e10ff */
[----:B------:R0:W-:Y:S01]  /*21e0*/  STS [R24+0x3410], R27 ;  /* 0x0034101b18007388 */ /* 0x0001e20000000800 */
[----:B------:R-:W-:Y:S06]  /*21f0*/  BAR.SYNC.DEFER_BLOCKING 0x0 ;  /* 0x0000000000007b1d */ /* 0x000fec0000010000 */
[----:B------:R-:W-:Y:S05]  /*2200*/  @P0 BRA `(.L_x_25) ;  /* 0x0000000000e00947 */ /* 0x000fea0003800000 */
[----:B------:R-:W-:Y:S01]  /*2210*/  IMAD.MOV.U32 R5, RZ, RZ, 0x34 ;  /* 0x00000034ff057424 */ /* 0x000fe200078e00ff */
[----:B------:R-:W-:-:S03]  /*2220*/  UMOV UR11, 0xffffffff ;  /* 0xffffffff000b7882 */ /* 0x000fc60000000000 */
[----:B------:R-:W-:-:S05]  /*2230*/  IMAD R18, R3, R5, UR4 ;  /* 0x0000000403127e24 */ /* 0x000fca000f8e0205 */
[----:B------:R-:W-:Y:S04]  /*2240*/  LDS R16, [R18+0x3410] ;  /* 0x0034100012107984 */ /* 0x000fe80000000800 */
[----:B------:R-:W-:Y:S04]  /*2250*/  LDS R17, [R18+0x3414] ;  /* 0x0034140012117984 */ /* 0x000fe80000000800 */
[----:B------:R-:W1:Y:S04]  /*2260*/  LDS R14, [R18+0x3418] ;  /* 0x00341800120e7984 */ /* 0x000e680000000800 */
[----:B------:R-:W-:Y:S04]  /*2270*/  LDS R15, [R18+0x341c] ;  /* 0x00341c00120f7984 */ /* 0x000fe80000000800 */
[----:B------:R-:W2:Y:S04]  /*2280*/  LDS R12, [R18+0x3420] ;  /* 0x00342000120c7984 */ /* 0x000ea80000000800 */
[----:B------:R-:W-:Y:S04]  /*2290*/  LDS R13, [R18+0x3424] ;  /* 0x00342400120d7984 */ /* 0x000fe80000000800 */
[----:B------:R-:W3:Y:S04]  /*22a0*/  LDS R10, [R18+0x3428] ;  /* 0x00342800120a7984 */ /* 0x000ee80000000800 */
[----:B------:R-:W-:Y:S04]  /*22b0*/  LDS R9, [R18+0x342c] ;  /* 0x00342c0012097984 */ /* 0x000fe80000000800 */
[----:B------:R-:W4:Y:S04]  /*22c0*/  LDS R8, [R18+0x3430] ;  /* 0x0034300012087984 */ /* 0x000f280000000800 */
[----:B------:R-:W-:Y:S04]  /*22d0*/  LDS R5, [R18+0x3434] ;  /* 0x0034340012057984 */ /* 0x000fe80000000800 */
[----:B------:R-:W5:Y:S04]  /*22e0*/  LDS R4, [R18+0x3438] ;  /* 0x0034380012047984 */ /* 0x000f680000000800 */
[----:B------:R-:W0:Y:S01]  /*22f0*/  LDS R19, [R18+0x343c] ;  /* 0x00343c0012137984 */ /* 0x000e220000000800 */
[----:B-1----:R-:W-:-:S04]  /*2300*/  IADD3 R20, PT, PT, R14, R17, R16 ;  /* 0x000000110e147210 */ /* 0x002fc80007ffe010 */
[----:B--2---:R-:W-:-:S04]  /*2310*/  IADD3 R20, PT, PT, R12, R20, R15 ;  /* 0x000000140c147210 */ /* 0x004fc80007ffe00f */
[----:B---3--:R-:W-:-:S04]  /*2320*/  IADD3 R20, PT, PT, R10, R20, R13 ;  /* 0x000000140a147210 */ /* 0x008fc80007ffe00d */
[----:B----4-:R-:W-:-:S04]  /*2330*/  IADD3 R20, PT, PT, R8, R20, R9 ;  /* 0x0000001408147210 */ /* 0x010fc80007ffe009 */
[----:B-----5:R-:W-:-:S05]  /*2340*/  IADD3 R20, PT, PT, R4, R20, R5 ;  /* 0x0000001404147210 */ /* 0x020fca0007ffe005 */
[----:B0-----:R-:W-:Y:S01]  /*2350*/  IMAD.IADD R19, R19, 0x1, R20 ;  /* 0x0000000113137824 */ /* 0x001fe200078e0214 */
[----:B------:R-:W-:Y:S06]  /*2360*/  BRA.DIV UR11, `(.L_x_26) ;  /* 0x0000005e0be47947 */ /* 0x000fec000b800000 */
[----:B------:R-:W0:Y:S02]  /*2370*/  SHFL.UP P0, R20, R19, 0x1, RZ ;  /* 0x0420000013147989 */ /* 0x000e2400000000ff */
[----:B0-----:R-:W-:-:S05]  /*2380*/  @P0 IMAD.IADD R20, R19, 0x1, R20 ;  /* 0x0000000113140824 */ /* 0x001fca00078e0214 */
[----:B------:R-:W0:Y:S02]  /*2390*/  SHFL.UP P0, R21, R20, 0x2, RZ ;  /* 0x0440000014157989 */ /* 0x000e2400000000ff */
[----:B0-----:R-:W-:-:S05]  /*23a0*/  @P0 IMAD.IADD R21, R20, 0x1, R21 ;  /* 0x0000000114150824 */ /* 0x001fca00078e0215 */
[----:B------:R-:W0:Y:S02]  /*23b0*/  SHFL.UP P0, R22, R21, 0x4, RZ ;  /* 0x0480000015167989 */ /* 0x000e2400000000ff */
[----:B0-----:R-:W-:-:S05]  /*23c0*/  @P0 IMAD.IADD R22, R21, 0x1, R22 ;  /* 0x0000000115160824 */ /* 0x001fca00078e0216 */
[----:B------:R-:W0:Y:S02]  /*23d0*/  SHFL.UP P0, R23, R22, 0x8, RZ ;  /* 0x0500000016177989 */ /* 0x000e2400000000ff */
[----:B0-----:R-:W-:-:S05]  /*23e0*/  @P0 IMAD.IADD R23, R22, 0x1, R23 ;  /* 0x0000000116170824 */ /* 0x001fca00078e0217 */
[----:B------:R0:W1:Y:S02]  /*23f0*/  SHFL.UP P0, R48, R23, 0x10, RZ ;  /* 0x0600000017307989 */ /* 0x00006400000000ff */
.L_x_118:
[----:B-1----:R-:W-:-:S04]  /*2400*/  @P0 IMAD.IADD R48, R23, 0x1, R48 ;  /* 0x0000000117300824 */ /* 0x002fc800078e0230 */
[----:B------:R-:W-:-:S04]  /*2410*/  IMAD.IADD R19, R48, 0x1, -R19 ;  /* 0x0000000130137824 */ /* 0x000fc800078e0a13 */
[----:B------:R-:W-:Y:S01]  /*2420*/  IMAD.IADD R16, R16, 0x1, R19 ;  /* 0x0000000110107824 */ /* 0x000fe200078e0213 */
[----:B------:R1:W-:Y:S03]  /*2430*/  STS [R18+0x3410], R19 ;  /* 0x0034101312007388 */ /* 0x0003e60000000800 */
        /* <DEDUP_REMOVED lines=19> */
[----:B------:R1:W-:Y:S04]  /*2570*/  STS [R18+0x3438], R5 ;  /* 0x0034380512007388 */ /* 0x0003e80000000800 */
[----:B------:R1:W-:Y:S02]  /*2580*/  STS [R18+0x343c], R21 ;  /* 0x00343c1512007388 */ /* 0x0003e40000000800 */
.L_x_25:
[----:B------:R-:W-:Y:S05]  /*2590*/  WARPSYNC.ALL ;  /* 0x0000000000007948 */ /* 0x000fea0003800000 */
[----:B------:R-:W-:Y:S01]  /*25a0*/  BAR.SYNC.DEFER_BLOCKING 0x0 ;  /* 0x0000000000007b1d */ /* 0x000fe20000010000 */
[----:B------:R-:W-:Y:S02]  /*25b0*/  ISETP.NE.AND P0, PT, R53, RZ, PT ;  /* 0x000000ff3500720c */ /* 0x000fe40003f05270 */
[----:B-1----:R-:W-:-:S03]  /*25c0*/  SHF.R.U32.HI R5, RZ, UR6, R45 ;  /* 0x00000006ff057c19 */ /* 0x002fc6000801162d */
[----:B------:R-:W-:Y:S01]  /*25d0*/  BSSY.RECONVERGENT B0, `(.L_x_27) ;  /* 0x0000029000007945 */ /* 0x000fe20003800200 */
[----:B------:R-:W-:Y:S01]  /*25e0*/  LOP3.LUT R5, R5, UR5, RZ, 0x30, !PT ;  /* 0x0000000505057c12 */ /* 0x000fe2000f8e30ff */
[----:B0-----:R-:W0:Y:S06]  /*25f0*/  LDS R24, [R24+0x3410] ;  /* 0x0034100018187984 */ /* 0x001e2c0000000800 */
[----:B------:R-:W-:Y:S05]  /*2600*/  @P0 BRA `(.L_x_28) ;  /* 0x0000000000940947 */ /* 0x000fea0003800000 */
[----:B------:R-:W-:-:S05]  /*2610*/  LEA R4, R3, UR4, 0x2 ;  /* 0x0000000403047c11 */ /* 0x000fca000f8e10ff */
[----:B------:R-:W0:Y:S04]  /*2620*/  LDS R13, [R4] ;  /* 0x00000000040d7984 */ /* 0x000e280000000800 */
[----:B------:R-:W1:Y:S04]  /*2630*/  LDS R15, [R4+0x400] ;  /* 0x00040000040f7984 */ /* 0x000e680000000800 */
[----:B------:R-:W2:Y:S04]  /*2640*/  LDS R17, [R4+0x800] ;  /* 0x0008000004117984 */ /* 0x000ea80000000800 */
[----:B------:R-:W3:Y:S04]  /*2650*/  LDS R19, [R4+0xc00] ;  /* 0x000c000004137984 */ /* 0x000ee80000000800 */
[----:B------:R-:W4:Y:S04]  /*2660*/  LDS R21, [R4+0x1000] ;  /* 0x0010000004157984 */ /* 0x000f280000000800 */
[----:B------:R-:W5:Y:S04]  /*2670*/  LDS R23, [R4+0x1400] ;  /* 0x0014000004177984 */ /* 0x000f680000000800 */
[----:B------:R-:W5:Y:S04]  /*2680*/  LDS R45, [R4+0x1800] ;  /* 0x00180000042d7984 */ /* 0x000f680000000800 */
[----:B------:R-:W5:Y:S04]  /*2690*/  LDS R47, [R4+0x1c00] ;  /* 0x001c0000042f7984 */ /* 0x000f680000000800 */
[----:B------:R-:W5:Y:S04]  /*26a0*/  LDS R49, [R4+0x2000] ;  /* 0x0020000004317984 */ /* 0x000f680000000800 */
[----:B------:R-:W5:Y:S04]  /*26b0*/  LDS R51, [R4+0x2400] ;  /* 0x0024000004337984 */ /* 0x000f680000000800 */
[----:B------:R-:W5:Y:S01]  /*26c0*/  LDS R8, [R4+0x2800] ;  /* 0x0028000004087984 */ /* 0x000f620000000800 */
[----:B0-----:R-:W-:-:S03]  /*26d0*/  IMAD.IADD R13, R24, 0x1, R13 ;  /* 0x00000001180d7824 */ /* 0x001fc600078e020d */
[----:B------:R-:W0:Y:S01]  /*26e0*/  LDS R9, [R4+0x2c00] ;  /* 0x002c000004097984 */ /* 0x000e220000000800 */
[----:B-1----:R-:W-:-:S03]  /*26f0*/  IMAD.IADD R15, R24, 0x1, R15 ;  /* 0x00000001180f7824 */ /* 0x002fc600078e020f */
[----:B------:R1:W-:Y:S01]  /*2700*/  STS [R4], R13 ;  /* 0x0000000d04007388 */ /* 0x0003e20000000800 */
[C---:B--2---:R-:W-:Y:S02]  /*2710*/  IMAD.IADD R17, R24.reuse, 0x1, R17 ;  /* 0x0000000118117824 */ /* 0x044fe400078e0211 */
[C---:B---3--:R-:W-:Y:S01]  /*2720*/  IMAD.IADD R19, R24.reuse, 0x1, R19 ;  /* 0x0000000118137824 */ /* 0x048fe200078e0213 */
[----:B------:R2:W-:Y:S01]  /*2730*/  STS [R4+0x400], R15 ;  /* 0x0004000f04007388 */ /* 0x0005e20000000800 */
[----:B----4-:R-:W-:-:S03]  /*2740*/  IMAD.IADD R21, R24, 0x1, R21 ;  /* 0x0000000118157824 */ /* 0x010fc600078e0215 */
[----:B------:R2:W-:Y:S01]  /*2750*/  STS [R4+0x800], R17 ;  /* 0x0008001104007388 */ /* 0x0005e20000000800 */
[----:B-----5:R-:W-:-:S03]  /*2760*/  IMAD.IADD R23, R24, 0x1, R23 ;  /* 0x0000000118177824 */ /* 0x020fc600078e0217 */
[----:B------:R2:W-:Y:S01]  /*2770*/  STS [R4+0xc00], R19 ;  /* 0x000c001304007388 */ /* 0x0005e20000000800 */
[----:B------:R-:W-:-:S03]  /*2780*/  IMAD.IADD R45, R24, 0x1, R45 ;  /* 0x00000001182d7824 */ /* 0x000fc600078e022d */
[----:B------:R2:W-:Y:S01]  /*2790*/  STS [R4+0x1000], R21 ;  /* 0x0010001504007388 */ /* 0x0005e20000000800 */
[----:B------:R-:W-:-:S03]  /*27a0*/  IMAD.IADD R47, R24, 0x1, R47 ;  /* 0x00000001182f7824 */ /* 0x000fc600078e022f */
[----:B------:R2:W-:Y:S01]  /*27b0*/  STS [R4+0x1400], R23 ;  /* 0x0014001704007388 */ /* 0x0005e20000000800 */
[----:B------:R-:W-:-:S03]  /*27c0*/  IMAD.IADD R49, R24, 0x1, R49 ;  /* 0x0000000118317824 */ /* 0x000fc600078e0231 */
[----:B------:R2:W-:Y:S01]  /*27d0*/  STS [R4+0x1800], R45 ;  /* 0x0018002d04007388 */ /* 0x0005e20000000800 */
[----:B------:R-:W-:-:S03]  /*27e0*/  IMAD.IADD R51, R24, 0x1, R51 ;  /* 0x0000000118337824 */ /* 0x000fc600078e0233 */
[----:B------:R2:W-:Y:S01]  /*27f0*/  STS [R4+0x1c00], R47 ;  /* 0x001c002f04007388 */ /* 0x0005e20000000800 */
[----:B-1----:R-:W-:-:S03]  /*2800*/  IMAD.IADD R13, R24, 0x1, R8 ;  /* 0x00000001180d7824 */ /* 0x002fc600078e0208 */
[----:B------:R2:W-:Y:S01]  /*2810*/  STS [R4+0x2000], R49 ;  /* 0x0020003104007388 */ /* 0x0005e20000000800 */
[----:B0-----:R-:W-:-:S03]  /*2820*/  IMAD.IADD R9, R24, 0x1, R9 ;  /* 0x0000000118097824 */ /* 0x001fc600078e0209 */
[----:B------:R2:W-:Y:S04]  /*2830*/  STS [R4+0x2400], R51 ;  /* 0x0024003304007388 */ /* 0x0005e80000000800 */
[----:B------:R2:W-:Y:S04]  /*2840*/  STS [R4+0x2800], R13 ;  /* 0x0028000d04007388 */ /* 0x0005e80000000800 */
[----:B------:R2:W-:Y:S02]  /*2850*/  STS [R4+0x2c00], R9 ;  /* 0x002c000904007388 */ /* 0x0005e40000000800 */
.L_x_28:
[----:B------:R-:W-:Y:S05]  /*2860*/  BSYNC.RECONVERGENT B0 ;  /* 0x0000000000007941 */ /* 0x000fea0003800200 */
.L_x_27:
[----:B------:R-:W-:Y:S01]  /*2870*/  BAR.SYNC.DEFER_BLOCKING 0x0 ;  /* 0x0000000000007b1d */ /* 0x000fe20000010000 */
[----:B------:R-:W-:Y:S01]  /*2880*/  R2P PR, R5, 0x7f ;  /* 0x0000007f05007804 */ /* 0x000fe20000000000 */
[----:B------:R-:W-:-:S04]  /*2890*/  IMAD.MOV.U32 R8, RZ, RZ, RZ ;  /* 0x000000ffff087224 */ /* 0x000fc800078e00ff */
[----:B------:R-:W-:Y:S01]  /*28a0*/  BSSY.RECONVERGENT B0, `(.L_x_29) ;  /* 0x0000026000007945 */ /* 0x000fe20003800200 */
[----:B--2---:R-:W1:Y:S07]  /*28b0*/  S2R R23, SR_LEMASK ;  /* 0x0000000000177919 */ /* 0x004e6e0000003a00 */
[----:B------:R-:W-:Y:S02]  /*28c0*/  VOTE.ANY R4, PT, P0 ;  /* 0x0000000000047806 */ /* 0x000fe400000e0100 */
[----:B------:R-:W-:-:S02]  /*28d0*/  VOTE.ANY R9, PT, P1 ;  /* 0x0000000000097806 */ /* 0x000fc400008e0100 */
[----:B------:R-:W-:Y:S02]  /*28e0*/  @!P0 LOP3.LUT R4, RZ, R4, RZ, 0x33, !PT ;  /* 0x00000004ff048212 */ /* 0x000fe400078e33ff */
[----:B------:R-:W-:Y:S02]  /*28f0*/  VOTE.ANY R13, PT, P2 ;  /* 0x00000000000d7806 */ /* 0x000fe400010e0100 */
[----:B------:R-:W-:Y:S02]  /*2900*/  @!P1 LOP3.LUT R9, RZ, R9, RZ, 0x33, !PT ;  /* 0x00000009ff099212 */ /* 0x000fe400078e33ff */
[----:B------:R-:W-:Y:S02]  /*2910*/  VOTE.ANY R15, PT, P3 ;  /* 0x00000000000f7806 */ /* 0x000fe400018e0100 */
[----:B------:R-:W-:Y:S02]  /*2920*/  @!P2 LOP3.LUT R13, RZ, R13, RZ, 0x33, !PT ;  /* 0x0000000dff0da212 */ /* 0x000fe400078e33ff */
[----:B------:R-:W-:-:S02]  /*2930*/  LOP3.LUT R4, R9, R4, RZ, 0xc0, !PT ;  /* 0x0000000409047212 */ /* 0x000fc400078ec0ff */
[----:B------:R-:W-:Y:S02]  /*2940*/  @!P3 LOP3.LUT R15, RZ, R15, RZ, 0x33, !PT ;  /* 0x0000000fff0fb212 */ /* 0x000fe400078e33ff */
[----:B------:R-:W-:Y:S02]  /*2950*/  LOP3.LUT R4, R13, R4, RZ, 0xc0, !PT ;  /* 0x000000040d047212 */ /* 0x000fe400078ec0ff */
[----:B------:R-:W-:Y:S02]  /*2960*/  VOTE.ANY R9, PT, P4 ;  /* 0x0000000000097806 */ /* 0x000fe400020e0100 */
[----:B------:R-:W-:Y:S02]  /*2970*/  LOP3.LUT P0, RZ, R5, 0x80, RZ, 0xc0, !PT ;  /* 0x0000008005ff7812 */ /* 0x000fe4000780c0ff */
[----:B------:R-:W-:Y:S02]  /*2980*/  LOP3.LUT R4, R15, R4, RZ, 0xc0, !PT ;  /* 0x000000040f047212 */ /* 0x000fe400078ec0ff */
[----:B------:R-:W-:-:S02]  /*2990*/  VOTE.ANY R13, PT, P5 ;  /* 0x00000000000d7806 */ /* 0x000fc400028e0100 */
[----:B------:R-:W-:Y:S02]  /*29a0*/  @!P4 LOP3.LUT R9, RZ, R9, RZ, 0x33, !PT ;  /* 0x00000009ff09c212 */ /* 0x000fe400078e33ff */
[----:B------:R-:W-:Y:S02]  /*29b0*/  @!P5 LOP3.LUT R13, RZ, R13, RZ, 0x33, !PT ;  /* 0x0000000dff0dd212 */ /* 0x000fe400078e33ff */
[----:B------:R-:W-:Y:S02]  /*29c0*/  LOP3.LUT R4, R9, R4, RZ, 0xc0, !PT ;  /* 0x0000000409047212 */ /* 0x000fe400078ec0ff */
[----:B------:R-:W-:Y:S02]  /*29d0*/  VOTE.ANY R9, PT, P6 ;  /* 0x0000000000097806 */ /* 0x000fe400030e0100 */
[----:B------:R-:W-:Y:S02]  /*29e0*/  LOP3.LUT R4, R13, R4, RZ, 0xc0, !PT ;  /* 0x000000040d047212 */ /* 0x000fe400078ec0ff */
[----:B------:R-:W-:-:S02]  /*29f0*/  VOTE.ANY R13, PT, P0 ;  /* 0x00000000000d7806 */ /* 0x000fc400000e0100 */
[----:B------:R-:W-:Y:S02]  /*2a00*/  @!P6 LOP3.LUT R9, RZ, R9, RZ, 0x33, !PT ;  /* 0x00000009ff09e212 */ /* 0x000fe400078e33ff */
[----:B------:R-:W-:Y:S02]  /*2a10*/  @!P0 LOP3.LUT R13, RZ, R13, RZ, 0x33, !PT ;  /* 0x0000000dff0d8212 */ /* 0x000fe400078e33ff */
[----:B------:R-:W-:Y:S02]  /*2a20*/  LOP3.LUT R4, R9, R4, RZ, 0xc0, !PT ;  /* 0x0000000409047212 */ /* 0x000fe400078ec0ff */
[----:B------:R-:W-:Y:S02]  /*2a30*/  SHF.R.U32.HI R9, RZ, UR6, R6 ;  /* 0x00000006ff097c19 */ /* 0x000fe40008011606 */
[----:B------:R-:W-:Y:S01]  /*2a40*/  LOP3.LUT R10, R13, R4, RZ, 0xc0, !PT ;  /* 0x000000040d0a7212 */ /* 0x000fe200078ec0ff */
[----:B------:R-:W-:Y:S01]  /*2a50*/  IMAD.SHL.U32 R4, R3, 0x20, RZ ;  /* 0x0000002003047824 */ /* 0x000fe200078e00ff */
[----:B------:R-:W-:-:S02]  /*2a60*/  LOP3.LUT R9, R9, UR5, RZ, 0x30, !PT ;  /* 0x0000000509097c12 */ /* 0x000fc4000f8e30ff */
[----:B------:R-:W2:Y:S01]  /*2a70*/  FLO.U32 R15, R10 ;  /* 0x0000000a000f7300 */ /* 0x000ea200000e0000 */
[----:B-1----:R-:W-:Y:S02]  /*2a80*/  LOP3.LUT R14, R23, R10, RZ, 0xc0, !PT ;  /* 0x0000000a170e7212 */ /* 0x002fe400078ec0ff */
[----:B------:R-:W-:-:S05]  /*2a90*/  LOP3.LUT R4, R4, 0x7c00, RZ, 0xc0, !PT ;  /* 0x00007c0004047812 */ /* 0x000fca00078ec0ff */
[----:B------:R-:W1:Y:S01]  /*2aa0*/  POPC R14, R14 ;  /* 0x0000000e000e7309 */ /* 0x000e620000000000 */
[----:B------:R-:W-:Y:S01]  /*2ab0*/  VIADD R22, R4, UR4 ;  /* 0x0000000404167c36 */ /* 0x000fe20008000000 */
[----:B--2---:R-:W-:-:S13]  /*2ac0*/  ISETP.NE.AND P0, PT, R46, R15, PT ;  /* 0x0000000f2e00720c */ /* 0x004fda0003f05270 */
[----:B-1----:R-:W-:Y:S05]  /*2ad0*/  @P0 BRA `(.L_x_30) ;  /* 0x0000000000080947 */ /* 0x002fea0003800000 */
[----:B------:R-:W-:-:S05]  /*2ae0*/  IMAD R5, R5, 0x4, R22 ;  /* 0x0000000405057824 */ /* 0x000fca00078e0216 */
[----:B------:R1:W2:Y:S02]  /*2af0*/  ATOMS.ADD R8, [R5], R14 ;  /* 0x0000000e0508738c */ /* 0x0002a40000000000 */
.L_x_30:
[----:B------:R-:W-:Y:S05]  /*2b00*/  BSYNC.RECONVERGENT B0 ;  /* 0x0000000000007941 */ /* 0x000fea0003800200 */
.L_x_29:
[----:B------:R-:W-:Y:S01]  /*2b10*/  R2P PR, R9, 0x7f ;  /* 0x0000007f09007804 */ /* 0x000fe20000000000 */
[----:B--2---:R2:W3:Y:S01]  /*2b20*/  SHFL.IDX PT, R8, R8, R15, 0x1f ;  /* 0x00001f0f08087589 */ /* 0x0044e200000e0000 */
[----:B------:R-:W-:Y:S01]  /*2b30*/  BSSY.RECONVERGENT B0, `(.L_x_31) ;  /* 0x0000023000007945 */ /* 0x000fe20003800200 */
[----:B------:R-:W-:-:S10]  /*2b40*/  IMAD.MOV.U32 R12, RZ, RZ, RZ ;  /* 0x000000ffff0c7224 */ /* 0x000fd400078e00ff */
[----:B------:R-:W-:Y:S02]  /*2b50*/  VOTE.ANY R4, PT, P0 ;  /* 0x0000000000047806 */ /* 0x000fe400000e0100 */
[----:B-1----:R-:W-:Y:S02]  /*2b60*/  VOTE.ANY R5, PT, P1 ;  /* 0x0000000000057806 */ /* 0x002fe400008e0100 */
[----:B------:R-:W-:Y:S02]  /*2b70*/  @!P0 LOP3.LUT R4, RZ, R4, RZ, 0x33, !PT ;  /* 0x00000004ff048212 */ /* 0x000fe400078e33ff */
[----:B------:R-:W-:Y:S02]  /*2b80*/  VOTE.ANY R13, PT, P2 ;  /* 0x00000000000d7806 */ /* 0x000fe400010e0100 */
[----:B------:R-:W-:Y:S02]  /*2b90*/  @!P1 LOP3.LUT R5, RZ, R5, RZ, 0x33, !PT ;  /* 0x00000005ff059212 */ /* 0x000fe400078e33ff */
[----:B------:R-:W-:-:S02]  /*2ba0*/  @!P2 LOP3.LUT R13, RZ, R13, RZ, 0x33, !PT ;  /* 0x0000000dff0da212 */ /* 0x000fc400078e33ff */
[----:B------:R-:W-:Y:S02]  /*2bb0*/  LOP3.LUT R4, R5, R4, RZ, 0xc0, !PT ;  /* 0x0000000405047212 */ /* 0x000fe400078ec0ff */
[----:B------:R-:W-:Y:S02]  /*2bc0*/  VOTE.ANY R5, PT, P3 ;  /* 0x0000000000057806 */ /* 0x000fe400018e0100 */
[----:B------:R-:W-:Y:S02]  /*2bd0*/  LOP3.LUT R4, R13, R4, RZ, 0xc0, !PT ;  /* 0x000000040d047212 */ /* 0x000fe400078ec0ff */
[----:B------:R-:W-:Y:S02]  /*2be0*/  LOP3.LUT P0, RZ, R9, 0x80, RZ, 0xc0, !PT ;  /* 0x0000008009ff7812 */ /* 0x000fe4000780c0ff */
[----:B------:R-:W-:Y:S02]  /*2bf0*/  VOTE.ANY R13, PT, P4 ;  /* 0x00000000000d7806 */ /* 0x000fe400020e0100 */
[----:B------:R-:W-:-:S02]  /*2c00*/  @!P3 LOP3.LUT R5, RZ, R5, RZ, 0x33, !PT ;  /* 0x00000005ff05b212 */ /* 0x000fc400078e33ff */
[----:B------:R-:W-:Y:S02]  /*2c10*/  @!P4 LOP3.LUT R13, RZ, R13, RZ, 0x33, !PT ;  /* 0x0000000dff0dc212 */ /* 0x000fe400078e33ff */
[----:B------:R-:W-:Y:S02]  /*2c20*/  LOP3.LUT R4, R5, R4, RZ, 0xc0, !PT ;  /* 0x0000000405047212 */ /* 0x000fe400078ec0ff */
[----:B------:R-:W-:Y:S02]  /*2c30*/  VOTE.ANY R5, PT, P5 ;  /* 0x0000000000057806 */ /* 0x000fe400028e0100 */
[----:B------:R-:W-:Y:S02]  /*2c40*/  LOP3.LUT R4, R13, R4, RZ, 0xc0, !PT ;  /* 0x000000040d047212 */ /* 0x000fe400078ec0ff */
[----:B------:R-:W-:Y:S02]  /*2c50*/  VOTE.ANY R13, PT, P6 ;  /* 0x00000000000d7806 */ /* 0x000fe400030e0100 */
[----:B------:R-:W-:-:S02]  /*2c60*/  @!P5 LOP3.LUT R5, RZ, R5, RZ, 0x33, !PT ;  /* 0x00000005ff05d212 */ /* 0x000fc400078e33ff */
[----:B------:R-:W-:Y:S02]  /*2c70*/  VOTE.ANY R17, PT, P0 ;  /* 0x0000000000117806 */ /* 0x000fe400000e0100 */
[----:B------:R-:W-:Y:S02]  /*2c80*/  @!P6 LOP3.LUT R13, RZ, R13, RZ, 0x33, !PT ;  /* 0x0000000dff0de212 */ /* 0x000fe400078e33ff */
[----:B------:R-:W-:Y:S02]  /*2c90*/  LOP3.LUT R4, R5, R4, RZ, 0xc0, !PT ;  /* 0x0000000405047212 */ /* 0x000fe400078ec0ff */
[----:B------:R-:W-:Y:S02]  /*2ca0*/  @!P0 LOP3.LUT R17, RZ, R17, RZ, 0x33, !PT ;  /* 0x00000011ff118212 */ /* 0x000fe400078e33ff */
[----:B------:R-:W-:-:S04]  /*2cb0*/  LOP3.LUT R4, R13, R4, RZ, 0xc0, !PT ;  /* 0x000000040d047212 */ /* 0x000fc800078ec0ff */
[----:B------:R-:W-:Y:S02]  /*2cc0*/  LOP3.LUT R4, R17, R4, RZ, 0xc0, !PT ;  /* 0x0000000411047212 */ /* 0x000fe400078ec0ff */
[----:B------:R-:W-:Y:S02]  /*2cd0*/  SHF.R.U32.HI R17, RZ, UR6, R0 ;  /* 0x00000006ff117c19 */ /* 0x000fe40008011600 */
[----:B------:R-:W1:Y:S01]  /*2ce0*/  FLO.U32 R5, R4 ;  /* 0x0000000400057300 */ /* 0x000e6200000e0000 */
[----:B------:R-:W-:Y:S02]  /*2cf0*/  LOP3.LUT R13, R23, R4, RZ, 0xc0, !PT ;  /* 0x00000004170d7212 */ /* 0x000fe400078ec0ff */
[----:B------:R-:W-:-:S05]  /*2d00*/  LOP3.LUT R17, R17, UR5, RZ, 0x30, !PT ;  /* 0x0000000511117c12 */ /* 0x000fca000f8e30ff */
[----:B------:R-:W4:Y:S01]  /*2d10*/  POPC R13, R13 ;  /* 0x0000000d000d7309 */ /* 0x000f220000000000 */
[----:B-1----:R-:W-:-:S13]  /*2d20*/  ISETP.NE.AND P0, PT, R46, R5, PT ;  /* 0x000000052e00720c */ /* 0x002fda0003f05270 */
[----:B--234-:R-:W-:Y:S05]  /*2d30*/  @P0 BRA `(.L_x_32) ;  /* 0x0000000000080947 */ /* 0x01cfea0003800000 */
[----:B------:R-:W-:-:S06]  /*2d40*/  IMAD R12, R9, 0x4, R22 ;  /* 0x00000004090c7824 */ /* 0x000fcc00078e0216 */
[----:B------:R1:W2:Y:S02]  /*2d50*/  ATOMS.ADD R12, [R12], R13 ;  /* 0x0000000d0c0c738c */ /* 0x0002a40000000000 */
.L_x_32:
[----:B------:R-:W-:Y:S05]  /*2d60*/  BSYNC.RECONVERGENT B0 ;  /* 0x0000000000007941 */ /* 0x000fea0003800200 */
.L_x_31:
[----:B------:R-:W-:Y:S01]  /*2d70*/  R2P PR, R17, 0x7f ;  /* 0x0000007f11007804 */ /* 0x000fe20000000000 */
[----:B--2---:R2:W3:Y:S01]  /*2d80*/  SHFL.IDX PT, R12, R12, R5, 0x1f ;  /* 0x00001f050c0c7589 */ /* 0x0044e200000e0000 */
[----:B------:R-:W-:Y:S11]  /*2d90*/  BSSY.RECONVERGENT B0, `(.L_x_33) ;  /* 0x0000023000007945 */ /* 0x000ff60003800200 */
[----:B------:R-:W-:-:S02]  /*2da0*/  VOTE.ANY R0, PT, P0 ;  /* 0x0000000000007806 */ /* 0x000fc400000e0100 */
[----:B------:R-:W-:Y:S02]  /*2db0*/  VOTE.ANY R9, PT, P1 ;  /* 0x0000000000097806 */ /* 0x000fe400008e0100 */
[----:B------:R-:W-:Y:S02]  /*2dc0*/  @!P0 LOP3.LUT R0, RZ, R0, RZ, 0x33, !PT ;  /* 0x00000000ff008212 */ /* 0x000fe400078e33ff */
[----:B------:R-:W-:Y:S02]  /*2dd0*/  VOTE.ANY R15, PT, P2 ;  /* 0x00000000000f7806 */ /* 0x000fe400010e0100 */
[----:B------:R-:W-:Y:S02]  /*2de0*/  @!P1 LOP3.LUT R9, RZ, R9, RZ, 0x33, !PT ;  /* 0x00000009ff099212 */ /* 0x000fe400078e33ff */
[----:B------:R-:W-:Y:S02]  /*2df0*/  @!P2 LOP3.LUT R15, RZ, R15, RZ, 0x33, !PT ;  /* 0x0000000fff0fa212 */ /* 0x000fe400078e33ff */
[----:B------:R-:W-:-:S02]  /*2e00*/  LOP3.LUT R0, R9, R0, RZ, 0xc0, !PT ;  /* 0x0000000009007212 */ /* 0x000fc400078ec0ff */
[----:B------:R-:W-:Y:S02]  /*2e10*/  VOTE.ANY R9, PT, P3 ;  /* 0x0000000000097806 */ /* 0x000fe400018e0100 */
[----:B------:R-:W-:Y:S02]  /*2e20*/  LOP3.LUT R0, R15, R0, RZ, 0xc0, !PT ;  /* 0x000000000f007212 */ /* 0x000fe400078ec0ff */
[----:B------:R-:W-:Y:S02]  /*2e30*/  LOP3.LUT P0, RZ, R17, 0x80, RZ, 0xc0, !PT ;  /* 0x0000008011ff7812 */ /* 0x000fe4000780c0ff */
[----:B------:R-:W-:Y:S02]  /*2e40*/  VOTE.ANY R15, PT, P4 ;  /* 0x00000000000f7806 */ /* 0x000fe400020e0100 */
[----:B------:R-:W-:Y:S02]  /*2e50*/  @!P3 LOP3.LUT R9, RZ, R9, RZ, 0x33, !PT ;  /* 0x00000009ff09b212 */ /* 0x000fe400078e33ff */
[----:B------:R-:W-:-:S02]  /*2e60*/  @!P4 LOP3.LUT R15, RZ, R15, RZ, 0x33, !PT ;  /* 0x0000000fff0fc212 */ /* 0x000fc400078e33ff */
[----:B------:R-:W-:Y:S02]  /*2e70*/  LOP3.LUT R0, R9, R0, RZ, 0xc0, !PT ;  /* 0x0000000009007212 */ /* 0x000fe400078ec0ff */
[----:B------:R-:W-:Y:S02]  /*2e80*/  VOTE.ANY R9, PT, P5 ;  /* 0x0000000000097806 */ /* 0x000fe400028e0100 */
[----:B------:R-:W-:Y:S02]  /*2e90*/  LOP3.LUT R0, R15, R0, RZ, 0xc0, !PT ;  /* 0x000000000f007212 */ /* 0x000fe400078ec0ff */
[----:B------:R-:W-:Y:S02]  /*2ea0*/  VOTE.ANY R15, PT, P6 ;  /* 0x00000000000f7806 */ /* 0x000fe400030e0100 */
[----:B------:R-:W-:Y:S02]  /*2eb0*/  @!P5 LOP3.LUT R9, RZ, R9, RZ, 0x33, !PT ;  /* 0x00000009ff09d212 */ /* 0x000fe400078e33ff */
[----:B------:R-:W-:-:S02]  /*2ec0*/  VOTE.ANY R19, PT, P0 ;  /* 0x0000000000137806 */ /* 0x000fc400000e0100 */
[----:B------:R-:W-:Y:S02]  /*2ed0*/  @!P6 LOP3.LUT R15, RZ, R15, RZ, 0x33, !PT ;  /* 0x0000000fff0fe212 */ /* 0x000fe400078e33ff */
[----:B------:R-:W-:Y:S02]  /*2ee0*/  LOP3.LUT R0, R9, R0, RZ, 0xc0, !PT ;  /* 0x0000000009007212 */ /* 0x000fe400078ec0ff */
[----:B------:R-:W-:Y:S02]  /*2ef0*/  @!P0 LOP3.LUT R19, RZ, R19, RZ, 0x33, !PT ;  /* 0x00000013ff138212 */ /* 0x000fe400078e33ff */
[----:B------:R-:W-:Y:S02]  /*2f00*/  LOP3.LUT R0, R15, R0, RZ, 0xc0, !PT ;  /* 0x000000000f007212 */ /* 0x000fe400078ec0ff */
[----:B------:R-:W-:Y:S02]  /*2f10*/  SHF.R.U32.HI R15, RZ, UR6, R41 ;  /* 0x00000006ff0f7c19 */ /* 0x000fe40008011629 */
[----:B------:R-:W-:Y:S01]  /*2f20*/  LOP3.LUT R4, R19, R0, RZ, 0xc0, !PT ;  /* 0x0000000013047212 */ /* 0x000fe200078ec0ff */
[----:B------:R-:W-:Y:S01]  /*2f30*/  IMAD.MOV.U32 R0, RZ, RZ, RZ ;  /* 0x000000ffff007224 */ /* 0x000fe200078e00ff */
[----:B------:R-:W-:-:S02]  /*2f40*/  LOP3.LUT R15, R15, UR5, RZ, 0x30, !PT ;  /* 0x000000050f0f7c12 */ /* 0x000fc4000f8e30ff */
[----:B------:R-:W4:Y:S01]  /*2f50*/  FLO.U32 R51, R4 ;  /* 0x0000000400337300 */ /* 0x000f2200000e0000 */
[----:B------:R-:W-:-:S07]  /*2f60*/  LOP3.LUT R10, R23, R4, RZ, 0xc0, !PT ;  /* 0x00000004170a7212 */ /* 0x000fce00078ec0ff */
[----:B------:R-:W0:Y:S01]  /*2f70*/  POPC R10, R10 ;  /* 0x0000000a000a7309 */ /* 0x000e220000000000 */
[----:B----4-:R-:W-:-:S13]  /*2f80*/  ISETP.NE.AND P0, PT, R46, R51, PT ;  /* 0x000000332e00720c */ /* 0x010fda0003f05270 */
[----:B0-23--:R-:W-:Y:S05]  /*2f90*/  @P0 BRA `(.L_x_34) ;  /* 0x0000000000080947 */ /* 0x00dfea0003800000 */
[----:B------:R-:W-:-:S05]  /*2fa0*/  IMAD R17, R17, 0x4, R22 ;  /* 0x0000000411117824 */ /* 0x000fca00078e0216 */
[----:B------:R0:W2:Y:S02]  /*2fb0*/  ATOMS.ADD R0, [R17], R10 ;  /* 0x0000000a1100738c */ /* 0x0000a40000000000 */
.L_x_34:
[----:B------:R-:W-:Y:S05]  /*2fc0*/  BSYNC.RECONVERGENT B0 ;  /* 0x0000000000007941 */ /* 0x000fea0003800200 */
.L_x_33:
        /* <DEDUP_REMOVED lines=21> */
[----:B0-----:R-:W-:-:S02]  /*3120*/  VOTE.ANY R17, PT, P0 ;  /* 0x0000000000117806 */ /* 0x001fc400000e0100 */
[----:B------:R-:W-:Y:S02]  /*3130*/  @!P6 LOP3.LUT R9, RZ, R9, RZ, 0x33, !PT ;  /* 0x00000009ff09e212 */ /* 0x000fe400078e33ff */
[----:B------:R-:W-:Y:S02]  /*3140*/  LOP3.LUT R4, R5, R4, RZ, 0xc0, !PT ;  /* 0x0000000405047212 */ /* 0x000fe400078ec0ff */
[----:B------:R-:W-:Y:S02]  /*3150*/  @!P0 LOP3.LUT R17, RZ, R17, RZ, 0x33, !PT ;  /* 0x00000011ff118212 */ /* 0x000fe400078e33ff */
[----:B------:R-:W-:-:S04]  /*3160*/  LOP3.LUT R4, R9, R4, RZ, 0xc0, !PT ;  /* 0x0000000409047212 */ /* 0x000fc800078ec0ff */
[----:B------:R-:W-:Y:S01]  /*3170*/  LOP3.LUT R6, R17, R4, RZ, 0xc0, !PT ;  /* 0x0000000411067212 */ /* 0x000fe200078ec0ff */
[----:B------:R-:W-:Y:S01]  /*3180*/  IMAD.MOV.U32 R4, RZ, RZ, RZ ;  /* 0x000000ffff047224 */ /* 0x000fe200078e00ff */
[----:B------:R-:W-:Y:S02]  /*3190*/  SHF.R.U32.HI R17, RZ, UR6, R40 ;  /* 0x00000006ff117c19 */ /* 0x000fe40008011628 */
[----:B------:R-:W0:Y:S01]  /*31a0*/  FLO.U32 R45, R6 ;  /* 0x00000006002d7300 */ /* 0x000e2200000e0000 */
[----:B------:R-:W-:Y:S02]  /*31b0*/  LOP3.LUT R9, R23, R6, RZ, 0xc0, !PT ;  /* 0x0000000617097212 */ /* 0x000fe400078ec0ff */
[----:B------:R-:W-:-:S05]  /*31c0*/  LOP3.LUT R17, R17, UR5, RZ, 0x30, !PT ;  /* 0x0000000511117c12 */ /* 0x000fca000f8e30ff */
[----:B------:R-:W4:Y:S01]  /*31d0*/  POPC R9, R9 ;  /* 0x0000000900097309 */ /* 0x000f220000000000 */
[----:B0-----:R-:W-:-:S13]  /*31e0*/  ISETP.NE.AND P0, PT, R46, R45, PT ;  /* 0x0000002d2e00720c */ /* 0x001fda0003f05270 */
[----:B--234-:R-:W-:Y:S05]  /*31f0*/  @P0 BRA `(.L_x_36) ;  /* 0x0000000000080947 */ /* 0x01cfea0003800000 */
[----:B------:R-:W-:-:S06]  /*3200*/  IMAD R4, R15, 0x4, R22 ;  /* 0x000000040f047824 */ /* 0x000fcc00078e0216 */
[----:B------:R0:W2:Y:S02]  /*3210*/  ATOMS.ADD R4, [R4], R9 ;  /* 0x000000090404738c */ /* 0x0000a40000000000 */
.L_x_36:
[----:B------:R-:W-:Y:S05]  /*3220*/  BSYNC.RECONVERGENT B0 ;  /* 0x0000000000007941 */ /* 0x000fea0003800200 */
.L_x_35:
[----:B------:R-:W-:Y:S01]  /*3230*/  R2P PR, R17, 0x7f ;  /* 0x0000007f11007804 */ /* 0x000fe20000000000 */
[----:B--2---:R2:W3:Y:S01]  /*3240*/  SHFL.IDX PT, R45, R4, R45, 0x1f ;  /* 0x00001f2d042d7589 */ /* 0x0044e200000e0000 */
[----:B------:R-:W-:Y:S01]  /*3250*/  BSSY.RECONVERGENT B0, `(.L_x_37) ;  /* 0x0000023000007945 */ /* 0x000fe20003800200 */
[----:B------:R-:W-:-:S10]  /*3260*/  IMAD.MOV.U32 R6, RZ, RZ, RZ ;  /* 0x000000ffff067224 */ /* 0x000fd400078e00ff */
[----:B------:R-:W-:Y:S02]  /*3270*/  VOTE.ANY R0, PT, P0 ;  /* 0x0000000000007806 */ /* 0x000fe400000e0100 */
[----:B------:R-:W-:Y:S02]  /*3280*/  VOTE.ANY R5, PT, P1 ;  /* 0x0000000000057806 */ /* 0x000fe400008e0100 */
        /* <DEDUP_REMOVED lines=20> */
[----:B------:R-:W-:Y:S02]  /*33d0*/  LOP3.LUT R0, R15, R0, RZ, 0xc0, !PT ;  /* 0x000000000f007212 */ /* 0x000fe400078ec0ff */
[----:B------:R-:W-:-:S02]  /*33e0*/  SHF.R.U32.HI R15, RZ, UR6, R39 ;  /* 0x00000006ff0f7c19 */ /* 0x000fc40008011627 */
[----:B------:R-:W-:Y:S02]  /*33f0*/  LOP3.LUT R0, R19, R0, RZ, 0xc0, !PT ;  /* 0x0000000013007212 */ /* 0x000fe400078ec0ff */
[----:B------:R-:W-:Y:S02]  /*3400*/  LOP3.LUT R15, R15, UR5, RZ, 0x30, !PT ;  /* 0x000000050f0f7c12 */ /* 0x000fe4000f8e30ff */
[----:B------:R-:W4:Y:S01]  /*3410*/  FLO.U32 R19, R0 ;  /* 0x0000000000137300 */ /* 0x000f2200000e0000 */
[----:B------:R-:W-:-:S07]  /*3420*/  LOP3.LUT R5, R23, R0, RZ, 0xc0, !PT ;  /* 0x0000000017057212 */ /* 0x000fce00078ec0ff */
[----:B------:R-:W0:Y:S01]  /*3430*/  POPC R5, R5 ;  /* 0x0000000500057309 */ /* 0x000e220000000000 */
[----:B----4-:R-:W-:-:S13]  /*3440*/  ISETP.NE.AND P0, PT, R46, R19, PT ;  /* 0x000000132e00720c */ /* 0x010fda0003f05270 */
[----:B0-23--:R-:W-:Y:S05]  /*3450*/  @P0 BRA `(.L_x_38) ;  /* 0x0000000000080947 */ /* 0x00dfea0003800000 */
[----:B------:R-:W-:-:S06]  /*3460*/  IMAD R6, R17, 0x4, R22 ;  /* 0x0000000411067824 */ /* 0x000fcc00078e0216 */
[----:B------:R0:W2:Y:S02]  /*3470*/  ATOMS.ADD R6, [R6], R5 ;  /* 0x000000050606738c */ /* 0x0000a40000000000 */
.L_x_38:
[----:B------:R-:W-:Y:S05]  /*3480*/  BSYNC.RECONVERGENT B0 ;  /* 0x0000000000007941 */ /* 0x000fea0003800200 */
.L_x_37:
        /* <DEDUP_REMOVED lines=37> */
.L_x_40:
[----:B------:R-:W-:Y:S05]  /*36e0*/  BSYNC.RECONVERGENT B0 ;  /* 0x0000000000007941 */ /* 0x000fea0003800200 */
.L_x_39:
[----:B------:R-:W-:Y:S01]  /*36f0*/  R2P PR, R17, 0x7f ;  /* 0x0000007f11007804 */ /* 0x000fe20000000000 */
[----:B--2---:R2:W3:Y:S01]  /*3700*/  SHFL.IDX PT, R47, R0, R47, 0x1f ;  /* 0x00001f2f002f7589 */ /* 0x0044e200000e0000 */
[----:B------:R-:W-:Y:S11]  /*3710*/  BSSY.RECONVERGENT B0, `(.L_x_41) ;  /* 0x0000021000007945 */ /* 0x000ff60003800200 */
[----:B0-----:R-:W-:-:S02]  /*3720*/  VOTE.ANY R15, PT, P0 ;  /* 0x00000000000f7806 */ /* 0x001fc400000e0100 */
        /* <DEDUP_REMOVED lines=19> */
[----:B------:R-:W-:Y:S01]  /*3860*/  LOP3.LUT R15, R16, R15, RZ, 0xc0, !PT ;  /* 0x0000000f100f7212 */ /* 0x000fe200078ec0ff */
[----:B------:R-:W-:Y:S01]  /*3870*/  IMAD.MOV.U32 R16, RZ, RZ, RZ ;  /* 0x000000ffff107224 */ /* 0x000fe200078e00ff */
[----:B------:R-:W-:Y:S02]  /*3880*/  @!P0 LOP3.LUT R20, RZ, R20, RZ, 0x33, !PT ;  /* 0x00000014ff148212 */ /* 0x000fe400078e33ff */
[----:B------:R-:W-:-:S04]  /*3890*/  LOP3.LUT R15, R18, R15, RZ, 0xc0, !PT ;  /* 0x0000000f120f7212 */ /* 0x000fc800078ec0ff */
[----:B------:R-:W-:-:S04]  /*38a0*/  LOP3.LUT R20, R20, R15, RZ, 0xc0, !PT ;  /* 0x0000000f14147212 */ /* 0x000fc800078ec0ff */
[----:B------:R-:W0:Y:S01]  /*38b0*/  FLO.U32 R49, R20 ;  /* 0x0000001400317300 */ /* 0x000e2200000e0000 */
[----:B------:R-:W-:-:S07]  /*38c0*/  LOP3.LUT R50, R23, R20, RZ, 0xc0, !PT ;  /* 0x0000001417327212 */ /* 0x000fce00078ec0ff */
[----:B------:R-:W4:Y:S01]  /*38d0*/  POPC R50, R50 ;  /* 0x0000003200327309 */ /* 0x000f220000000000 */
[----:B0-----:R-:W-:-:S13]  /*38e0*/  ISETP.NE.AND P0, PT, R46, R49, PT ;  /* 0x000000312e00720c */ /* 0x001fda0003f05270 */
[----:B--234-:R-:W-:Y:S05]  /*38f0*/  @P0 BRA `(.L_x_42) ;  /* 0x0000000000080947 */ /* 0x01cfea0003800000 */
[----:B------:R-:W-:-:S05]  /*3900*/  IMAD R17, R17, 0x4, R22 ;  /* 0x0000000411117824 */ /* 0x000fca00078e0216 */
[----:B------:R0:W2:Y:S02]  /*3910*/  ATOMS.ADD R16, [R17], R50 ;  /* 0x000000321110738c */ /* 0x0000a40000000000 */
.L_x_42:
[----:B------:R-:W-:Y:S05]  /*3920*/  BSYNC.RECONVERGENT B0 ;  /* 0x0000000000007941 */ /* 0x000fea0003800200 */
.L_x_41:
[----:B------:R-:W-:Y:S01]  /*3930*/  R2P PR, R11, 0x7f ;  /* 0x0000007f0b007804 */ /* 0x000fe20000000000 */
[----:B--2---:R2:W3:Y:S01]  /*3940*/  SHFL.IDX PT, R49, R16, R49, 0x1f ;  /* 0x00001f3110317589 */ /* 0x0044e200000e0000 */
[----:B------:R-:W-:Y:S01]  /*3950*/  BSSY.RECONVERGENT B0, `(.L_x_43) ;  /* 0x0000021000007945 */ /* 0x000fe20003800200 */
[----:B------:R-:W-:-:S10]  /*3960*/  IMAD.MOV.U32 R20, RZ, RZ, RZ ;  /* 0x000000ffff147224 */ /* 0x000fd400078e00ff */
[----:B------:R-:W-:Y:S02]  /*3970*/  VOTE.ANY R0, PT, P0 ;  /* 0x0000000000007806 */ /* 0x000fe400000e0100 */
[----:B------:R-:W-:Y:S02]  /*3980*/  VOTE.ANY R15, PT, P1 ;  /* 0x00000000000f7806 */ /* 0x000fe400008e0100 */
[----:B------:R-:W-:Y:S02]  /*3990*/  @!P0 LOP3.LUT R0, RZ, R0, RZ, 0x33, !PT ;  /* 0x00000000ff008212 */ /* 0x000fe400078e33ff */
[----:B0-----:R-:W-:Y:S02]  /*39a0*/  VOTE.ANY R17, PT, P2 ;  /* 0x0000000000117806 */ /* 0x001fe400010e0100 */
        /* <DEDUP_REMOVED lines=25> */
[----:B------:R-:W-:-:S06]  /*3b40*/  IMAD R20, R11, 0x4, R22 ;  /* 0x000000040b147824 */ /* 0x000fcc00078e0216 */
[----:B------:R0:W2:Y:S02]  /*3b50*/  ATOMS.ADD R20, [R20], R21 ;  /* 0x000000151414738c */ /* 0x0000a40000000000 */
.L_x_44:
[----:B------:R-:W-:Y:S05]  /*3b60*/  BSYNC.RECONVERGENT B0 ;  /* 0x0000000000007941 */ /* 0x000fea0003800200 */
.L_x_43:
[----:B------:R-:W-:Y:S01]  /*3b70*/  R2P PR, R7, 0x7f ;  /* 0x0000007f07007804 */ /* 0x000fe20000000000 */
[----:B--2---:R2:W3:Y:S01]  /*3b80*/  SHFL.IDX PT, R20, R20, R15, 0x1f ;  /* 0x00001f0f14147589 */ /* 0x0044e200000e0000 */
[----:B------:R-:W-:Y:S01]  /*3b90*/  BSSY.RECONVERGENT B0, `(.L_x_45) ;  /* 0x0000023000007945 */ /* 0x000fe20003800200 */
[----:B------:R-:W-:-:S10]  /*3ba0*/  IMAD.MOV.U32 R16, RZ, RZ, RZ ;  /* 0x000000ffff107224 */ /* 0x000fd400078e00ff */
[----:B------:R-:W-:Y:S02]  /*3bb0*/  VOTE.ANY R0, PT, P0 ;  /* 0x0000000000007806 */ /* 0x000fe400000e0100 */
[----:B------:R-:W-:Y:S02]  /*3bc0*/  VOTE.ANY R11, PT, P1 ;  /* 0x00000000000b7806 */ /* 0x000fe400008e0100 */
[----:B------:R-:W-:Y:S02]  /*3bd0*/  @!P0 LOP3.LUT R0, RZ, R0, RZ, 0x33, !PT ;  /* 0x00000000ff008212 */ /* 0x000fe400078e33ff */
[----:B------:R-:W-:Y:S02]  /*3be0*/  @!P1 LOP3.LUT R11, RZ, R11, RZ, 0x33, !PT ;  /* 0x0000000bff0b9212 */ /* 0x000fe400078e33ff */
[----:B------:R-:W-:Y:S02]  /*3bf0*/  VOTE.ANY R17, PT, P2 ;  /* 0x0000000000117806 */ /* 0x000fe400010e0100 */
[----:B------:R-:W-:-:S02]  /*3c00*/  LOP3.LUT R0, R11, R0, RZ, 0xc0, !PT ;  /* 0x000000000b007212 */ /* 0x000fc400078ec0ff */
[----:B------:R-:W-:Y:S02]  /*3c10*/  VOTE.ANY R11, PT, P3 ;  /* 0x00000000000b7806 */ /* 0x000fe400018e0100 */
[----:B------:R-:W-:Y:S02]  /*3c20*/  @!P2 LOP3.LUT R17, RZ, R17, RZ, 0x33, !PT ;  /* 0x00000011ff11a212 */ /* 0x000fe400078e33ff */
[----:B------:R-:W-:Y:S02]  /*3c30*/  @!P3 LOP3.LUT R11, RZ, R11, RZ, 0x33, !PT ;  /* 0x0000000bff0bb212 */ /* 0x000fe400078e33ff */
[----:B------:R-:W-:Y:S02]  /*3c40*/  LOP3.LUT R0, R17, R0, RZ, 0xc0, !PT ;  /* 0x0000000011007212 */ /* 0x000fe400078ec0ff */
[----:B------:R-:W-:Y:S02]  /*3c50*/  LOP3.LUT P0, RZ, R7, 0x80, RZ, 0xc0, !PT ;  /* 0x0000008007ff7812 */ /* 0x000fe4000780c0ff */
[----:B------:R-:W-:-:S02]  /*3c60*/  VOTE.ANY R17, PT, P4 ;  /* 0x0000000000117806 */ /* 0x000fc400020e0100 */
[----:B------:R-:W-:Y:S02]  /*3c70*/  LOP3.LUT R0, R11, R0, RZ, 0xc0, !PT ;  /* 0x000000000b007212 */ /* 0x000fe400078ec0ff */
[----:B------:R-:W-:Y:S02]  /*3c80*/  VOTE.ANY R11, PT, P5 ;  /* 0x00000000000b7806 */ /* 0x000fe400028e0100 */
[----:B------:R-:W-:Y:S02]  /*3c90*/  @!P4 LOP3.LUT R17, RZ, R17, RZ, 0x33, !PT ;  /* 0x00000011ff11c212 */ /* 0x000fe400078e33ff */
[----:B------:R-:W-:Y:S02]  /*3ca0*/  @!P5 LOP3.LUT R11, RZ, R11, RZ, 0x33, !PT ;  /* 0x0000000bff0bd212 */ /* 0x000fe400078e33ff */
[----:B------:R-:W-:Y:S02]  /*3cb0*/  LOP3.LUT R0, R17, R0, RZ, 0xc0, !PT ;  /* 0x0000000011007212 */ /* 0x000fe400078ec0ff */
[----:B------:R-:W-:-:S02]  /*3cc0*/  VOTE.ANY R17, PT, P6 ;  /* 0x0000000000117806 */ /* 0x000fc400030e0100 */
[----:B------:R-:W-:Y:S02]  /*3cd0*/  LOP3.LUT R0, R11, R0, RZ, 0xc0, !PT ;  /* 0x000000000b007212 */ /* 0x000fe400078ec0ff */
[----:B------:R-:W-:Y:S02]  /*3ce0*/  VOTE.ANY R11, PT, P0 ;  /* 0x00000000000b7806 */ /* 0x000fe400000e0100 */
[----:B------:R-:W-:Y:S02]  /*3cf0*/  @!P6 LOP3.LUT R17, RZ, R17, RZ, 0x33, !PT ;  /* 0x00000011ff11e212 */ /* 0x000fe400078e33ff */
[----:B------:R-:W-:Y:S02]  /*3d00*/  @!P0 LOP3.LUT R11, RZ, R11, RZ, 0x33, !PT ;  /* 0x0000000bff0b8212 */ /* 0x000fe400078e33ff */
[----:B------:R-:W-:-:S04]  /*3d10*/  LOP3.LUT R0, R17, R0, RZ, 0xc0, !PT ;  /* 0x0000000011007212 */ /* 0x000fc800078ec0ff */
[----:B------:R-:W-:Y:S02]  /*3d20*/  LOP3.LUT R48, R11, R0, RZ, 0xc0, !PT ;  /* 0x000000000b307212 */ /* 0x000fe400078ec0ff */
[----:B------:R-:W-:Y:S02]  /*3d30*/  SHF.R.U32.HI R0, RZ, UR6, R36 ;  /* 0x00000006ff007c19 */ /* 0x000fe40008011624 */
[----:B------:R-:W4:Y:S01]  /*3d40*/  FLO.U32 R18, R48 ;  /* 0x0000003000127300 */ /* 0x000f2200000e0000 */
[----:B------:R-:W-:Y:S02]  /*3d50*/  LOP3.LUT R19, R23, R48, RZ, 0xc0, !PT ;  /* 0x0000003017137212 */ /* 0x000fe400078ec0ff */
[----:B------:R-:W-:-:S05]  /*3d60*/  LOP3.LUT R0, R0, UR5, RZ, 0x30, !PT ;  /* 0x0000000500007c12 */ /* 0x000fca000f8e30ff */
[----:B------:R-:W0:Y:S01]  /*3d70*/  POPC R19, R19 ;  /* 0x0000001300137309 */ /* 0x000e220000000000 */
[----:B----4-:R-:W-:-:S13]  /*3d80*/  ISETP.NE.AND P0, PT, R46, R18, PT ;  /* 0x000000122e00720c */ /* 0x010fda0003f05270 */
[----:B0-23--:R-:W-:Y:S05]  /*3d90*/  @P0 BRA `(.L_x_46) ;  /* 0x0000000000080947 */ /* 0x00dfea0003800000 */
[----:B------:R-:W-:-:S06]  /*3da0*/  IMAD R16, R7, 0x4, R22 ;  /* 0x0000000407107824 */ /* 0x000fcc00078e0216 */
[----:B------:R0:W2:Y:S02]  /*3db0*/  ATOMS.ADD R16, [R16], R19 ;  /* 0x000000131010738c */ /* 0x0000a40000000000 */
.L_x_46:
[----:B------:R-:W-:Y:S05]  /*3dc0*/  BSYNC.RECONVERGENT B0 ;  /* 0x0000000000007941 */ /* 0x000fea0003800200 */
.L_x_45:
[----:B------:R-:W-:Y:S01]  /*3dd0*/  R2P PR, R0, 0x7f ;  /* 0x0000007f00007804 */ /* 0x000fe20000000000 */
[----:B--2---:R2:W3:Y:S01]  /*3de0*/  SHFL.IDX PT, R18, R16, R18, 0x1f ;  /* 0x00001f1210127589 */ /* 0x0044e200000e0000 */
[----:B------:R-:W-:Y:S01]  /*3df0*/  SHF.R.U32.HI R11, RZ, UR6, R35 ;  /* 0x00000006ff0b7c19 */ /* 0x000fe20008011623 */
[----:B------:R-:W-:Y:S01]  /*3e00*/  BSSY.RECONVERGENT B0, `(.L_x_47) ;  /* 0x0000022000007945 */ /* 0x000fe20003800200 */
[----:B------:R-:W-:Y:S02]  /*3e10*/  IMAD.MOV.U32 R15, RZ, RZ, RZ ;  /* 0x000000ffff0f7224 */ /* 0x000fe400078e00ff */
[----:B------:R-:W-:-:S07]  /*3e20*/  LOP3.LUT R11, R11, UR5, RZ, 0x30, !PT ;  /* 0x000000050b0b7c12 */ /* 0x000fce000f8e30ff */
[----:B------:R-:W-:Y:S02]  /*3e30*/  VOTE.ANY R7, PT, P0 ;  /* 0x0000000000077806 */ /* 0x000fe400000e0100 */
[----:B------:R-:W-:Y:S02]  /*3e40*/  VOTE.ANY R48, PT, P1 ;  /* 0x0000000000307806 */ /* 0x000fe400008e0100 */
[----:B------:R-:W-:Y:S02]  /*3e50*/  @!P0 LOP3.LUT R7, RZ, R7, RZ, 0x33, !PT ;  /* 0x00000007ff078212 */ /* 0x000fe400078e33ff */
[----:B------:R-:W-:Y:S02]  /*3e60*/  @!P1 LOP3.LUT R48, RZ, R48, RZ, 0x33, !PT ;  /* 0x00000030ff309212 */ /* 0x000fe400078e33ff */
[----:B------:R-:W-:Y:S02]  /*3e70*/  LOP3.LUT P0, RZ, R0, 0x80, RZ, 0xc0, !PT ;  /* 0x0000008000ff7812 */ /* 0x000fe4000780c0ff */
[----:B------:R-:W-:-:S02]  /*3e80*/  LOP3.LUT R7, R48, R7, RZ, 0xc0, !PT ;  /* 0x0000000730077212 */ /* 0x000fc400078ec0ff */
[----:B------:R-:W-:-:S04]  /*3e90*/  VOTE.ANY R48, PT, P2 ;  /* 0x0000000000307806 */ /* 0x000fc800010e0100 */
[----:B------:R-:W-:-:S04]  /*3ea0*/  @!P2 LOP3.LUT R48, RZ, R48, RZ, 0x33, !PT ;  /* 0x00000030ff30a212 */ /* 0x000fc800078e33ff */
[----:B------:R-:W-:Y:S02]  /*3eb0*/  LOP3.LUT R7, R48, R7, RZ, 0xc0, !PT ;  /* 0x0000000730077212 */ /* 0x000fe400078ec0ff */
        /* <DEDUP_REMOVED lines=14> */
[----:B------:R-:W-:-:S04]  /*3fa0*/  LOP3.LUT R48, R48, R7, RZ, 0xc0, !PT ;  /* 0x0000000730307212 */ /* 0x000fc800078ec0ff */
[----:B------:R-:W4:Y:S01]  /*3fb0*/  FLO.U32 R52, R48 ;  /* 0x0000003000347300 */ /* 0x000f2200000e0000 */
[----:B------:R-:W-:-:S07]  /*3fc0*/  LOP3.LUT R17, R23, R48, RZ, 0xc0, !PT ;  /* 0x0000003017117212 */ /* 0x000fce00078ec0ff */
[----:B------:R-:W0:Y:S01]  /*3fd0*/  POPC R17, R17 ;  /* 0x0000001100117309 */ /* 0x000e220000000000 */
[----:B----4-:R-:W-:-:S13]  /*3fe0*/  ISETP.NE.AND P0, PT, R46, R52, PT ;  /* 0x000000342e00720c */ /* 0x010fda0003f05270 */
[----:B0-23--:R-:W-:Y:S05]  /*3ff0*/  @P0 BRA `(.L_x_48) ;  /* 0x0000000000080947 */ /* 0x00dfea0003800000 */
[----:B------:R-:W-:-:S05]  /*4000*/  IMAD R0, R0, 0x4, R22 ;  /* 0x0000000400007824 */ /* 0x000fca00078e0216 */
[----:B------:R0:W2:Y:S02]  /*4010*/  ATOMS.ADD R15, [R0], R17 ;  /* 0x00000011000f738c */ /* 0x0000a40000000000 */
.L_x_48:
[----:B------:R-:W-:Y:S05]  /*4020*/  BSYNC.RECONVERGENT B0 ;  /* 0x0000000000007941 */ /* 0x000fea0003800200 */
.L_x_47:
[----:B------:R-:W-:Y:S01]  /*4030*/  R2P PR, R11, 0x7f ;  /* 0x0000007f0b007804 */ /* 0x000fe20000000000 */
[----:B--2---:R2:W3:Y:S01]  /*4040*/  SHFL.IDX PT, R16, R15, R52, 0x1f ;  /* 0x00001f340f107589 */ /* 0x0044e200000e0000 */
[----:B------:R-:W-:Y:S11]  /*4050*/  BSSY.RECONVERGENT B0, `(.L_x_49) ;  /* 0x0000023000007945 */ /* 0x000ff60003800200 */
[----:B0-----:R-:W-:-:S02]  /*4060*/  VOTE.ANY R0, PT, P0 ;  /* 0x0000000000007806 */ /* 0x001fc400000e0100 */
[----:B------:R-:W-:Y:S02]  /*4070*/  VOTE.ANY R7, PT, P1 ;  /* 0x0000000000077806 */ /* 0x000fe400008e0100 */
[----:B------:R-:W-:Y:S02]  /*4080*/  @!P0 LOP3.LUT R0, RZ, R0, RZ, 0x33, !PT ;  /* 0x00000000ff008212 */ /* 0x000fe400078e33ff */
[----:B------:R-:W-:Y:S02]  /*4090*/  @!P1 LOP3.LUT R7, RZ, R7, RZ, 0x33, !PT ;  /* 0x00000007ff079212 */ /* 0x000fe400078e33ff */
[----:B------:R-:W-:Y:S02]  /*40a0*/  LOP3.LUT P0, RZ, R11, 0x80, RZ, 0xc0, !PT ;  /* 0x000000800bff7812 */ /* 0x000fe4000780c0ff */
        /* <DEDUP_REMOVED lines=19> */
[----:B------:R0:W4:Y:S01]  /*41e0*/  FLO.U32 R7, R0 ;  /* 0x0000000000077300 */ /* 0x00012200000e0000 */
[----:B------:R-:W-:-:S07]  /*41f0*/  LOP3.LUT R48, R23, R0, RZ, 0xc0, !PT ;  /* 0x0000000017307212 */ /* 0x000fce00078ec0ff */
[----:B--2---:R2:W1:Y:S01]  /*4200*/  POPC R15, R48 ;  /* 0x00000030000f7309 */ /* 0x0044620000000000 */
[----:B0-----:R-:W-:-:S04]  /*4210*/  SHF.R.U32.HI R0, RZ, UR6, R34 ;  /* 0x00000006ff007c19 */ /* 0x001fc80008011622 */
[----:B------:R-:W-:Y:S02]  /*4220*/  LOP3.LUT R0, R0, UR5, RZ, 0x30, !PT ;  /* 0x0000000500007c12 */ /* 0x000fe4000f8e30ff */
[----:B----4-:R-:W-:Y:S01]  /*4230*/  ISETP.NE.AND P0, PT, R46, R7, PT ;  /* 0x000000072e00720c */ /* 0x010fe20003f05270 */
[----:B--2---:R-:W-:-:S12]  /*4240*/  IMAD.MOV.U32 R48, RZ, RZ, RZ ;  /* 0x000000ffff307224 */ /* 0x004fd800078e00ff */
[----:B-1-3--:R-:W-:Y:S05]  /*4250*/  @P0 BRA `(.L_x_50) ;  /* 0x0000000000080947 */ /* 0x00afea0003800000 */
[----:B------:R-:W-:-:S06]  /*4260*/  IMAD R48, R11, 0x4, R22 ;  /* 0x000000040b307824 */ /* 0x000fcc00078e0216 */
[----:B------:R0:W1:Y:S02]  /*4270*/  ATOMS.ADD R48, [R48], R15 ;  /* 0x0000000f3030738c */ /* 0x0000640000000000 */
.L_x_50:
[----:B------:R-:W-:Y:S05]  /*4280*/  BSYNC.RECONVERGENT B0 ;  /* 0x0000000000007941 */ /* 0x000fea0003800200 */
.L_x_49:
[----:B------:R-:W-:Y:S01]  /*4290*/  R2P PR, R0, 0x7f ;  /* 0x0000007f00007804 */ /* 0x000fe20000000000 */
[----:B------:R-:W-:Y:S01]  /*42a0*/  IMAD.IADD R14, R14, 0x1, R8 ;  /* 0x000000010e0e7824 */ /* 0x000fe200078e0208 */
[----:B------:R-:W-:Y:S01]  /*42b0*/  BSSY.RECONVERGENT B0, `(.L_x_51) ;  /* 0x0000025000007945 */ /* 0x000fe20003800200 */
[----:B------:R-:W-:Y:S02]  /*42c0*/  IMAD.IADD R13, R13, 0x1, R12 ;  /* 0x000000010d0d7824 */ /* 0x000fe400078e020c */
[----:B-1----:R1:W2:Y:S08]  /*42d0*/  SHFL.IDX PT, R12, R48, R7, 0x1f ;  /* 0x00001f07300c7589 */ /* 0x0022b000000e0000 */
[----:B------:R-:W-:-:S02]  /*42e0*/  VOTE.ANY R11, PT, P0 ;  /* 0x00000000000b7806 */ /* 0x000fc400000e0100 */
[----:B------:R-:W-:Y:S01]  /*42f0*/  VOTE.ANY R8, PT, P1 ;  /* 0x0000000000087806 */ /* 0x000fe200008e0100 */
[----:B-1----:R-:W-:Y:S01]  /*4300*/  IMAD.MOV.U32 R7, RZ, RZ, RZ ;  /* 0x000000ffff077224 */ /* 0x002fe200078e00ff */
        /* <DEDUP_REMOVED lines=22> */
[----:B------:R1:W3:Y:S01]  /*4470*/  FLO.U32 R8, R52 ;  /* 0x0000003400087300 */ /* 0x0002e200000e0000 */
[----:B------:R-:W-:-:S07]  /*4480*/  LOP3.LUT R11, R23, R52, RZ, 0xc0, !PT ;  /* 0x00000034170b7212 */ /* 0x000fce00078ec0ff */
[----:B------:R-:W4:Y:S01]  /*4490*/  POPC R11, R11 ;  /* 0x0000000b000b7309 */ /* 0x000f220000000000 */
[----:B-1----:R-:W-:-:S04]  /*44a0*/  SHF.R.U32.HI R52, RZ, UR6, R26 ;  /* 0x00000006ff347c19 */ /* 0x002fc8000801161a */
[----:B------:R-:W-:Y:S02]  /*44b0*/  LOP3.LUT R48, R52, UR5, RZ, 0x30, !PT ;  /* 0x0000000534307c12 */ /* 0x000fe4000f8e30ff */
[----:B---3--:R-:W-:-:S13]  /*44c0*/  ISETP.NE.AND P0, PT, R46, R8, PT ;  /* 0x000000082e00720c */ /* 0x008fda0003f05270 */
[----:B--2-4-:R-:W-:Y:S05]  /*44d0*/  @P0 BRA `(.L_x_52) ;  /* 0x0000000000080947 */ /* 0x014fea0003800000 */
[----:B------:R-:W-:-:S05]  /*44e0*/  IMAD R0, R0, 0x4, R22 ;  /* 0x0000000400007824 */ /* 0x000fca00078e0216 */
[----:B------:R1:W2:Y:S02]  /*44f0*/  ATOMS.ADD R7, [R0], R11 ;  /* 0x0000000b0007738c */ /* 0x0002a40000000000 */
.L_x_52:
[----:B------:R-:W-:Y:S05]  /*4500*/  BSYNC.RECONVERGENT B0 ;  /* 0x0000000000007941 */ /* 0x000fea0003800200 */
.L_x_51:
[----:B------:R-:W-:Y:S01]  /*4510*/  R2P PR, R48, 0x7f ;  /* 0x0000007f30007804 */ /* 0x000fe20000000000 */
[----:B------:R-:W-:Y:S01]  /*4520*/  IMAD.IADD R10, R10, 0x1, R51 ;  /* 0x000000010a0a7824 */ /* 0x000fe200078e0233 */
[----:B--2---:R2:W3:Y:S01]  /*4530*/  SHFL.IDX PT, R8, R7, R8, 0x1f ;  /* 0x00001f0807087589 */ /* 0x0044e200000e0000 */
[----:B------:R-:W-:Y:S01]  /*4540*/  BSSY.RECONVERGENT B0, `(.L_x_53) ;  /* 0x0000024000007945 */ /* 0x000fe20003800200 */
[----:B------:R-:W-:Y:S02]  /*4550*/  IMAD.IADD R9, R9, 0x1, R45 ;  /* 0x0000000109097824 */ /* 0x000fe400078e022d */
[----:B------:R-:W-:-:S07]  /*4560*/  IMAD.MOV.U32 R45, RZ, RZ, RZ ;  /* 0x000000ffff2d7224 */ /* 0x000fce00078e00ff */
[----:B-1----:R-:W-:Y:S02]  /*4570*/  VOTE.ANY R0, PT, P0 ;  /* 0x0000000000007806 */ /* 0x002fe400000e0100 */
        /* <DEDUP_REMOVED lines=23> */
[----:B------:R-:W-:Y:S02]  /*46f0*/  SHF.R.U32.HI R51, RZ, UR6, R33 ;  /* 0x00000006ff337c19 */ /* 0x000fe40008011621 */
[----:B------:R1:W4:Y:S02]  /*4700*/  FLO.U32 R0, R52 ;  /* 0x0000003400007300 */ /* 0x00032400000e0000 */
[----:B------:R-:W-:Y:S02]  /*4710*/  LOP3.LUT R51, R51, UR5, RZ, 0x30, !PT ;  /* 0x0000000533337c12 */ /* 0x000fe4000f8e30ff */
[----:B-1----:R-:W-:-:S04]  /*4720*/  LOP3.LUT R52, R23, R52, RZ, 0xc0, !PT ;  /* 0x0000003417347212 */ /* 0x002fc800078ec0ff */
[----:B--2---:R1:W2:Y:S01]  /*4730*/  POPC R7, R52 ;  /* 0x0000003400077309 */ /* 0x0042a20000000000 */
[----:B----4-:R-:W-:-:S13]  /*4740*/  ISETP.NE.AND P0, PT, R46, R0, PT ;  /* 0x000000002e00720c */ /* 0x010fda0003f05270 */
[----:B-123--:R-:W-:Y:S05]  /*4750*/  @P0 BRA `(.L_x_54) ;  /* 0x0000000000080947 */ /* 0x00efea0003800000 */
[----:B------:R-:W-:-:S05]  /*4760*/  IMAD R48, R48, 0x4, R22 ;  /* 0x0000000430307824 */ /* 0x000fca00078e0216 */
[----:B------:R1:W2:Y:S02]  /*4770*/  ATOMS.ADD R45, [R48], R7 ;  /* 0x00000007302d738c */ /* 0x0002a40000000000 */
.L_x_54:
[----:B------:R-:W-:Y:S05]  /*4780*/  BSYNC.RECONVERGENT B0 ;  /* 0x0000000000007941 */ /* 0x000fea0003800200 */
.L_x_53:
[----:B------:R-:W-:Y:S01]  /*4790*/  R2P PR, R51, 0x7f ;  /* 0x0000007f33007804 */ /* 0x000fe20000000000 */
[----:B------:R-:W-:Y:S01]  /*47a0*/  IMAD.IADD R6, R5, 0x1, R6 ;  /* 0x0000000105067824 */ /* 0x000fe200078e0206 */
[----:B--2---:R2:W3:Y:S01]  /*47b0*/  SHFL.IDX PT, R0, R45, R0, 0x1f ;  /* 0x00001f002d007589 */ /* 0x0044e200000e0000 */
[----:B------:R-:W-:Y:S01]  /*47c0*/  IMAD.IADD R4, R4, 0x1, R47 ;  /* 0x0000000104047824 */ /* 0x000fe200078e022f */
[----:B------:R-:W-:Y:S01]  /*47d0*/  SHF.R.U32.HI R47, RZ, UR6, R32 ;  /* 0x00000006ff2f7c19 */ /* 0x000fe20008011620 */
[----:B------:R-:W-:Y:S03]  /*47e0*/  BSSY.RECONVERGENT B0, `(.L_x_55) ;  /* 0x0000022000007945 */ /* 0x000fe60003800200 */
[----:B------:R-:W-:-:S05]  /*47f0*/  LOP3.LUT R47, R47, UR5, RZ, 0x30, !PT ;  /* 0x000000052f2f7c12 */ /* 0x000fca000f8e30ff */
        /* <DEDUP_REMOVED lines=9> */
[----:B------:R-:W-:Y:S02]  /*4890*/  VOTE.ANY R48, PT, P3 ;  /* 0x0000000000307806 */ /* 0x000fe400018e0100 */
[----:B------:R-:W-:Y:S02]  /*48a0*/  VOTE.ANY R52, PT, P0 ;  /* 0x0000000000347806 */ /* 0x000fe400000e0100 */
[----:B------:R-:W-:Y:S02]  /*48b0*/  @!P3 LOP3.LUT R48, RZ, R48, RZ, 0x33, !PT ;  /* 0x00000030ff30b212 */ /* 0x000fe400078e33ff */
[----:B------:R-:W-:Y:S02]  /*48c0*/  @!P0 LOP3.LUT R52, RZ, R52, RZ, 0x33, !PT ;  /* 0x00000034ff348212 */ /* 0x000fe400078e33ff */
        /* <DEDUP_REMOVED lines=9> */
[----:B------:R-:W-:Y:S01]  /*4960*/  LOP3.LUT R5, R48, R5, RZ, 0xc0, !PT ;  /* 0x0000000530057212 */ /* 0x000fe200078ec0ff */
[----:B------:R-:W-:-:S03]  /*4970*/  IMAD.MOV.U32 R48, RZ, RZ, RZ ;  /* 0x000000ffff307224 */ /* 0x000fc600078e00ff */
[----:B------:R-:W-:-:S04]  /*4980*/  LOP3.LUT R52, R52, R5, RZ, 0xc0, !PT ;  /* 0x0000000534347212 */ /* 0x000fc800078ec0ff */
[----:B------:R1:W4:Y:S02]  /*4990*/  FLO.U32 R5, R52 ;  /* 0x0000003400057300 */ /* 0x00032400000e0000 */
[----:B-1----:R-:W-:-:S06]  /*49a0*/  LOP3.LUT R52, R23, R52, RZ, 0xc0, !PT ;  /* 0x0000003417347212 */ /* 0x002fcc00078ec0ff */
[----:B--2---:R1:W2:Y:S01]  /*49b0*/  POPC R45, R52 ;  /* 0x00000034002d7309 */ /* 0x0042a20000000000 */
[----:B----4-:R-:W-:-:S13]  /*49c0*/  ISETP.NE.AND P0, PT, R46, R5, PT ;  /* 0x000000052e00720c */ /* 0x010fda0003f05270 */
[----:B-1-3--:R-:W-:Y:S05]  /*49d0*/  @P0 BRA `(.L_x_56) ;  /* 0x0000000000080947 */ /* 0x00afea0003800000 */
[----:B------:R-:W-:-:S06]  /*49e0*/  IMAD R48, R51, 0x4, R22 ;  /* 0x0000000433307824 */ /* 0x000fcc00078e0216 */
[----:B--2---:R1:W3:Y:S02]  /*49f0*/  ATOMS.ADD R48, [R48], R45 ;  /* 0x0000002d3030738c */ /* 0x0042e40000000000 */
.L_x_56:
[----:B------:R-:W-:Y:S05]  /*4a00*/  BSYNC.RECONVERGENT B0 ;  /* 0x0000000000007941 */ /* 0x000fea0003800200 */
.L_x_55:
[----:B------:R-:W-:Y:S01]  /*4a10*/  R2P PR, R47, 0x7f ;  /* 0x0000007f2f007804 */ /* 0x000fe20000000000 */
[----:B------:R-:W-:Y:S01]  /*4a20*/  IMAD.IADD R50, R50, 0x1, R49 ;  /* 0x0000000132327824 */ /* 0x000fe200078e0231 */
[----:B---3--:R3:W4:Y:S01]  /*4a30*/  SHFL.IDX PT, R48, R48, R5, 0x1f ;  /* 0x00001f0530307589 */ /* 0x00872200000e0000 */
[----:B------:R-:W-:Y:S01]  /*4a40*/  IMAD.IADD R20, R21, 0x1, R20 ;  /* 0x0000000115147824 */ /* 0x000fe200078e0214 */
[----:B------:R-:W-:Y:S01]  /*4a50*/  SHF.R.U32.HI R21, RZ, UR6, R31 ;  /* 0x00000006ff157c19 */ /* 0x000fe2000801161f */
[----:B------:R-:W-:Y:S03]  /*4a60*/  BSSY.RECONVERGENT B0, `(.L_x_57) ;  /* 0x0000022000007945 */ /* 0x000fe60003800200 */
[----:B---3--:R-:W-:Y:S01]  /*4a70*/  LOP3.LUT R5, R21, UR5, RZ, 0x30, !PT ;  /* 0x0000000515057c12 */ /* 0x008fe2000f8e30ff */
[----:B------:R-:W-:-:S04]  /*4a80*/  IMAD.MOV.U32 R21, RZ, RZ, RZ ;  /* 0x000000ffff157224 */ /* 0x000fc800078e00ff */
        /* <DEDUP_REMOVED lines=23> */
[----:B------:R-:W-:-:S04]  /*4c00*/  LOP3.LUT R52, R49, R52, RZ, 0xc0, !PT ;  /* 0x0000003431347212 */ /* 0x000fc800078ec0ff */
[----:B------:R-:W3:Y:S01]  /*4c10*/  FLO.U32 R49, R52 ;  /* 0x0000003400317300 */ /* 0x000ee200000e0000 */
[----:B------:R-:W-:-:S07]  /*4c20*/  LOP3.LUT R51, R23, R52, RZ, 0xc0, !PT ;  /* 0x0000003417337212 */ /* 0x000fce00078ec0ff */
[----:B------:R-:W0:Y:S01]  /*4c30*/  POPC R51, R51 ;  /* 0x0000003300337309 */ /* 0x000e220000000000 */
[----:B---3--:R-:W-:-:S13]  /*4c40*/  ISETP.NE.AND P0, PT, R46, R49, PT ;  /* 0x000000312e00720c */ /* 0x008fda0003f05270 */
[----:B0---4-:R-:W-:Y:S05]  /*4c50*/  @P0 BRA `(.L_x_58) ;  /* 0x0000000000080947 */ /* 0x011fea0003800000 */
[----:B------:R-:W-:-:S05]  /*4c60*/  IMAD R52, R47, 0x4, R22 ;  /* 0x000000042f347824 */ /* 0x000fca00078e0216 */
[----:B------:R0:W3:Y:S02]  /*4c70*/  ATOMS.ADD R21, [R52], R51 ;  /* 0x000000333415738c */ /* 0x0000e40000000000 */
.L_x_58:
[----:B------:R-:W-:Y:S05]  /*4c80*/  BSYNC.RECONVERGENT B0 ;  /* 0x0000000000007941 */ /* 0x000fea0003800200 */
.L_x_57:
        /* <DEDUP_REMOVED lines=9> */
[----:B0-----:R-:W-:Y:S02]  /*4d20*/  VOTE.ANY R52, PT, P1 ;  /* 0x0000000000347806 */ /* 0x001fe400008e0100 */
        /* <DEDUP_REMOVED lines=22> */
[----:B------:R-:W0:Y:S01]  /*4e90*/  FLO.U32 R19, R52 ;  /* 0x0000003400137300 */ /* 0x000e2200000e0000 */
[----:B------:R-:W-:-:S07]  /*4ea0*/  LOP3.LUT R47, R23, R52, RZ, 0xc0, !PT ;  /* 0x00000034172f7212 */ /* 0x000fce00078ec0ff */
[----:B------:R-:W3:Y:S01]  /*4eb0*/  POPC R47, R47 ;  /* 0x0000002f002f7309 */ /* 0x000ee20000000000 */
[----:B0-----:R-:W-:-:S13]  /*4ec0*/  ISETP.NE.AND P0, PT, R46, R19, PT ;  /* 0x000000132e00720c */ /* 0x001fda0003f05270 */
[----:B---34-:R-:W-:Y:S05]  /*4ed0*/  @P0 BRA `(.L_x_60) ;  /* 0x0000000000080947 */ /* 0x018fea0003800000 */
[----:B------:R-:W-:-:S05]  /*4ee0*/  IMAD R52, R5, 0x4, R22 ;  /* 0x0000000405347824 */ /* 0x000fca00078e0216 */
[----:B------:R0:W3:Y:S02]  /*4ef0*/  ATOMS.ADD R17, [R52], R47 ;  /* 0x0000002f3411738c */ /* 0x0000e40000000000 */
.L_x_60:
[----:B------:R-:W-:Y:S05]  /*4f00*/  BSYNC.RECONVERGENT B0 ;  /* 0x0000000000007941 */ /* 0x000fea0003800200 */
.L_x_59:
        /* <DEDUP_REMOVED lines=39> */
.L_x_62:
[----:B------:R-:W-:Y:S05]  /*5180*/  BSYNC.RECONVERGENT B0 ;  /* 0x0000000000007941 */ /* 0x000fea0003800200 */
.L_x_61:
[----:B------:R-:W-:Y:S01]  /*5190*/  R2P PR, R19, 0x7f ;  /* 0x0000007f13007804 */ /* 0x000fe20000000000 */
[----:B------:R-:W-:Y:S01]  /*51a0*/  IMAD.IADD R0, R7, 0x1, R0 ;  /* 0x0000000107007824 */ /* 0x000fe200078e0200 */
[----:B---3--:R3:W4:Y:S01]  /*51b0*/  SHFL.IDX PT, R11, R11, R5, 0x1f ;  /* 0x00001f050b0b7589 */ /* 0x00872200000e0000 */
[----:B--2---:R-:W-:Y:S01]  /*51c0*/  IMAD.IADD R48, R45, 0x1, R48 ;  /* 0x000000012d307824 */ /* 0x004fe200078e0230 */
[----:B-1----:R-:W-:Y:S01]  /*51d0*/  SHF.R.U32.HI R45, RZ, UR6, R28 ;  /* 0x00000006ff2d7c19 */ /* 0x002fe2000801161c */
[----:B------:R-:W-:Y:S03]  /*51e0*/  BSSY.RECONVERGENT B0, `(.L_x_63) ;  /* 0x0000022000007945 */ /* 0x000fe60003800200 */
[----:B------:R-:W-:-:S05]  /*51f0*/  LOP3.LUT R45, R45, UR5, RZ, 0x30, !PT ;  /* 0x000000052d2d7c12 */ /* 0x000fca000f8e30ff */
        /* <DEDUP_REMOVED lines=24> */
[----:B------:R0:W1:Y:S01]  /*5380*/  FLO.U32 R7, R52 ;  /* 0x0000003400077300 */ /* 0x00006200000e0000 */
[----:B------:R-:W-:-:S07]  /*5390*/  LOP3.LUT R49, R23, R52, RZ, 0xc0, !PT ;  /* 0x0000003417317212 */ /* 0x000fce00078ec0ff */
[----:B------:R-:W2:Y:S01]  /*53a0*/  POPC R49, R49 ;  /* 0x0000003100317309 */ /* 0x000ea20000000000 */
[----:B0-----:R-:W-:Y:S01]  /*53b0*/  IMAD.MOV.U32 R52, RZ, RZ, RZ ;  /* 0x000000ffff347224 */ /* 0x001fe200078e00ff */
[----:B-1----:R-:W-:-:S13]  /*53c0*/  ISETP.NE.AND P0, PT, R46, R7, PT ;  /* 0x000000072e00720c */ /* 0x002fda0003f05270 */
[----:B--234-:R-:W-:Y:S05]  /*53d0*/  @P0 BRA `(.L_x_64) ;  /* 0x0000000000080947 */ /* 0x01cfea0003800000 */
[----:B------:R-:W-:-:S06]  /*53e0*/  IMAD R52, R19, 0x4, R22 ;  /* 0x0000000413347824 */ /* 0x000fcc00078e0216 */
[----:B------:R0:W1:Y:S02]  /*53f0*/  ATOMS.ADD R52, [R52], R49 ;  /* 0x000000313434738c */ /* 0x0000640000000000 */
.L_x_64:
[----:B------:R-:W-:Y:S05]  /*5400*/  BSYNC.RECONVERGENT B0 ;  /* 0x0000000000007941 */ /* 0x000fea0003800200 */
.L_x_63:
[----:B------:R-:W-:Y:S01]  /*5410*/  R2P PR, R45, 0x7f ;  /* 0x0000007f2d007804 */ /* 0x000fe20000000000 */
[----:B-1----:R1:W2:Y:S01]  /*5420*/  SHFL.IDX PT, R52, R52, R7, 0x1f ;  /* 0x00001f0734347589 */ /* 0x0022a200000e0000 */
[----:B------:R-:W-:Y:S11]  /*5430*/  BSSY.RECONVERGENT B0, `(.L_x_65) ;  /* 0x0000021000007945 */ /* 0x000ff60003800200 */
[----:B------:R-:W-:-:S02]  /*5440*/  VOTE.ANY R5, PT, P0 ;  /* 0x0000000000057806 */ /* 0x000fc400000e0100 */
[----:B------:R-:W-:Y:S02]  /*5450*/  VOTE.ANY R19, PT, P1 ;  /* 0x0000000000137806 */ /* 0x000fe400008e0100 */
[----:B------:R-:W-:Y:S02]  /*5460*/  @!P0 LOP3.LUT R5, RZ, R5, RZ, 0x33, !PT ;  /* 0x00000005ff058212 */ /* 0x000fe400078e33ff */
[----:B------:R-:W-:Y:S02]  /*5470*/  @!P1 LOP3.LUT R19, RZ, R19, RZ, 0x33, !PT ;  /* 0x00000013ff139212 */ /* 0x000fe400078e33ff */
[----:B-1----:R-:W-:Y:S02]  /*5480*/  VOTE.ANY R7, PT, P5 ;  /* 0x0000000000077806 */ /* 0x002fe400028e0100 */
[----:B------:R-:W-:Y:S02]  /*5490*/  LOP3.LUT R5, R19, R5, RZ, 0xc0, !PT ;  /* 0x0000000513057212 */ /* 0x000fe400078ec0ff */
[----:B------:R-:W-:-:S02]  /*54a0*/  VOTE.ANY R19, PT, P2 ;  /* 0x0000000000137806 */ /* 0x000fc400010e0100 */
        /* <DEDUP_REMOVED lines=9> */
[----:B------:R-:W-:-:S04]  /*5540*/  LOP3.LUT R5, R19, R5, RZ, 0xc0, !PT ;  /* 0x0000000513057212 */ /* 0x000fc800078ec0ff */
[----:B------:R-:W-:Y:S02]  /*5550*/  LOP3.LUT R5, R7, R5, RZ, 0xc0, !PT ;  /* 0x0000000507057212 */ /* 0x000fe400078ec0ff */
[----:B------:R-:W-:-:S04]  /*5560*/  VOTE.ANY R7, PT, P6 ;  /* 0x0000000000077806 */ /* 0x000fc800030e0100 */
[----:B------:R-:W-:-:S04]  /*5570*/  @!P6 LOP3.LUT R7, RZ, R7, RZ, 0x33, !PT ;  /* 0x00000007ff07e212 */ /* 0x000fc800078e33ff */
[----:B------:R-:W-:Y:S02]  /*5580*/  LOP3.LUT R5, R7, R5, RZ, 0xc0, !PT ;  /* 0x0000000507057212 */ /* 0x000fe400078ec0ff */
[----:B------:R-:W-:-:S04]  /*5590*/  VOTE.ANY R7, PT, P0 ;  /* 0x0000000000077806 */ /* 0x000fc800000e0100 */
[----:B------:R-:W-:-:S04]  /*55a0*/  @!P0 LOP3.LUT R7, RZ, R7, RZ, 0x33, !PT ;  /* 0x00000007ff078212 */ /* 0x000fc800078e33ff */
[----:B------:R-:W-:-:S04]  /*55b0*/  LOP3.LUT R19, R7, R5, RZ, 0xc0, !PT ;  /* 0x0000000507137212 */ /* 0x000fc800078ec0ff */
[----:B------:R-:W1:Y:S01]  /*55c0*/  FLO.U32 R7, R19 ;  /* 0x0000001300077300 */ /* 0x000e6200000e0000 */
[----:B------:R-:W-:-:S07]  /*55d0*/  LOP3.LUT R5, R23, R19, RZ, 0xc0, !PT ;  /* 0x0000001317057212 */ /* 0x000fce00078ec0ff */
[----:B------:R-:W3:Y:S01]  /*55e0*/  POPC R5, R5 ;  /* 0x0000000500057309 */ /* 0x000ee20000000000 */
[----:B-1----:R-:W-:Y:S01]  /*55f0*/  ISETP.NE.AND P0, PT, R46, R7, PT ;  /* 0x000000072e00720c */ /* 0x002fe20003f05270 */
[----:B------:R-:W-:-:S12]  /*5600*/  IMAD.MOV.U32 R46, RZ, RZ, RZ ;  /* 0x000000ffff2e7224 */ /* 0x000fd800078e00ff */
[----:B--23--:R-:W-:Y:S05]  /*5610*/  @P0 BRA `(.L_x_66) ;  /* 0x0000000000080947 */ /* 0x00cfea0003800000 */
[----:B------:R-:W-:-:S05]  /*5620*/  IMAD R22, R45, 0x4, R22 ;  /* 0x000000042d167824 */ /* 0x000fca00078e0216 */
[----:B------:R1:W2:Y:S02]  /*5630*/  ATOMS.ADD R46, [R22], R5 ;  /* 0x00000005162e738c */ /* 0x0002a40000000000 */
.L_x_66:
[----:B------:R-:W-:Y:S05]  /*5640*/  BSYNC.RECONVERGENT B0 ;  /* 0x0000000000007941 */ /* 0x000fea0003800200 */
.L_x_65:
[----:B-12---:R1:W2:Y:S01]  /*5650*/  SHFL.IDX PT, R22, R46, R7, 0x1f ;  /* 0x00001f072e167589 */ /* 0x0062a200000e0000 */
[----:B------:R-:W-:Y:S01]  /*5660*/  LOP3.LUT R19, R44, 0x80000000, RZ, 0x3c, !PT ;  /* 0x800000002c137812 */ /* 0x000fe200078e3cff */
[----:B------:R-:W-:Y:S01]  /*5670*/  IMAD.IADD R11, R15, 0x1, R11 ;  /* 0x000000010f0b7824 */ /* 0x000fe200078e020b */
[----:B------:R-:W-:Y:S01]  /*5680*/  LEA R14, R14, UR4, 0x2 ;  /* 0x000000040e0e7c11 */ /* 0x000fe2000f8e10ff */
[----:B------:R-:W-:Y:S01]  /*5690*/  BAR.SYNC.DEFER_BLOCKING 0x0 ;  /* 0x0000000000007b1d */ /* 0x000fe20000010000 */
[----:B------:R-:W-:Y:S01]  /*56a0*/  LOP3.LUT R43, R43, 0x80000000, RZ, 0x3c, !PT ;  /* 0x800000002b2b7812 */ /* 0x000fe200078e3cff */
[----:B------:R-:W-:Y:S01]  /*56b0*/  IMAD.IADD R21, R51, 0x1, R21 ;  /* 0x0000000133157824 */ /* 0x000fe200078e0215 */
[----:B------:R-:W-:Y:S01]  /*56c0*/  LEA R13, R13, UR4, 0x2 ;  /* 0x000000040d0d7c11 */ /* 0x000fe2000f8e10ff */
[----:B------:R-:W-:Y:S01]  /*56d0*/  IMAD.IADD R17, R47, 0x1, R17 ;  /* 0x000000012f117824 */ /* 0x000fe200078e0211 */
[----:B------:R-:W-:Y:S01]  /*56e0*/  LOP3.LUT R15, R42, 0x80000000, RZ, 0x3c, !PT ;  /* 0x800000002a0f7812 */ /* 0x000fe200078e3cff */
[----:B------:R-:W-:Y:S01]  /*56f0*/  IMAD.IADD R52, R49, 0x1, R52 ;  /* 0x0000000131347824 */ /* 0x000fe200078e0234 */
[----:B------:R-:W-:Y:S01]  /*5700*/  LEA R10, R10, UR4, 0x2 ;  /* 0x000000040a0a7c11 */ /* 0x000fe2000f8e10ff */
[----:B------:R-:W-:Y:S01]  /*5710*/  BSSY B1, `(.L_x_67) ;  /* 0x0000058000017945 */ /* 0x000fe20003800000 */
[----:B------:R-:W-:-:S02]  /*5720*/  LEA R42, R9, UR4, 0x2 ;  /* 0x00000004092a7c11 */ /* 0x000fc4000f8e10ff */
[----:B------:R-:W-:Y:S02]  /*5730*/  LEA R4, R4, UR4, 0x2 ;  /* 0x0000000404047c11 */ /* 0x000fe4000f8e10ff */
[----:B------:R-:W-:Y:S02]  /*5740*/  LEA R50, R50, UR4, 0x2 ;  /* 0x0000000432327c11 */ /* 0x000fe4000f8e10ff */
[----:B-1----:R-:W-:Y:S02]  /*5750*/  LEA R7, R20, UR4, 0x2 ;  /* 0x0000000414077c11 */ /* 0x002fe4000f8e10ff */
[----:B------:R-:W-:Y:S02]  /*5760*/  LEA R18, R18, UR4, 0x2 ;  /* 0x0000000412127c11 */ /* 0x000fe4000f8e10ff */
[----:B------:R-:W-:Y:S01]  /*5770*/  LEA R9, R16, UR4, 0x2 ;  /* 0x0000000410097c11 */ /* 0x000fe2000f8e10ff */
[----:B--2---:R-:W-:Y:S01]  /*5780*/  IMAD.IADD R22, R5, 0x1, R22 ;  /* 0x0000000105167824 */ /* 0x004fe200078e0216 */
[----:B------:R-:W-:-:S02]  /*5790*/  LEA R5, R6, UR4, 0x2 ;  /* 0x0000000406057c11 */ /* 0x000fc4000f8e10ff */
[----:B------:R-:W-:Y:S01]  /*57a0*/  LEA R12, R12, UR4, 0x2 ;  /* 0x000000040c0c7c11 */ /* 0x000fe2000f8e10ff */
[----:B------:R-:W-:Y:S01]  /*57b0*/  STS [R14+-0x4], R19 ;  /* 0xfffffc130e007388 */ /* 0x000fe20000000800 */
[----:B------:R-:W-:Y:S02]  /*57c0*/  LEA R48, R48, UR4, 0x2 ;  /* 0x0000000430307c11 */ /* 0x000fe4000f8e10ff */
[----:B------:R-:W-:Y:S01]  /*57d0*/  LEA R21, R21, UR4, 0x2 ;  /* 0x0000000415157c11 */ /* 0x000fe2000f8e10ff */
[----:B------:R1:W-:Y:S01]  /*57e0*/  STS [R13+-0x4], R43 ;  /* 0xfffffc2b0d007388 */ /* 0x0003e20000000800 */
[----:B------:R-:W-:Y:S02]  /*57f0*/  LEA R11, R11, UR4, 0x2 ;  /* 0x000000040b0b7c11 */ /* 0x000fe4000f8e10ff */
[----:B------:R-:W-:Y:S01]  /*5800*/  LEA R52, R52, UR4, 0x2 ;  /* 0x0000000434347c11 */ /* 0x000fe2000f8e10ff */
[----:B------:R2:W-:Y:S01]  /*5810*/  STS [R10+-0x4], R15 ;  /* 0xfffffc0f0a007388 */ /* 0x0005e20000000800 */
[----:B------:R-:W-:-:S03]  /*5820*/  ISETP.NE.AND P0, PT, R53, RZ, PT ;  /* 0x000000ff3500720c */ /* 0x000fc60003f05270 */
[----:B------:R-:W-:Y:S01]  /*5830*/  STS [R42+-0x4], R41 ;  /* 0xfffffc292a007388 */ /* 0x000fe20000000800 */
[----:B-1----:R-:W-:-:S03]  /*5840*/  LEA R13, R8, UR4, 0x2 ;  /* 0x00000004080d7c11 */ /* 0x002fc6000f8e10ff */
[----:B------:R1:W-:Y:S01]  /*5850*/  STS [R5+-0x4], R40 ;  /* 0xfffffc2805007388 */ /* 0x0003e20000000800 */
[----:B--2---:R-:W-:-:S03]  /*5860*/  LEA R15, R0, UR4, 0x2 ;  /* 0x00000004000f7c11 */ /* 0x004fc6000f8e10ff */
[----:B------:R-:W-:Y:S01]  /*5870*/  STS [R4+-0x4], R39 ;  /* 0xfffffc2704007388 */ /* 0x000fe20000000800 */
[----:B------:R-:W-:-:S03]  /*5880*/  LEA R0, R17, UR4, 0x2 ;  /* 0x0000000411007c11 */ /* 0x000fc6000f8e10ff */
[----:B------:R-:W-:Y:S01]  /*5890*/  STS [R50+-0x4], R25 ;  /* 0xfffffc1932007388 */ /* 0x000fe20000000800 */
[----:B-1----:R-:W-:-:S03]  /*58a0*/  LEA R5, R22, UR4, 0x2 ;  /* 0x0000000416057c11 */ /* 0x002fc6000f8e10ff */
[----:B------:R-:W-:Y:S04]  /*58b0*/  STS [R7+-0x4], R38 ;  /* 0xfffffc2607007388 */ /* 0x000fe80000000800 */
[----:B------:R-:W-:Y:S04]  /*58c0*/  STS [R18+-0x4], R37 ;  /* 0xfffffc2512007388 */ /* 0x000fe80000000800 */
[----:B------:R-:W-:Y:S04]  /*58d0*/  STS [R9+-0x4], R36 ;  /* 0xfffffc2409007388 */ /* 0x000fe80000000800 */
[----:B------:R-:W-:Y:S04]  /*58e0*/  STS [R12+-0x4], R35 ;  /* 0xfffffc230c007388 */ /* 0x000fe80000000800 */
[----:B------:R1:W-:Y:S04]  /*58f0*/  STS [R13+-0x4], R34 ;  /* 0xfffffc220d007388 */ /* 0x0003e80000000800 */
[----:B------:R2:W-:Y:S04]  /*5900*/  STS [R15+-0x4], R26 ;  /* 0xfffffc1a0f007388 */ /* 0x0005e80000000800 */
[----:B------:R2:W-:Y:S01]  /*5910*/  STS [R48+-0x4], R33 ;  /* 0xfffffc2130007388 */ /* 0x0005e20000000800 */
[----:B-1----:R-:W-:-:S03]  /*5920*/  LEA R13, R3, UR4, 0x3 ;  /* 0x00000004030d7c11 */ /* 0x002fc6000f8e18ff */
[----:B------:R2:W-:Y:S04]  /*5930*/  STS [R21+-0x4], R32 ;  /* 0xfffffc2015007388 */ /* 0x0005e80000000800 */
[----:B------:R2:W-:Y:S04]  /*5940*/  STS [R0+-0x4], R31 ;  /* 0xfffffc1f00007388 */ /* 0x0005e80000000800 */
[----:B------:R2:W-:Y:S04]  /*5950*/  STS [R11+-0x4], R30 ;  /* 0xfffffc1e0b007388 */ /* 0x0005e80000000800 */
[----:B------:R2:W-:Y:S04]  /*5960*/  STS [R52+-0x4], R29 ;  /* 0xfffffc1d34007388 */ /* 0x0005e80000000800 */
[----:B------:R2:W-:Y:S01]  /*5970*/  STS [R5+-0x4], R28 ;  /* 0xfffffc1c05007388 */ /* 0x0005e20000000800 */
[----:B------:R-:W-:Y:S05]  /*5980*/  @P0 BRA `(.L_x_68) ;  /* 0x0000000000c00947 */ /* 0x000fea0003800000 */
[----:B------:R-:W1:Y:S02]  /*5990*/  LDCU.64 UR10, c[0x0][0x398] ;  /* 0x00007300ff0a77ac */ /* 0x000e640008000a00 */
[----:B-1----:R-:W-:-:S04]  /*59a0*/  LEA R6, P0, R3, UR10, 0x3 ;  /* 0x0000000a03067c11 */ /* 0x002fc8000f8018ff */
[----:B------:R-:W-:-:S05]  /*59b0*/  LEA.HI.X R7, R3, UR11, RZ, 0x3, P0 ;  /* 0x0000000b03077c11 */ /* 0x000fca00080f1cff */
[----:B--2---:R-:W2:Y:S01]  /*59c0*/  LDG.E.64 R4, desc[UR8][R6.64] ;  /* 0x0000000806047981 */ /* 0x004ea2000c1e1b00 */
[----:B------:R-:W-:Y:S01]  /*59d0*/  SHF.R.S32.HI R9, RZ, 0x1f, R24 ;  /* 0x0000001fff097819 */ /* 0x000fe20000011418 */
[----:B------:R-:W-:Y:S01]  /*59e0*/  UISETP.GE.AND UP0, UPT, UR7, 0x1, UPT ;  /* 0x000000010700788c */ /* 0x000fe2000bf06270 */
[----:B------:R-:W-:Y:S01]  /*59f0*/  IMAD.MOV.U32 R0, RZ, RZ, R27 ;  /* 0x000000ffff007224 */ /* 0x000fe200078e001b */
[----:B--2---:R-:W-:-:S05]  /*5a00*/  IADD3 R4, P0, PT, -R24, R4, RZ ;  /* 0x0000000418047210 */ /* 0x004fca0007f1e1ff */
[----:B------:R-:W-:-:S05]  /*5a10*/  IMAD.X R5, R5, 0x1, ~R9, P0 ;  /* 0x0000000105057824 */ /* 0x000fca00000e0e09 */
[----:B------:R1:W-:Y:S01]  /*5a20*/  STS.64 [R13+0x7200], R4 ;  /* 0x007200040d007388 */ /* 0x0003e20000000a00 */
[----:B------:R-:W-:Y:S05]  /*5a30*/  BRA.U !UP0, `(.L_x_69) ;  /* 0x00000001086c7547 */ /* 0x000fea000b800000 */
[----:B------:R-:W-:Y:S01]  /*5a40*/  BSSY B0, `(.L_x_70) ;  /* 0x0000019000007945 */ /* 0x000fe20003800000 */
[----:B------:R-:W-:Y:S02]  /*5a50*/  IMAD.MOV.U32 R6, RZ, RZ, -0x1 ;  /* 0xffffffffff067424 */ /* 0x000fe400078e00ff */
[----:B------:R-:W-:Y:S02]  /*5a60*/  IMAD.U32 R7, RZ, RZ, UR7 ;  /* 0x00000007ff077e24 */ /* 0x000fe4000f8e00ff */
[----:B------:R-:W-:-:S07]  /*5a70*/  IMAD.MOV.U32 R0, RZ, RZ, R27 ;  /* 0x000000ffff007224 */ /* 0x000fce00078e001b */
.L_x_74:
[----:B-1----:R-:W1:Y:S01]  /*5a80*/  LDC.64 R4, c[0x0][0x380] ;  /* 0x0000e000ff047b82 */ /* 0x002e620000000a00 */
[----:B------:R-:W-:Y:S01]  /*5a90*/  VIADD R11, R7, 0xffffffff ;  /* 0xffffffff070b7836 */ /* 0x000fe20000000000 */
[----:B------:R-:W-:Y:S03]  /*5aa0*/  BSSY B2, `(.L_x_71) ;  /* 0x0000008000027945 */ /* 0x000fe60003800000 */
[----:B------:R-:W-:-:S04]  /*5ab0*/  IMAD R9, R11, 0x100, R3 ;  /* 0x000001000b097824 */ /* 0x000fc800078e0203 */
[----:B-1----:R-:W-:-:S07]  /*5ac0*/  IMAD.WIDE R4, R9, 0x4, R4 ;  /* 0x0000000409047825 */ /* 0x002fce00078e0204 */
.L_x_72:
[----:B------:R-:W-:Y:S05]  /*5ad0*/  YIELD ;  /* 0x0000000000007946 */ /* 0x000fea0003800000 */
[----:B------:R1:W-:Y:S06]  /*5ae0*/  MEMBAR.SC.CTA ;  /* 0x0000000000007992 */ /* 0x0003ec0000000000 */
[----:B-1----:R-:W2:Y:S02]  /*5af0*/  LDG.E.STRONG.SYS R8, desc[UR8][R4.64] ;  /* 0x0000000804087981 */ /* 0x002ea4000c1f5900 */
[----:B--2---:R-:W-:-:S13]  /*5b00*/  ISETP.NE.AND P0, PT, R8, RZ, PT ;  /* 0x000000ff0800720c */ /* 0x004fda0003f05270 */
[----:B------:R-:W-:Y:S05]  /*5b10*/  @!P0 BRA `(.L_x_72) ;  /* 0xfffffffc00ec8947 */ /* 0x000fea000383ffff */
[----:B------:R-:W-:Y:S05]  /*5b20*/  BSYNC B2 ;  /* 0x0000000000027941 */ /* 0x000fea0003800000 */
.L_x_71:
[----:B------:R-:W-:Y:S01]  /*5b30*/  BSSY.RECONVERGENT B2, `(.L_x_73) ;  /* 0x0000006000027945 */ /* 0x000fe20003800200 */
[C---:B------:R-:W-:Y:S02]  /*5b40*/  ISETP.GT.AND P0, PT, R8.reuse, -0x1, PT ;  /* 0xffffffff0800780c */ /* 0x040fe40003f04270 */
[----:B------:R-:W-:Y:S01]  /*5b50*/  LOP3.LUT R5, R8, 0x3fffffff, RZ, 0xc0, !PT ;  /* 0x3fffffff08057812 */ /* 0x000fe200078ec0ff */
[----:B------:R-:W-:Y:S05]  /*5b60*/  WARPSYNC.EXCLUSIVE R6 ;  /* 0x0000000006007348 */ /* 0x000fea0003a00000 */
[----:B------:R-:W-:-:S05]  /*5b70*/  IMAD.IADD R0, R5, 0x1, R0 ;  /* 0x0000000105007824 */ /* 0x000fca00078e0200 */
[----:B------:R-:W-:-:S07]  /*5b80*/  VOTE.ANY R6, PT, P0 ;  /* 0x0000000000067806 */ /* 0x000fce00000e0100 */
[----:B------:R-:W-:Y:S05]  /*5b90*/  BSYNC.RECONVERGENT B2 ;  /* 0x0000000000027941 */ /* 0x000fea0003800200 */
.L_x_73:
[----:B------:R-:W-:Y:S01]  /*5ba0*/  ISETP.GT.U32.AND P1, PT, R7, 0x1, PT ;  /* 0x000000010700780c */ /* 0x000fe20003f24070 */
[----:B------:R-:W-:-:S12]  /*5bb0*/  IMAD.MOV.U32 R7, RZ, RZ, R11 ;  /* 0x000000ffff077224 */ /* 0x000fd800078e000b */
[----:B------:R-:W-:Y:S05]  /*5bc0*/  @P0 BRA P1, `(.L_x_74) ;  /* 0xfffffffc00ac0947 */ /* 0x000fea000083ffff */
[----:B------:R-:W-:Y:S05]  /*5bd0*/  BSYNC B0 ;  /* 0x0000000000007941 */ /* 0x000fea0003800000 */
.L_x_70:
[----:B------:R2:W3:Y:S02]  /*5be0*/  LDS.64 R4, [R13+0x7200] ;  /* 0x007200000d047984 */ /* 0x0004e40000000a00 */
.L_x_69:
[----:B------:R-:W4:Y:S01]  /*5bf0*/  LDC.64 R6, c[0x0][0x380] ;  /* 0x0000e000ff067b82 */ /* 0x000f220000000a00 */
[C---:B------:R-:W-:Y:S01]  /*5c00*/  IMAD.IADD R11, R0.reuse, 0x1, -R27 ;  /* 0x00000001000b7824 */ /* 0x040fe200078e0a1b */
[----:B------:R-:W-:Y:S01]  /*5c10*/  LOP3.LUT R9, R0, 0x80000000, RZ, 0xfc, !PT ;  /* 0x8000000000097812 */ /* 0x000fe200078efcff */
[----:B------:R-:W-:-:S03]  /*5c20*/  IMAD.U32 R15, RZ, RZ, UR7 ;  /* 0x00000007ff0f7e24 */ /* 0x000fc6000f8e00ff */
[----:B-1-3--:R-:W-:Y:S01]  /*5c30*/  IADD3 R4, P0, PT, R11, R4, RZ ;  /* 0x000000040b047210 */ /* 0x00afe20007f1e0ff */
[----:B------:R-:W-:-:S03]  /*5c40*/  IMAD R15, R15, 0x100, R3 ;  /* 0x000001000f0f7824 */ /* 0x000fc600078e0203 */
[----:B------:R-:W-:-:S05]  /*5c50*/  LEA.HI.X.SX32 R5, R11, R5, 0x1, P0 ;  /* 0x000000050b057211 */ /* 0x000fca00000f0eff */
[----:B------:R1:W-:Y:S01]  /*5c60*/  STS.64 [R13+0x7200], R4 ;  /* 0x007200040d007388 */ /* 0x0003e20000000a00 */
[----:B----4-:R-:W-:-:S05]  /*5c70*/  IMAD.WIDE R6, R15, 0x4, R6 ;  /* 0x000000040f067825 */ /* 0x010fca00078e0206 */
[----:B------:R1:W-:Y:S02]  /*5c80*/  STG.E.STRONG.SYS desc[UR8][R6.64], R9 ;  /* 0x0000000906007986 */ /* 0x0003e4000c115908 */
.L_x_68:
[----:B------:R-:W-:Y:S05]  /*5c90*/  BSYNC B1 ;  /* 0x0000000000017941 */ /* 0x000fea0003800000 */
.L_x_67:
[----:B-1----:R-:W1:Y:S01]  /*5ca0*/  LDC.64 R6, c[0x0][0x390] ;  /* 0x0000e400ff067b82 */ /* 0x002e620000000a00 */
[----:B------:R-:W-:-:S06]  /*5cb0*/  UIMAD UR6, UR7, 0x1c80, URZ ;  /* 0x00001c80070678a4 */ /* 0x000fcc000f8e02ff */
[----:B--2---:R-:W-:Y:S01]  /*5cc0*/  IMAD.U32 R0, RZ, RZ, UR6 ;  /* 0x00000006ff007e24 */ /* 0x004fe2000f8e00ff */
[----:B------:R-:W2:Y:S03]  /*5cd0*/  LDC R9, c[0x0][0x3c0] ;  /* 0x0000f000ff097b82 */ /* 0x000ea60000000800 */
[----:B------:R-:W-:Y:S01]  /*5ce0*/  VIADD R0, R0, 0x1c80 ;  /* 0x00001c8000007836 */ /* 0x000fe20000000000 */
[----:B-1----:R-:W-:-:S04]  /*5cf0*/  ISETP.EQ.U32.AND P1, PT, R6, RZ, PT ;  /* 0x000000ff0600720c */ /* 0x002fc80003f22070 */
[CC--:B--2---:R-:W-:Y:S02]  /*5d00*/  ISETP.GE.AND P0, PT, R0.reuse, R9.reuse, PT ;  /* 0x000000090000720c */ /* 0x0c4fe40003f06270 */
[----:B------:R-:W-:Y:S02]  /*5d10*/  ISETP.GT.AND P3, PT, R0, R9, PT ;  /* 0x000000090000720c */ /* 0x000fe40003f64270 */
[----:B------:R-:W-:Y:S02]  /*5d20*/  ISETP.EQ.OR.EX P0, PT, R7, RZ, !P0, P1 ;  /* 0x000000ff0700720c */ /* 0x000fe40004702710 */
[C---:B------:R-:W-:Y:S02]  /*5d30*/  LEA R0, R3.reuse, UR4, 0x2 ;  /* 0x0000000403007c11 */ /* 0x040fe4000f8e10ff */
[----:B------:R-:W-:-:S13]  /*5d40*/  ISETP.GT.U32.OR P0, PT, R3, 0xff, P0 ;  /* 0x000000ff0300780c */ /* 0x000fda0000704470 */
[----:B------:R-:W-:Y:S05]  /*5d50*/  @P0 BRA `(.L_x_75) ;  /* 0x0000000000200947 */ /* 0x000fea0003800000 */
[----:B------:R-:W1:Y:S01]  /*5d60*/  LDS.64 R4, [R13+0x7200] ;  /* 0x007200000d047984 */ /* 0x000e620000000a00 */
[C---:B------:R-:W-:Y:S02]  /*5d70*/  LEA R6, P2, R3.reuse, R6, 0x3 ;  /* 0x0000000603067211 */ /* 0x040fe400078418ff */
[--C-:B------:R-:W-:Y:S02]  /*5d80*/  SHF.R.S32.HI R11, RZ, 0x1f, R27.reuse ;  /* 0x0000001fff0b7819 */ /* 0x100fe4000001141b */
[----:B------:R-:W-:Y:S02]  /*5d90*/  LEA.HI.X R7, R3, R7, RZ, 0x3, P2 ;  /* 0x0000000703077211 */ /* 0x000fe400010f1cff */
[----:B-1----:R-:W-:Y:S02]  /*5da0*/  IADD3 R4, P0, P1, R4, R24, R27 ;  /* 0x0000001804047210 */ /* 0x002fe4000791e01b */
[----:B------:R-:W-:-:S04]  /*5db0*/  SHF.R.S32.HI R24, RZ, 0x1f, R24 ;  /* 0x0000001fff187819 */ /* 0x000fc80000011418 */
[----:B------:R-:W-:-:S05]  /*5dc0*/  IADD3.X R5, PT, PT, R5, R24, R11, P0, P1 ;  /* 0x0000001805057210 */ /* 0x000fca00007e240b */
[----:B------:R1:W-:Y:S02]  /*5dd0*/  STG.E.64 desc[UR8][R6.64], R4 ;  /* 0x0000000406007986 */ /* 0x0003e4000c101b08 */
.L_x_75:
[----:B------:R-:W-:Y:S05]  /*5de0*/  WARPSYNC.ALL ;  /* 0x0000000000007948 */ /* 0x000fea0003800000 */
[----:B------:R-:W-:Y:S06]  /*5df0*/  BAR.SYNC.DEFER_BLOCKING 0x0 ;  /* 0x0000000000007b1d */ /* 0x000fec0000010000 */
[----:B------:R-:W-:Y:S05]  /*5e00*/  @P3 BRA `(.L_x_76) ;  /* 0x0000000c009c3947 */ /* 0x000fea0003800000 */
[----:B------:R-:W1:Y:S01]  /*5e10*/  LDS R2, [R0] ;  /* 0x0000000000027984 */ /* 0x000e620000000800 */
[----:B------:R-:W1:Y:S01]  /*5e20*/  LDCU UR6, c[0x0][0x3c4] ;  /* 0x00007880ff0677ac */ /* 0x000e620008000800 */
[----:B------:R-:W2:Y:S01]  /*5e30*/  LDCU.64 UR10, c[0x0][0x3a0] ;  /* 0x00007400ff0a77ac */ /* 0x000ea20008000a00 */
[----:B-1----:R-:W-:Y:S02]  /*5e40*/  SHF.R.U32.HI R4, RZ, UR6, R2 ;  /* 0x00000006ff047c19 */ /* 0x002fe40008011602 */
[----:B------:R-:W-:Y:S02]  /*5e50*/  LOP3.LUT R11, R2, 0x80000000, RZ, 0x3c, !PT ;  /* 0x80000000020b7812 */ /* 0x000fe400078e3cff */
[----:B------:R-:W-:-:S04]  /*5e60*/  LOP3.LUT R4, R4, UR5, RZ, 0x30, !PT ;  /* 0x0000000504047c12 */ /* 0x000fc8000f8e30ff */
[----:B------:R-:W-:-:S06]  /*5e70*/  LEA R5, R4, UR4, 0x3 ;  /* 0x0000000404057c11 */ /* 0x000fcc000f8e18ff */
[----:B------:R-:W1:Y:S02]  /*5e80*/  LDS.64 R4, [R5+0x7200] ;  /* 0x0072000005047984 */ /* 0x000e640000000a00 */
[----:B-1----:R-:W-:-:S05]  /*5e90*/  IADD3 R4, P0, PT, R4, R3, RZ ;  /* 0x0000000304047210 */ /* 0x002fca0007f1e0ff */
[----:B------:R-:W-:Y:S01]  /*5ea0*/  IMAD.X R7, RZ, RZ, R5, P0 ;  /* 0x000000ffff077224 */ /* 0x000fe200000e0605 */
[----:B--2---:R-:W-:-:S04]  /*5eb0*/  LEA R6, P0, R4, UR10, 0x2 ;  /* 0x0000000a04067c11 */ /* 0x004fc8000f8010ff */
[----:B------:R-:W-:-:S05]  /*5ec0*/  LEA.HI.X R7, R4, UR11, R7, 0x2, P0 ;  /* 0x0000000b04077c11 */ /* 0x000fca00080f1407 */
[----:B------:R-:W-:Y:S01]  /*5ed0*/  STG.E desc[UR8][R6.64], R11 ;  /* 0x0000000b06007986 */ /* 0x000fe2000c101908 */
[----:B------:R-:W-:-:S03]  /*5ee0*/  NOP ;  /* 0x0000000000007918 */ /* 0x000fc60000000000 */
[----:B------:R-:W1:Y:S02]  /*5ef0*/  LDS R2, [R0+0x600] ;  /* 0x0006000000027984 */ /* 0x000e640000000800 */
[----:B-1----:R-:W-:Y:S02]  /*5f00*/  SHF.R.U32.HI R4, RZ, UR6, R2 ;  /* 0x00000006ff047c19 */ /* 0x002fe40008011602 */
[----:B------:R-:W-:Y:S02]  /*5f10*/  LOP3.LUT R11, R2, 0x80000000, RZ, 0x3c, !PT ;  /* 0x80000000020b7812 */ /* 0x000fe400078e3cff */
[----:B------:R-:W-:-:S04]  /*5f20*/  LOP3.LUT R4, R4, UR5, RZ, 0x30, !PT ;  /* 0x0000000504047c12 */ /* 0x000fc8000f8e30ff */
[----:B------:R-:W-:-:S06]  /*5f30*/  LEA R5, R4, UR4, 0x3 ;  /* 0x0000000404057c11 */ /* 0x000fcc000f8e18ff */
[----:B------:R-:W1:Y:S02]  /*5f40*/  LDS.64 R4, [R5+0x7200] ;  /* 0x0072000005047984 */ /* 0x000e640000000a00 */
[----:B-1----:R-:W-:-:S05]  /*5f50*/  IADD3 R4, P0, PT, R4, R3, RZ ;  /* 0x0000000304047210 */ /* 0x002fca0007f1e0ff */
[----:B------:R-:W-:Y:S01]  /*5f60*/  IMAD.X R9, RZ, RZ, R5, P0 ;  /* 0x000000ffff097224 */ /* 0x000fe200000e0605 */
[----:B------:R-:W-:-:S04]  /*5f70*/  LEA R8, P0, R4, UR10, 0x2 ;  /* 0x0000000a04087c11 */ /* 0x000fc8000f8010ff */
        /* <DEDUP_REMOVED lines=196> */
[----:B-1----:R-:W-:-:S04]  /*6bc0*/  SHF.R.U32.HI R2, RZ, UR6, R0 ;  /* 0x00000006ff027c19 */ /* 0x002fc80008011600 */
[----:B------:R-:W-:-:S04]  /*6bd0*/  LOP3.LUT R2, R2, UR5, RZ, 0x30, !PT ;  /* 0x0000000502027c12 */ /* 0x000fc8000f8e30ff */
[----:B------:R-:W-:-:S06]  /*6be0*/  LEA R4, R2, UR4, 0x3 ;  /* 0x0000000402047c11 */ /* 0x000fcc000f8e18ff */
[----:B------:R-:W1:Y:S02]  /*6bf0*/  LDS.64 R4, [R4+0x7200] ;  /* 0x0072000004047984 */ /* 0x000e640000000a00 */
[----:B-1----:R-:W-:-:S05]  /*6c00*/  IADD3 R3, P0, PT, R4, R3, RZ ;  /* 0x0000000304037210 */ /* 0x002fca0007f1e0ff */
[----:B------:R-:W-:Y:S01]  /*6c10*/  IMAD.X R6, RZ, RZ, R5, P0 ;  /* 0x000000ffff067224 */ /* 0x000fe200000e0605 */
[C---:B------:R-:W-:Y:S02]  /*6c20*/  LEA R2, P0, R3.reuse, UR10, 0x2 ;  /* 0x0000000a03027c11 */ /* 0x040fe4000f8010ff */
[----:B------:R-:W-:Y:S02]  /*6c30*/  LOP3.LUT R5, R0, 0x80000000, RZ, 0x3c, !PT ;  /* 0x8000000000057812 */ /* 0x000fe400078e3cff */
[----:B------:R-:W-:-:S05]  /*6c40*/  LEA.HI.X R3, R3, UR11, R6, 0x2, P0 ;  /* 0x0000000b03037c11 */ /* 0x000fca00080f1406 */
[----:B------:R-:W-:Y:S01]  /*6c50*/  STG.E desc[UR8][R2.64+0x6c00], R5 ;  /* 0x006c000502007986 */ /* 0x000fe2000c101908 */
[----:B------:R-:W-:Y:S01]  /*6c60*/  NOP ;  /* 0x0000000000007918 */ /* 0x000fe20000000000 */
[----:B------:R-:W-:Y:S05]  /*6c70*/  EXIT ;  /* 0x000000000000794d */ /* 0x000fea0003800000 */
.L_x_76:
[----:B-1----:R-:W-:Y:S01]  /*6c80*/  IMAD.U32 R4, RZ, RZ, UR7 ;  /* 0x00000007ff047e24 */ /* 0x002fe2000f8e00ff */
[----:B------:R-:W-:Y:S01]  /*6c90*/  BSSY.RECONVERGENT B0, `(.L_x_77) ;  /* 0x000001e000007945 */ /* 0x000fe20003800200 */
[C---:B------:R-:W-:Y:S02]  /*6ca0*/  VIADD R6, R3.reuse, 0x300 ;  /* 0x0000030003067836 */ /* 0x040fe40000000000 */
[----:B------:R-:W-:Y:S02]  /*6cb0*/  IMAD R5, R4, -0x1c80, R9 ;  /* 0xffffe38004057824 */ /* 0x000fe400078e0209 */
[C---:B------:R-:W-:Y:S02]  /*6cc0*/  VIADD R4, R3.reuse, 0x180 ;  /* 0x0000018003047836 */ /* 0x040fe40000000000 */
[C---:B------:R-:W-:Y:S01]  /*6cd0*/  VIADD R8, R3.reuse, 0x480 ;  /* 0x0000048003087836 */ /* 0x040fe20000000000 */
[CC--:B------:R-:W-:Y:S01]  /*6ce0*/  ISETP.GE.AND P1, PT, R3.reuse, R5.reuse, PT ;  /* 0x000000050300720c */ /* 0x0c0fe20003f26270 */
[C---:B------:R-:W-:Y:S01]  /*6cf0*/  VIADD R10, R3.reuse, 0xa80 ;  /* 0x00000a80030a7836 */ /* 0x040fe20000000000 */
[-C--:B------:R-:W-:Y:S01]  /*6d00*/  ISETP.GE.AND P2, PT, R4, R5.reuse, PT ;  /* 0x000000050400720c */ /* 0x080fe20003f46270 */
[C---:B------:R-:W-:Y:S01]  /*6d10*/  VIADD R4, R3.reuse, 0x600 ;  /* 0x0000060003047836 */ /* 0x040fe20000000000 */
[-C--:B------:R-:W-:Y:S01]  /*6d20*/  ISETP.GE.AND P3, PT, R6, R5.reuse, PT ;  /* 0x000000050600720c */ /* 0x080fe20003f66270 */
[C---:B------:R-:W-:Y:S01]  /*6d30*/  VIADD R6, R3.reuse, 0x780 ;  /* 0x0000078003067836 */ /* 0x040fe20000000000 */
[-C--:B------:R-:W-:Y:S01]  /*6d40*/  ISETP.GE.AND P4, PT, R8, R5.reuse, PT ;  /* 0x000000050800720c */ /* 0x080fe20003f86270 */
[----:B------:R-:W-:Y:S01]  /*6d50*/  VIADD R8, R3, 0x900 ;  /* 0x0000090003087836 */ /* 0x000fe20000000000 */
[----:B------:R-:W-:-:S02]  /*6d60*/  ISETP.GE.AND P5, PT, R4, R5, PT ;  /* 0x000000050400720c */ /* 0x000fc40003fa6270 */
[-C--:B------:R-:W-:Y:S02]  /*6d70*/  ISETP.GE.AND P6, PT, R6, R5.reuse, PT ;  /* 0x000000050600720c */ /* 0x080fe40003fc6270 */
[----:B------:R-:W-:Y:S01]  /*6d80*/  ISETP.GE.AND P0, PT, R8, R5, PT ;  /* 0x000000050800720c */ /* 0x000fe20003f06270 */
[----:B------:R-:W-:-:S12]  /*6d90*/  @P1 BRA `(.L_x_78) ;  /* 0x0000000000341947 */ /* 0x000fd80003800000 */
[----:B------:R-:W1:Y:S01]  /*6da0*/  LDS R4, [R0] ;  /* 0x0000000000047984 */ /* 0x000e620000000800 */
[----:B------:R-:W1:Y:S01]  /*6db0*/  LDCU UR6, c[0x0][0x3c4] ;  /* 0x00007880ff0677ac */ /* 0x000e620008000800 */
[----:B------:R-:W2:Y:S01]  /*6dc0*/  LDCU.64 UR10, c[0x0][0x3a0] ;  /* 0x00007400ff0a77ac */ /* 0x000ea20008000a00 */
[----:B-1----:R-:W-:-:S04]  /*6dd0*/  SHF.R.U32.HI R6, RZ, UR6, R4 ;  /* 0x00000006ff067c19 */ /* 0x002fc80008011604 */
[----:B------:R-:W-:-:S04]  /*6de0*/  LOP3.LUT R6, R6, UR5, RZ, 0x30, !PT ;  /* 0x0000000506067c12 */ /* 0x000fc8000f8e30ff */
[----:B------:R-:W-:-:S05]  /*6df0*/  LEA R8, R6, UR4, 0x3 ;  /* 0x0000000406087c11 */ /* 0x000fca000f8e18ff */
[----:B------:R-:W1:Y:S02]  /*6e00*/  LDS.64 R6, [R8+0x7200] ;  /* 0x0072000008067984 */ /* 0x000e640000000a00 */
[----:B-1----:R-:W-:-:S05]  /*6e10*/  IADD3 R9, P1, PT, R6, R3, RZ ;  /* 0x0000000306097210 */ /* 0x002fca0007f3e0ff */
[----:B------:R-:W-:Y:S01]  /*6e20*/  IMAD.X R12, RZ, RZ, R7, P1 ;  /* 0x000000ffff0c7224 */ /* 0x000fe200008e0607 */
[----:B--2---:R-:W-:-:S04]  /*6e30*/  LEA R6, P1, R9, UR10, 0x2 ;  /* 0x0000000a09067c11 */ /* 0x004fc8000f8210ff */
[----:B------:R-:W-:Y:S02]  /*6e40*/  LEA.HI.X R7, R9, UR11, R12, 0x2, P1 ;  /* 0x0000000b09077c11 */ /* 0x000fe400088f140c */
[----:B------:R-:W-:-:S05]  /*6e50*/  LOP3.LUT R9, R4, 0x80000000, RZ, 0x3c, !PT ;  /* 0x8000000004097812 */ /* 0x000fca00078e3cff */
[----:B------:R1:W-:Y:S02]  /*6e60*/  STG.E desc[UR8][R6.64], R9 ;  /* 0x0000000906007986 */ /* 0x0003e4000c101908 */
.L_x_78:
[----:B------:R-:W-:Y:S05]  /*6e70*/  BSYNC.RECONVERGENT B0 ;  /* 0x0000000000007941 */ /* 0x000fea0003800200 */
.L_x_77:
[----:B------:R-:W-:Y:S01]  /*6e80*/  NOP ;  /* 0x0000000000007918 */ /* 0x000fe20000000000 */
[----:B------:R-:W-:Y:S01]  /*6e90*/  BSSY.RECONVERGENT B0, `(.L_x_79) ;  /* 0x0000011000007945 */ /* 0x000fe20003800200 */
[----:B------:R-:W-:Y:S02]  /*6ea0*/  ISETP.GE.AND P1, PT, R10, R5, PT ;  /* 0x000000050a00720c */ /* 0x000fe40003f26270 */
[----:B------:R-:W-:Y:S01]  /*6eb0*/  LOP3.LUT R10, R3, 0xc00, RZ, 0xfc, !PT ;  /* 0x00000c00030a7812 */ /* 0x000fe200078efcff */
[----:B------:R-:W-:Y:S10]  /*6ec0*/  @P2 BRA `(.L_x_80) ;  /* 0x0000000000342947 */ /* 0x000ff40003800000 */
[----:B------:R-:W1:Y:S01]  /*6ed0*/  LDS R4, [R0+0x600] ;  /* 0x0006000000047984 */ /* 0x000e620000000800 */
        /* <DEDUP_REMOVED lines=12> */
.L_x_80:
[----:B------:R-:W-:Y:S05]  /*6fa0*/  BSYNC.RECONVERGENT B0 ;  /* 0x0000000000007941 */ /* 0x000fea0003800200 */
.L_x_79:
[----:B------:R-:W-:Y:S01]  /*6fb0*/  NOP ;  /* 0x0000000000007918 */ /* 0x000fe20000000000 */
[----:B------:R-:W-:Y:S01]  /*6fc0*/  BSSY.RECONVERGENT B0, `(.L_x_81) ;  /* 0x0000011000007945 */ /* 0x000fe20003800200 */
[----:B------:R-:W-:Y:S01]  /*6fd0*/  ISETP.GE.AND P2, PT, R10, R5, PT ;  /* 0x000000050a00720c */ /* 0x000fe20003f46270 */
[----:B------:R-:W-:Y:S02]  /*6fe0*/  VIADD R10, R3, 0xd80 ;  /* 0x00000d80030a7836 */ /* 0x000fe40000000000 */
[----:B------:R-:W-:Y:S10]  /*6ff0*/  @P3 BRA `(.L_x_82) ;  /* 0x0000000000343947 */ /* 0x000ff40003800000 */
[----:B------:R-:W1:Y:S01]  /*7000*/  LDS R4, [R0+0xc00] ;  /* 0x000c000000047984 */ /* 0x000e620000000800 */
[----:B------:R-:W1:Y:S01]  /*7010*/  LDCU UR6, c[0x0][0x3c4] ;  /* 0x00007880ff0677ac */ /* 0x000e620008000800 */
[----:B------:R-:W3:Y:S01]  /*7020*/  LDCU.64 UR10, c[0x0][0x3a0] ;  /* 0x00007400ff0a77ac */ /* 0x000ee20008000a00 */
[----:B-12---:R-:W-:-:S04]  /*7030*/  SHF.R.U32.HI R6, RZ, UR6, R4 ;  /* 0x00000006ff067c19 */ /* 0x006fc80008011604 */
[----:B------:R-:W-:-:S04]  /*7040*/  LOP3.LUT R6, R6, UR5, RZ, 0x30, !PT ;  /* 0x0000000506067c12 */ /* 0x000fc8000f8e30ff */
[----:B------:R-:W-:-:S05]  /*7050*/  LEA R8, R6, UR4, 0x3 ;  /* 0x0000000406087c11 */ /* 0x000fca000f8e18ff */
[----:B------:R-:W1:Y:S02]  /*7060*/  LDS.64 R6, [R8+0x7200] ;  /* 0x0072000008067984 */ /* 0x000e640000000a00 */
[----:B-1----:R-:W-:-:S05]  /*7070*/  IADD3 R9, P3, PT, R6, R3, RZ ;  /* 0x0000000306097210 */ /* 0x002fca0007f7e0ff */
[----:B------:R-:W-:Y:S01]  /*7080*/  IMAD.X R12, RZ, RZ, R7, P3 ;  /* 0x000000ffff0c7224 */ /* 0x000fe200018e0607 */
[----:B---3--:R-:W-:-:S04]  /*7090*/  LEA R6, P3, R9, UR10, 0x2 ;  /* 0x0000000a09067c11 */ /* 0x008fc8000f8610ff */
[----:B------:R-:W-:Y:S02]  /*70a0*/  LEA.HI.X R7, R9, UR11, R12, 0x2, P3 ;  /* 0x0000000b09077c11 */ /* 0x000fe400098f140c */
[----:B------:R-:W-:-:S05]  /*70b0*/  LOP3.LUT R9, R4, 0x80000000, RZ, 0x3c, !PT ;  /* 0x8000000004097812 */ /* 0x000fca00078e3cff */
[----:B------:R3:W-:Y:S02]  /*70c0*/  STG.E desc[UR8][R6.64+0xc00], R9 ;  /* 0x000c000906007986 */ /* 0x0007e4000c101908 */
.L_x_82:
[----:B------:R-:W-:Y:S05]  /*70d0*/  BSYNC.RECONVERGENT B0 ;  /* 0x0000000000007941 */ /* 0x000fea0003800200 */
.L_x_81:
[----:B------:R-:W-:Y:S01]  /*70e0*/  NOP ;  /* 0x0000000000007918 */ /* 0x000fe20000000000 */
[----:B------:R-:W-:Y:S01]  /*70f0*/  BSSY.RECONVERGENT B0, `(.L_x_83) ;  /* 0x0000011000007945 */ /* 0x000fe20003800200 */
[----:B------:R-:W-:Y:S01]  /*7100*/  ISETP.GE.AND P3, PT, R10, R5, PT ;  /* 0x000000050a00720c */ /* 0x000fe20003f66270 */
[----:B------:R-:W-:Y:S02]  /*7110*/  VIADD R10, R3, 0xf00 ;  /* 0x00000f00030a7836 */ /* 0x000fe40000000000 */
[----:B------:R-:W-:Y:S10]  /*7120*/  @P4 BRA `(.L_x_84) ;  /* 0x0000000000344947 */ /* 0x000ff40003800000 */
[----:B------:R-:W1:Y:S01]  /*7130*/  LDS R4, [R0+0x1200] ;  /* 0x0012000000047984 */ /* 0x000e620000000800 */
[----:B------:R-:W1:Y:S01]  /*7140*/  LDCU UR6, c[0x0][0x3c4] ;  /* 0x00007880ff0677ac */ /* 0x000e620008000800 */
[----:B------:R-:W4:Y:S01]  /*7150*/  LDCU.64 UR10, c[0x0][0x3a0] ;  /* 0x00007400ff0a77ac */ /* 0x000f220008000a00 */
[----:B-123--:R-:W-:-:S04]  /*7160*/  SHF.R.U32.HI R6, RZ, UR6, R4 ;  /* 0x00000006ff067c19 */ /* 0x00efc80008011604 */
[----:B------:R-:W-:-:S04]  /*7170*/  LOP3.LUT R6, R6, UR5, RZ, 0x30, !PT ;  /* 0x0000000506067c12 */ /* 0x000fc8000f8e30ff */
[----:B------:R-:W-:-:S05]  /*7180*/  LEA R8, R6, UR4, 0x3 ;  /* 0x0000000406087c11 */ /* 0x000fca000f8e18ff */
[----:B------:R-:W1:Y:S02]  /*7190*/  LDS.64 R6, [R8+0x7200] ;  /* 0x0072000008067984 */ /* 0x000e640000000a00 */
[----:B-1----:R-:W-:-:S05]  /*71a0*/  IADD3 R9, P4, PT, R6, R3, RZ ;  /* 0x0000000306097210 */ /* 0x002fca0007f9e0ff */
[----:B------:R-:W-:Y:S01]  /*71b0*/  IMAD.X R12, RZ, RZ, R7, P4 ;  /* 0x000000ffff0c7224 */ /* 0x000fe200020e0607 */
[----:B----4-:R-:W-:-:S04]  /*71c0*/  LEA R6, P4, R9, UR10, 0x2 ;  /* 0x0000000a09067c11 */ /* 0x010fc8000f8810ff */
[----:B------:R-:W-:Y:S02]  /*71d0*/  LEA.HI.X R7, R9, UR11, R12, 0x2, P4 ;  /* 0x0000000b09077c11 */ /* 0x000fe4000a0f140c */
[----:B------:R-:W-:-:S05]  /*71e0*/  LOP3.LUT R9, R4, 0x80000000, RZ, 0x3c, !PT ;  /* 0x8000000004097812 */ /* 0x000fca00078e3cff */
[----:B------:R4:W-:Y:S02]  /*71f0*/  STG.E desc[UR8][R6.64+0x1200], R9 ;  /* 0x0012000906007986 */ /* 0x0009e4000c101908 */
.L_x_84:
[----:B------:R-:W-:Y:S05]  /*7200*/  BSYNC.RECONVERGENT B0 ;  /* 0x0000000000007941 */ /* 0x000fea0003800200 */
.L_x_83:
[----:B------:R-:W-:Y:S01]  /*7210*/  NOP ;  /* 0x0000000000007918 */ /* 0x000fe20000000000 */
[----:B------:R-:W-:Y:S01]  /*7220*/  BSSY.RECONVERGENT B0, `(.L_x_85) ;  /* 0x0000011000007945 */ /* 0x000fe20003800200 */
[----:B------:R-:W-:Y:S01]  /*7230*/  ISETP.GE.AND P4, PT, R10, R5, PT ;  /* 0x000000050a00720c */ /* 0x000fe20003f86270 */
[----:B------:R-:W-:Y:S02]  /*7240*/  VIADD R10, R3, 0x1080 ;  /* 0x00001080030a7836 */ /* 0x000fe40000000000 */
[----:B------:R-:W-:Y:S10]  /*7250*/  @P5 BRA `(.L_x_86) ;  /* 0x0000000000345947 */ /* 0x000ff40003800000 */
[----:B------:R-:W1:Y:S01]  /*7260*/  LDS R4, [R0+0x1800] ;  /* 0x0018000000047984 */ /* 0x000e620000000800 */
[----:B------:R-:W1:Y:S01]  /*7270*/  LDCU UR6, c[0x0][0x3c4] ;  /* 0x00007880ff0677ac */ /* 0x000e620008000800 */
[----:B------:R-:W5:Y:S01]  /*7280*/  LDCU.64 UR10, c[0x0][0x3a0] ;  /* 0x00007400ff0a77ac */ /* 0x000f620008000a00 */
[----:B-1234-:R-:W-:-:S04]  /*7290*/  SHF.R.U32.HI R6, RZ, UR6, R4 ;  /* 0x00000006ff067c19 */ /* 0x01efc80008011604 */
[----:B------:R-:W-:-:S04]  /*72a0*/  LOP3.LUT R6, R6, UR5, RZ, 0x30, !PT ;  /* 0x0000000506067c12 */ /* 0x000fc8000f8e30ff */
[----:B------:R-:W-:-:S05]  /*72b0*/  LEA R8, R6, UR4, 0x3 ;  /* 0x0000000406087c11 */ /* 0x000fca000f8e18ff */
[----:B------:R-:W1:Y:S02]  /*72c0*/  LDS.64 R6, [R8+0x7200] ;  /* 0x0072000008067984 */ /* 0x000e640000000a00 */
[----:B-1----:R-:W-:-:S05]  /*72d0*/  IADD3 R9, P5, PT, R6, R3, RZ ;  /* 0x0000000306097210 */ /* 0x002fca0007fbe0ff */
[----:B------:R-:W-:Y:S01]  /*72e0*/  IMAD.X R12, RZ, RZ, R7, P5 ;  /* 0x000000ffff0c7224 */ /* 0x000fe200028e0607 */
[----:B-----5:R-:W-:-:S04]  /*72f0*/  LEA R6, P5, R9, UR10, 0x2 ;  /* 0x0000000a09067c11 */ /* 0x020fc8000f8a10ff */
[----:B------:R-:W-:Y:S02]  /*7300*/  LEA.HI.X R7, R9, UR11, R12, 0x2, P5 ;  /* 0x0000000b09077c11 */ /* 0x000fe4000a8f140c */
[----:B------:R-:W-:-:S05]  /*7310*/  LOP3.LUT R9, R4, 0x80000000, RZ, 0x3c, !PT ;  /* 0x8000000004097812 */ /* 0x000fca00078e3cff */
[----:B------:R1:W-:Y:S02]  /*7320*/  STG.E desc[UR8][R6.64+0x1800], R9 ;  /* 0x0018000906007986 */ /* 0x0003e4000c101908 */
.L_x_86:
[----:B------:R-:W-:Y:S05]  /*7330*/  BSYNC.RECONVERGENT B0 ;  /* 0x0000000000007941 */ /* 0x000fea0003800200 */
.L_x_85:
        /* <DEDUP_REMOVED lines=18> */
.L_x_88:
[----:B------:R-:W-:Y:S05]  /*7460*/  BSYNC.RECONVERGENT B0 ;  /* 0x0000000000007941 */ /* 0x000fea0003800200 */
.L_x_87:
        /* <DEDUP_REMOVED lines=18> */
.L_x_90:
[----:B------:R-:W-:Y:S05]  /*7590*/  BSYNC.RECONVERGENT B0 ;  /* 0x0000000000007941 */ /* 0x000fea0003800200 */
.L_x_89:
        /* <DEDUP_REMOVED lines=18> */
.L_x_92:
[----:B------:R-:W-:Y:S05]  /*76c0*/  BSYNC.RECONVERGENT B0 ;  /* 0x0000000000007941 */ /* 0x000fea0003800200 */
.L_x_91:
        /* <DEDUP_REMOVED lines=18> */
.L_x_94:
[----:B------:R-:W-:Y:S05]  /*77f0*/  BSYNC.RECONVERGENT B0 ;  /* 0x0000000000007941 */ /* 0x000fea0003800200 */
.L_x_93:
[----:B------:R-:W-:Y:S01]  /*7800*/  NOP ;  /* 0x0000000000007918 */ /* 0x000fe20000000000 */
[----:B------:R-:W-:Y:S01]  /*7810*/  BSSY.RECONVERGENT B0, `(.L_x_95) ;  /* 0x0000011000007945 */ /* 0x000fe20003800200 */
[----:B------:R-:W-:Y:S02]  /*7820*/  ISETP.GE.AND P2, PT, R10, R5, PT ;  /* 0x000000050a00720c */ /* 0x000fe40003f46270 */
[----:B------:R-:W-:Y:S01]  /*7830*/  LOP3.LUT R10, R3, 0x1800, RZ, 0xfc, !PT ;  /* 0x00001800030a7812 */ /* 0x000fe200078efcff */
        /* <DEDUP_REMOVED lines=14> */
.L_x_96:
[----:B------:R-:W-:Y:S05]  /*7920*/  BSYNC.RECONVERGENT B0 ;  /* 0x0000000000007941 */ /* 0x000fea0003800200 */
.L_x_95:
        /* <DEDUP_REMOVED lines=18> */
.L_x_98:
[----:B------:R-:W-:Y:S05]  /*7a50*/  BSYNC.RECONVERGENT B0 ;  /* 0x0000000000007941 */ /* 0x000fea0003800200 */
.L_x_97:
[----:B------:R-:W-:Y:S01]  /*7a60*/  NOP ;  /* 0x0000000000007918 */ /* 0x000fe20000000000 */
[----:B------:R-:W-:Y:S01]  /*7a70*/  BSSY.RECONVERGENT B0, `(.L_x_99) ;  /* 0x0000010000007945 */ /* 0x000fe20003800200 */
[----:B------:R-:W-:-:S03]  /*7a80*/  ISETP.GE.AND P4, PT, R10, R5, PT ;  /* 0x000000050a00720c */ /* 0x000fc60003f86270 */
        /* <DEDUP_REMOVED lines=14> */
.L_x_100:
[----:B------:R-:W-:Y:S05]  /*7b70*/  BSYNC.RECONVERGENT B0 ;  /* 0x0000000000007941 */ /* 0x000fea0003800200 */
.L_x_99:
[----:B------:R-:W-:Y:S01]  /*7b80*/  NOP ;  /* 0x0000000000007918 */ /* 0x000fe20000000000 */
[----:B------:R-:W-:Y:S04]  /*7b90*/  BSSY.RECONVERGENT B0, `(.L_x_101) ;  /* 0x000000f000007945 */ /* 0x000fe80003800200 */
[----:B------:R-:W-:Y:S05]  /*7ba0*/  @P6 BRA `(.L_x_102) ;  /* 0x0000000000346947 */ /* 0x000fea0003800000 */
        /* <DEDUP_REMOVED lines=13> */
.L_x_102:
[----:B------:R-:W-:Y:S05]  /*7c80*/  BSYNC.RECONVERGENT B0 ;  /* 0x0000000000007941 */ /* 0x000fea0003800200 */
.L_x_101:
        /* <DEDUP_REMOVED lines=16> */
.L_x_104:
[----:B------:R-:W-:Y:S05]  /*7d90*/  BSYNC.RECONVERGENT B0 ;  /* 0x0000000000007941 */ /* 0x000fea0003800200 */
.L_x_103:
        /* <DEDUP_REMOVED lines=16> */
.L_x_106:
[----:B------:R-:W-:Y:S05]  /*7ea0*/  BSYNC.RECONVERGENT B0 ;  /* 0x0000000000007941 */ /* 0x000fea0003800200 */
.L_x_105:
        /* <DEDUP_REMOVED lines=16> */
.L_x_108:
[----:B------:R-:W-:Y:S05]  /*7fb0*/  BSYNC.RECONVERGENT B0 ;  /* 0x0000000000007941 */ /* 0x000fea0003800200 */
.L_x_107:
        /* <DEDUP_REMOVED lines=16> */
.L_x_110:
[----:B------:R-:W-:Y:S05]  /*80c0*/  BSYNC.RECONVERGENT B0 ;  /* 0x0000000000007941 */ /* 0x000fea0003800200 */
.L_x_109:
        /* <DEDUP_REMOVED lines=16> */
.L_x_112:
[----:B------:R-:W-:Y:S05]  /*81d0*/  BSYNC.RECONVERGENT B0 ;  /* 0x0000000000007941 */ /* 0x000fea0003800200 */
.L_x_111:
[----:B------:R-:W-:Y:S01]  /*81e0*/  NOP ;  /* 0x0000000000007918 */ /* 0x000fe20000000000 */
[----:B------:R-:W5:Y:S01]  /*81f0*/  LDS R0, [R0+0x6c00] ;  /* 0x006c000000007984 */ /* 0x000f620000000800 */
[----:B------:R-:W5:Y:S02]  /*8200*/  LDCU UR6, c[0x0][0x3c4] ;  /* 0x00007880ff0677ac */ /* 0x000f640008000800 */
[----:B-----5:R-:W-:-:S04]  /*8210*/  SHF.R.U32.HI R2, RZ, UR6, R0 ;  /* 0x00000006ff027c19 */ /* 0x020fc80008011600 */
[----:B------:R-:W-:-:S04]  /*8220*/  LOP3.LUT R2, R2, UR5, RZ, 0x30, !PT ;  /* 0x0000000502027c12 */ /* 0x000fc8000f8e30ff */
[----:B-1234-:R-:W-:Y:S01]  /*8230*/  LEA R6, R2, UR4, 0x3 ;  /* 0x0000000402067c11 */ /* 0x01efe2000f8e18ff */
[----:B------:R-:W-:-:S05]  /*8240*/  VIADD R2, R3, 0x1b00 ;  /* 0x00001b0003027836 */ /* 0x000fca0000000000 */
[----:B------:R-:W1:Y:S01]  /*8250*/  LDS.64 R6, [R6+0x7200] ;  /* 0x0072000006067984 */ /* 0x000e620000000a00 */
[----:B------:R-:W-:-:S13]  /*8260*/  ISETP.GE.AND P0, PT, R2, R5, PT ;  /* 0x000000050200720c */ /* 0x000fda0003f06270 */
[----:B------:R-:W2:Y:S01]  /*8270*/  @!P0 LDC.64 R8, c[0x0][0x3a0] ;  /* 0x0000e800ff088b82 */ /* 0x000ea20000000a00 */
[----:B------:R-:W-:Y:S02]  /*8280*/  @!P0 LOP3.LUT R5, R0, 0x80000000, RZ, 0x3c, !PT ;  /* 0x8000000000058812 */ /* 0x000fe400078e3cff */
[----:B-1----:R-:W-:-:S05]  /*8290*/  IADD3 R3, P1, PT, R6, R3, RZ ;  /* 0x0000000306037210 */ /* 0x002fca0007f3e0ff */
[----:B------:R-:W-:Y:S01]  /*82a0*/  IMAD.X R4, RZ, RZ, R7, P1 ;  /* 0x000000ffff047224 */ /* 0x000fe200008e0607 */
[----:B--2---:R-:W-:-:S04]  /*82b0*/  @!P0 LEA R2, P1, R3, R8, 0x2 ;  /* 0x0000000803028211 */ /* 0x004fc800078210ff */
[----:B------:R-:W-:-:S05]  /*82c0*/  @!P0 LEA.HI.X R3, R3, R9, R4, 0x2, P1 ;  /* 0x0000000903038211 */ /* 0x000fca00008f1404 */
[----:B------:R-:W-:Y:S01]  /*82d0*/  @!P0 STG.E desc[UR8][R2.64+0x6c00], R5 ;  /* 0x006c000502008986 */ /* 0x000fe2000c101908 */
[----:B------:R-:W-:Y:S01]  /*82e0*/  NOP ;  /* 0x0000000000007918 */ /* 0x000fe20000000000 */
[----:B------:R-:W-:Y:S05]  /*82f0*/  EXIT ;  /* 0x000000000000794d */ /* 0x000fea0003800000 */
.L_x_26:
[----:B------:R-:W-:Y:S02]  /*8300*/  IMAD.MOV.U32 R50, RZ, RZ, R19 ;  /* 0x000000ffff327224 */ /* 0x000fe400078e0013 */
[----:B------:R-:W-:Y:S02]  /*8310*/  IMAD.MOV.U32 R49, RZ, RZ, 0x1 ;  /* 0x00000001ff317424 */ /* 0x000fe400078e00ff */
[----:B------:R-:W-:Y:S02]  /*8320*/  IMAD.MOV.U32 R52, RZ, RZ, RZ ;  /* 0x000000ffff347224 */ /* 0x000fe400078e00ff */
[----:B------:R-:W-:-:S07]  /*8330*/  IMAD.MOV.U32 R47, RZ, RZ, -0x1 ;  /* 0xffffffffff2f7424 */ /* 0x000fce00078e00ff */
[----:B------:R-:W-:Y:S05]  /*8340*/  WARPSYNC.COLLECTIVE R47, `(.L_x_113) ;  /* 0x000000002f087348 */ /* 0x000fea0003c00000 */
[----:B------:R0:W1:Y:S02]  /*8350*/  SHFL.UP P0, R48, R50, R49, R52 ;  /* 0x0400003132307389 */ /* 0x0000640000000034 */
[----:B01----:R-:W-:Y:S05]  /*8360*/  ENDCOLLECTIVE ;  /* 0x000000000000791b */ /* 0x003fea0003800000 */
.L_x_113:
[----:B------:R-:W-:Y:S02]  /*8370*/  IMAD.MOV.U32 R49, RZ, RZ, 0x2 ;  /* 0x00000002ff317424 */ /* 0x000fe400078e00ff */
[----:B------:R-:W-:-:S04]  /*8380*/  IMAD.MOV.U32 R20, RZ, RZ, R48 ;  /* 0x000000ffff147224 */ /* 0x000fc800078e0030 */
[----:B------:R-:W-:-:S04]  /*8390*/  @P0 IMAD.IADD R20, R19, 0x1, R20 ;  /* 0x0000000113140824 */ /* 0x000fc800078e0214 */
[----:B------:R-:W-:-:S07]  /*83a0*/  IMAD.MOV.U32 R50, RZ, RZ, R20 ;  /* 0x000000ffff327224 */ /* 0x000fce00078e0014 */
[----:B------:R-:W-:Y:S05]  /*83b0*/  WARPSYNC.COLLECTIVE R47, `(.L_x_114) ;  /* 0x000000002f087348 */ /* 0x000fea0003c00000 */
[----:B------:R0:W1:Y:S02]  /*83c0*/  SHFL.UP P0, R48, R50, R49, R52 ;  /* 0x0400003132307389 */ /* 0x0000640000000034 */
[----:B01----:R-:W-:Y:S05]  /*83d0*/  ENDCOLLECTIVE ;  /* 0x000000000000791b */ /* 0x003fea0003800000 */
.L_x_114:
[----:B------:R-:W-:Y:S02]  /*83e0*/  IMAD.MOV.U32 R49, RZ, RZ, 0x4 ;  /* 0x00000004ff317424 */ /* 0x000fe400078e00ff */
[----:B------:R-:W-:-:S04]  /*83f0*/  IMAD.MOV.U32 R21, RZ, RZ, R48 ;  /* 0x000000ffff157224 */ /* 0x000fc800078e0030 */
[----:B------:R-:W-:-:S04]  /*8400*/  @P0 IMAD.IADD R21, R20, 0x1, R21 ;  /* 0x0000000114150824 */ /* 0x000fc800078e0215 */
[----:B------:R-:W-:-:S07]  /*8410*/  IMAD.MOV.U32 R50, RZ, RZ, R21 ;  /* 0x000000ffff327224 */ /* 0x000fce00078e0015 */
[----:B------:R-:W-:Y:S05]  /*8420*/  WARPSYNC.COLLECTIVE R47, `(.L_x_115) ;  /* 0x000000002f087348 */ /* 0x000fea0003c00000 */
[----:B------:R0:W1:Y:S02]  /*8430*/  SHFL.UP P0, R48, R50, R49, R52 ;  /* 0x0400003132307389 */ /* 0x0000640000000034 */
[----:B01----:R-:W-:Y:S05]  /*8440*/  ENDCOLLECTIVE ;  /* 0x000000000000791b */ /* 0x003fea0003800000 */
.L_x_115:
[----:B------:R-:W-:Y:S02]  /*8450*/  IMAD.MOV.U32 R49, RZ, RZ, 0x8 ;  /* 0x00000008ff317424 */ /* 0x000fe400078e00ff */
[----:B------:R-:W-:-:S04]  /*8460*/  IMAD.MOV.U32 R22, RZ, RZ, R48 ;  /* 0x000000ffff167224 */ /* 0x000fc800078e0030 */
[----:B------:R-:W-:-:S04]  /*8470*/  @P0 IMAD.IADD R22, R21, 0x1, R22 ;  /* 0x0000000115160824 */ /* 0x000fc800078e0216 */
[----:B------:R-:W-:-:S07]  /*8480*/  IMAD.MOV.U32 R50, RZ, RZ, R22 ;  /* 0x000000ffff327224 */ /* 0x000fce00078e0016 */
[----:B------:R-:W-:Y:S05]  /*8490*/  WARPSYNC.COLLECTIVE R47, `(.L_x_116) ;  /* 0x000000002f087348 */ /* 0x000fea0003c00000 */
[----:B------:R0:W1:Y:S02]  /*84a0*/  SHFL.UP P0, R48, R50, R49, R52 ;  /* 0x0400003132307389 */ /* 0x0000640000000034 */
[----:B01----:R-:W-:Y:S05]  /*84b0*/  ENDCOLLECTIVE ;  /* 0x000000000000791b */ /* 0x003fea0003800000 */
.L_x_116:
[----:B------:R-:W-:Y:S02]  /*84c0*/  IMAD.MOV.U32 R49, RZ, RZ, 0x10 ;  /* 0x00000010ff317424 */ /* 0x000fe400078e00ff */
[----:B------:R-:W-:-:S04]  /*84d0*/  IMAD.MOV.U32 R23, RZ, RZ, R48 ;  /* 0x000000ffff177224 */ /* 0x000fc800078e0030 */
[----:B------:R-:W-:-:S04]  /*84e0*/  @P0 IMAD.IADD R23, R22, 0x1, R23 ;  /* 0x0000000116170824 */ /* 0x000fc800078e0217 */
[----:B------:R-:W-:-:S07]  /*84f0*/  IMAD.MOV.U32 R50, RZ, RZ, R23 ;  /* 0x000000ffff327224 */ /* 0x000fce00078e0017 */
[----:B------:R-:W-:Y:S05]  /*8500*/  WARPSYNC.COLLECTIVE R47, `(.L_x_117) ;  /* 0x000000002f087348 */ /* 0x000fea0003c00000 */
[----:B------:R0:W1:Y:S02]  /*8510*/  SHFL.UP P0, R48, R50, R49, R52 ;  /* 0x0400003132307389 */ /* 0x0000640000000034 */
[----:B01----:R-:W-:Y:S05]  /*8520*/  ENDCOLLECTIVE ;  /* 0x000000000000791b */ /* 0x003fea0003800000 */
.L_x_117:
[----:B------:R-:W-:Y:S05]  /*8530*/  BRA `(.L_x_118) ;  /* 0xffffff9c00b07947 */ /* 0x000fea000383ffff */
.L_x_119:
[----:B------:R-:W-:-:S00]  /*8540*/  BRA `(.L_x_119) ;  /* 0xfffffffc00fc7947 */ /* 0x000fc0000383ffff */
[----:B------:R-:W-:-:S00]  /*8550*/  NOP ;  /* 0x0000000000007918 */ /* 0x000fc00000000000 */
        /* <DEDUP_REMOVED lines=10> */
.L_x_294:


//--------------------- .text._ZN3cub18CUB_300001_SM_10006detail10radix_sort33DeviceRadixSortExclusiveSumKernelINS1_5radix10policy_hubIiNS0_8NullTypeEyE10Policy1000EyEEvPT0_ --------------------------
	.section	.text._ZN3cub18CUB_300001_SM_10006detail10radix_sort33DeviceRadixSortExclusiveSumKernelINS1_5radix10policy_hubIiNS0_8NullTypeEyE10Policy1000EyEEvPT0_,"ax",@progbits
	.align	128
        .global         _ZN3cub18CUB_300001_SM_10006detail10radix_sort33DeviceRadixSortExclusiveSumKernelINS1_5radix10policy_hubIiNS0_8NullTypeEyE10Policy1000EyEEvPT0_
        .type           _ZN3cub18CUB_300001_SM_10006detail10radix_sort33DeviceRadixSortExclusiveSumKernelINS1_5radix10policy_hubIiNS0_8NullTypeEyE10Policy1000EyEEvPT0_,@function
        .size           _ZN3cub18CUB_300001_SM_10006detail10radix_sort33DeviceRadixSortExclusiveSumKernelINS1_5radix10policy_hubIiNS0_8NullTypeEyE10Policy1000EyEEvPT0_,(.L_x_295 - _ZN3cub18CUB_300001_SM_10006detail10radix_sort33DeviceRadixSortExclusiveSumKernelINS1_5radix10policy_hubIiNS0_8NullTypeEyE10Policy1000EyEEvPT0_)
        .other          _ZN3cub18CUB_300001_SM_10006detail10radix_sort33DeviceRadixSortExclusiveSumKernelINS1_5radix10policy_hubIiNS0_8NullTypeEyE10Policy1000EyEEvPT0_,@"STO_CUDA_ENTRY STV_DEFAULT"
_ZN3cub18CUB_300001_SM_10006detail10radix_sort33DeviceRadixSortExclusiveSumKernelINS1_5radix10policy_hubIiNS0_8NullTypeEyE10Policy1000EyEEvPT0_:
.text._ZN3cub18CUB_300001_SM_10006detail10radix_sort33DeviceRadixSortExclusiveSumKernelINS1_5radix10policy_hubIiNS0_8NullTypeEyE10Policy1000EyEEvPT0_:
[----:B------:R-:W-:Y:S01]  /*0000*/  LDC R1, c[0x0][0x37c] ;  /* 0x0000df00ff017b82 */ /* 0x000fe20000000800 */
[----:B------:R-:W0:Y:S07]  /*0010*/  S2R R18, SR_TID.X ;  /* 0x0000000000127919 */ /* 0x000e2e0000002100 */
[----:B------:R-:W1:Y:S01]  /*0020*/  LDC.64 R16, c[0x0][0x380] ;  /* 0x0000e000ff107b82 */ /* 0x000e620000000a00 */
[----:B------:R-:W2:Y:S01]  /*0030*/  LDCU.64 UR4, c[0x0][0x358] ;  /* 0x00006b00ff0477ac */ /* 0x000ea20008000a00 */
[----:B------:R-:W3:Y:S01]  /*0040*/  S2R R5, SR_CTAID.X ;  /* 0x0000000000057919 */ /* 0x000ee20000002500 */
[----:B0-----:R-:W-:Y:S01]  /*0050*/  ISETP.GT.U32.AND P1, PT, R18, 0xff, PT ;  /* 0x000000ff1200780c */ /* 0x001fe20003f24070 */
[----:B---3--:R-:W-:-:S04]  /*0060*/  IMAD R5, R5, 0x100, R18 ;  /* 0x0000010005057824 */ /* 0x008fc800078e0212 */
[----:B-1----:R-:W-:-:S08]  /*0070*/  IMAD.WIDE R16, R5, 0x8, R16 ;  /* 0x0000000805107825 */ /* 0x002fd000078e0210 */
[----:B--2---:R-:W2:Y:S01]  /*0080*/  @!P1 LDG.E.64 R2, desc[UR4][R16.64] ;  /* 0x0000000410029981 */ /* 0x004ea2000c1e1b00 */
[----:B------:R-:W-:Y:S02]  /*0090*/  MOV R0, 0x400 ;  /* 0x0000040000007802 */ /* 0x000fe40000000f00 */
[C---:B------:R-:W-:Y:S01]  /*00a0*/  ISETP.GT.U32.AND P0, PT, R18.reuse, 0x1f, PT ;  /* 0x0000001f1200780c */ /* 0x040fe20003f04070 */
[----:B------:R-:W0:Y:S02]  /*00b0*/  S2R R5, SR_CgaCtaId ;  /* 0x0000000000057919 */ /* 0x000e240000008800 */
[----:B0-----:R-:W-:Y:S02]  /*00c0*/  LEA R5, R5, R0, 0x18 ;  /* 0x0000000005057211 */ /* 0x001fe400078ec0ff */
[----:B------:R-:W-:-:S05]  /*00d0*/  LEA.HI R0, R18, R18, RZ, 0x1d ;  /* 0x0000001212007211 */ /* 0x000fca00078fe8ff */
[----:B------:R-:W-:-:S05]  /*00e0*/  IMAD R0, R0, 0x8, R5 ;  /* 0x0000000800007824 */ /* 0x000fca00078e0205 */
[----:B--2---:R0:W-:Y:S01]  /*00f0*/  STS.64 [R0+0x10], R2 ;  /* 0x0000100200007388 */ /* 0x0041e20000000a00 */
[----:B------:R-:W-:Y:S06]  /*0100*/  BAR.SYNC.DEFER_BLOCKING 0x0 ;  /* 0x0000000000007b1d */ /* 0x000fec0000010000 */
[----:B------:R-:W-:Y:S05]  /*0110*/  @P0 BRA `(.L_x_120) ;  /* 0x0000000400240947 */ /* 0x000fea0003800000 */
[----:B------:R-:W-:Y:S01]  /*0120*/  IMAD R18, R18, 0x48, R5 ;  /* 0x0000004812127824 */ /* 0x000fe200078e0205 */
[----:B------:R-:W-:-:S04]  /*0130*/  UMOV UR6, 0xffffffff ;  /* 0xffffffff00067882 */ /* 0x000fc80000000000 */
[----:B------:R-:W-:Y:S04]  /*0140*/  LDS.64 R14, [R18+0x10] ;  /* 0x00001000120e7984 */ /* 0x000fe80000000a00 */
[----:B------:R-:W-:Y:S04]  /*0150*/  LDS.64 R12, [R18+0x18] ;  /* 0x00001800120c7984 */ /* 0x000fe80000000a00 */
[----:B------:R-:W1:Y:S04]  /*0160*/  LDS.64 R10, [R18+0x20] ;  /* 0x00002000120a7984 */ /* 0x000e680000000a00 */
[----:B------:R-:W-:Y:S04]  /*0170*/  LDS.64 R8, [R18+0x28] ;  /* 0x0000280012087984 */ /* 0x000fe80000000a00 */
[----:B------:R-:W2:Y:S04]  /*0180*/  LDS.64 R6, [R18+0x30] ;  /* 0x0000300012067984 */ /* 0x000ea80000000a00 */
[----:B------:R-:W-:Y:S04]  /*0190*/  LDS.64 R4, [R18+0x38] ;  /* 0x0000380012047984 */ /* 0x000fe80000000a00 */
[----:B0-----:R-:W0:Y:S04]  /*01a0*/  LDS.64 R2, [R18+0x40] ;  /* 0x0000400012027984 */ /* 0x001e280000000a00 */
[----:B------:R-:W3:Y:S01]  /*01b0*/  LDS.64 R20, [R18+0x48] ;  /* 0x0000480012147984 */ /* 0x000ee20000000a00 */
[----:B-1----:R-:W-:-:S04]  /*01c0*/  IADD3 R19, P3, P4, R10, R12, R14 ;  /* 0x0000000c0a137210 */ /* 0x002fc80007c7e00e */
[----:B------:R-:W-:Y:S02]  /*01d0*/  IADD3.X R23, PT, PT, R11, R13, R15, P3, P4 ;  /* 0x0000000d0b177210 */ /* 0x000fe40001fe840f */
[----:B--2---:R-:W-:-:S04]  /*01e0*/  IADD3 R19, P0, P2, R6, R19, R8 ;  /* 0x0000001306137210 */ /* 0x004fc80007a1e008 */
[----:B------:R-:W-:Y:S02]  /*01f0*/  IADD3.X R23, PT, PT, R7, R23, R9, P0, P2 ;  /* 0x0000001707177210 */ /* 0x000fe400007e4409 */
[----:B0-----:R-:W-:-:S04]  /*0200*/  IADD3 R19, P3, P4, R2, R19, R4 ;  /* 0x0000001302137210 */ /* 0x001fc80007c7e004 */
[----:B---3--:R-:W-:Y:S02]  /*0210*/  IADD3 R20, P0, PT, R20, R19, RZ ;  /* 0x0000001314147210 */ /* 0x008fe40007f1e0ff */
[----:B------:R-:W-:-:S05]  /*0220*/  IADD3.X R19, PT, PT, R3, R23, R5, P3, P4 ;  /* 0x0000001703137210 */ /* 0x000fca0001fe8405 */
[----:B------:R-:W-:Y:S01]  /*0230*/  IMAD.X R19, R21, 0x1, R19, P0 ;  /* 0x0000000115137824 */ /* 0x000fe200000e0613 */
[----:B------:R-:W-:Y:S06]  /*0240*/  BRA.DIV UR6, `(.L_x_121) ;  /* 0x0000000206f07947 */ /* 0x000fec000b800000 */
[----:B------:R-:W0:Y:S04]  /*0250*/  SHFL.UP PT, R27, R20, 0x1, RZ ;  /* 0x04200000141b7989 */ /* 0x000e2800000e00ff */
[----:B------:R-:W1:Y:S01]  /*0260*/  SHFL.UP P0, R25, R19, 0x1, RZ ;  /* 0x0420000013197989 */ /* 0x000e6200000000ff */
[----:B0-----:R-:W-:-:S04]  /*0270*/  IADD3 R22, P2, PT, R27, R20, RZ ;  /* 0x000000141b167210 */ /* 0x001fc80007f5e0ff */
[----:B-1----:R-:W-:Y:S01]  /*0280*/  SEL R27, R22, R27, P0 ;  /* 0x0000001b161b7207 */ /* 0x002fe20000000000 */
[----:B------:R-:W-:-:S04]  /*0290*/  IMAD.X R26, R25, 0x1, R19, P2 ;  /* 0x00000001191a7824 */ /* 0x000fc800010e0613 */
[----:B------:R-:W0:Y:S01]  /*02a0*/  SHFL.UP PT, R28, R27, 0x2, RZ ;  /* 0x044000001b1c7989 */ /* 0x000e2200000e00ff */
[----:B------:R-:W-:-:S05]  /*02b0*/  SEL R26, R26, R25, P0 ;  /* 0x000000191a1a7207 */ /* 0x000fca0000000000 */
[----:B------:R-:W1:Y:S01]  /*02c0*/  SHFL.UP P0, R25, R26, 0x2, RZ ;  /* 0x044000001a197989 */ /* 0x000e6200000000ff */
[----:B0-----:R-:W-:-:S05]  /*02d0*/  IADD3 R21, P2, PT, R28, R27, RZ ;  /* 0x0000001b1c157210 */ /* 0x001fca0007f5e0ff */
[----:B-1----:R-:W-:Y:S01]  /*02e0*/  IMAD.X R22, R25, 0x1, R26, P2 ;  /* 0x0000000119167824 */ /* 0x002fe200010e061a */
[----:B------:R-:W-:-:S04]  /*02f0*/  SEL R28, R21, R28, P0 ;  /* 0x0000001c151c7207 */ /* 0x000fc80000000000 */
[----:B------:R-:W-:Y:S01]  /*0300*/  SEL R29, R22, R25, P0 ;  /* 0x00000019161d7207 */ /* 0x000fe20000000000 */
        /* <DEDUP_REMOVED lines=12> */
[----:B------:R0:W1:Y:S04]  /*03d0*/  SHFL.UP PT, R28, R27, 0x10, RZ ;  /* 0x060000001b1c7989 */ /* 0x00006800000e00ff */
[----:B------:R0:W2:Y:S02]  /*03e0*/  SHFL.UP P0, R25, R26, 0x10, RZ ;  /* 0x060000001a197989 */ /* 0x0000a400000000ff */
.L_x_132:
[----:B-1----:R-:W-:-:S04]  /*03f0*/  IADD3 R21, P2, PT, R28, R27, RZ ;  /* 0x0000001b1c157210 */ /* 0x002fc80007f5e0ff */
[----:B--2---:R-:W-:Y:S01]  /*0400*/  SEL R21, R21, R28, P0 ;  /* 0x0000001c15157207 */ /* 0x004fe20000000000 */
[----:B------:R-:W-:-:S05]  /*0410*/  IMAD.X R22, R25, 0x1, R26, P2 ;  /* 0x0000000119167824 */ /* 0x000fca00010e061a */
[----:B------:R-:W-:Y:S02]  /*0420*/  SEL R22, R22, R25, P0 ;  /* 0x0000001916167207 */ /* 0x000fe40000000000 */
[----:B------:R-:W-:-:S05]  /*0430*/  IADD3 R20, P0, PT, R21, -R20, RZ ;  /* 0x8000001415147210 */ /* 0x000fca0007f1e0ff */
[----:B------:R-:W-:Y:S01]  /*0440*/  IMAD.X R21, R22, 0x1, ~R19, P0 ;  /* 0x0000000116157824 */ /* 0x000fe200000e0e13 */
[----:B------:R-:W-:-:S04]  /*0450*/  IADD3 R14, P0, PT, R14, R20, RZ ;  /* 0x000000140e0e7210 */ /* 0x000fc80007f1e0ff */
[----:B------:R1:W-:Y:S01]  /*0460*/  STS.64 [R18+0x10], R20 ;  /* 0x0000101412007388 */ /* 0x0003e20000000a00 */
[----:B------:R-:W-:Y:S01]  /*0470*/  IMAD.X R15, R15, 0x1, R21, P0 ;  /* 0x000000010f0f7824 */ /* 0x000fe200000e0615 */
        /* <DEDUP_REMOVED lines=17> */
[----:B------:R-:W-:-:S05]  /*0590*/  IMAD.X R3, R3, 0x1, R5, P0 ;  /* 0x0000000103037824 */ /* 0x000fca00000e0605 */
[----:B------:R1:W-:Y:S03]  /*05a0*/  STS.64 [R18+0x48], R2 ;  /* 0x0000480212007388 */ /* 0x0003e60000000a00 */
.L_x_120:
[----:B------:R-:W-:Y:S05]  /*05b0*/  WARPSYNC.ALL ;  /* 0x0000000000007948 */ /* 0x000fea0003800000 */
[----:B------:R-:W-:Y:S06]  /*05c0*/  BAR.SYNC.DEFER_BLOCKING 0x0 ;  /* 0x0000000000007b1d */ /* 0x000fec0000010000 */
[----:B------:R-:W-:Y:S05]  /*05d0*/  @P1 EXIT ;  /* 0x000000000000194d */ /* 0x000fea0003800000 */
[----:B01----:R-:W0:Y:S04]  /*05e0*/  LDS.64 R2, [R0+0x10] ;  /* 0x0000100000027984 */ /* 0x003e280000000a00 */
[----:B0-----:R-:W-:Y:S01]  /*05f0*/  STG.E.64 desc[UR4][R16.64], R2 ;  /* 0x0000000210007986 */ /* 0x001fe2000c101b04 */
[----:B------:R-:W-:Y:S05]  /*0600*/  EXIT ;  /* 0x000000000000794d */ /* 0x000fea0003800000 */
.L_x_121:
[----:B------:R-:W-:Y:S02]  /*0610*/  IMAD.MOV.U32 R24, RZ, RZ, R20 ;  /* 0x000000ffff187224 */ /* 0x000fe400078e0014 */
[----:B------:R-:W-:Y:S02]  /*0620*/  IMAD.MOV.U32 R23, RZ, RZ, 0x1 ;  /* 0x00000001ff177424 */ /* 0x000fe400078e00ff */
[----:B------:R-:W-:Y:S02]  /*0630*/  IMAD.MOV.U32 R22, RZ, RZ, RZ ;  /* 0x000000ffff167224 */ /* 0x000fe400078e00ff */
[----:B------:R-:W-:-:S07]  /*0640*/  IMAD.MOV.U32 R21, RZ, RZ, -0x1 ;  /* 0xffffffffff157424 */ /* 0x000fce00078e00ff */
[----:B------:R-:W-:Y:S05]  /*0650*/  WARPSYNC.COLLECTIVE R21, `(.L_x_122) ;  /* 0x0000000015087348 */ /* 0x000fea0003c00000 */
[----:B------:R0:W1:Y:S02]  /*0660*/  SHFL.UP P0, R25, R24, R23, R22 ;  /* 0x0400001718197389 */ /* 0x0000640000000016 */
[----:B01----:R-:W-:Y:S05]  /*0670*/  ENDCOLLECTIVE ;  /* 0x000000000000791b */ /* 0x003fea0003800000 */
.L_x_122:
[----:B------:R-:W-:Y:S02]  /*0680*/  IMAD.MOV.U32 R24, RZ, RZ, R19 ;  /* 0x000000ffff187224 */ /* 0x000fe400078e0013 */
[----:B------:R-:W-:-:S07]  /*0690*/  IMAD.MOV.U32 R27, RZ, RZ, R25 ;  /* 0x000000ffff1b7224 */ /* 0x000fce00078e0019 */
[----:B------:R-:W-:Y:S05]  /*06a0*/  WARPSYNC.COLLECTIVE R21, `(.L_x_123) ;  /* 0x0000000015087348 */ /* 0x000fea0003c00000 */
[----:B------:R0:W1:Y:S02]  /*06b0*/  SHFL.UP P0, R25, R24, R23, R22 ;  /* 0x0400001718197389 */ /* 0x0000640000000016 */
[----:B01----:R-:W-:Y:S05]  /*06c0*/  ENDCOLLECTIVE ;  /* 0x000000000000791b */ /* 0x003fea0003800000 */
.L_x_123:
[----:B------:R-:W-:Y:S01]  /*06d0*/  IADD3 R26, P2, PT, R27, R20, RZ ;  /* 0x000000141b1a7210 */ /* 0x000fe20007f5e0ff */
[----:B------:R-:W-:-:S03]  /*06e0*/  IMAD.MOV.U32 R23, RZ, RZ, 0x2 ;  /* 0x00000002ff177424 */ /* 0x000fc600078e00ff */
[----:B------:R-:W-:Y:S01]  /*06f0*/  SEL R27, R26, R27, P0 ;  /* 0x0000001b1a1b7207 */ /* 0x000fe20000000000 */
[----:B------:R-:W-:-:S04]  /*0700*/  IMAD.X R26, R25, 0x1, R19, P2 ;  /* 0x00000001191a7824 */ /* 0x000fc800010e0613 */
[----:B------:R-:W-:Y:S01]  /*0710*/  IMAD.MOV.U32 R24, RZ, RZ, R27 ;  /* 0x000000ffff187224 */ /* 0x000fe200078e001b */
[----:B------:R-:W-:-:S07]  /*0720*/  SEL R26, R26, R25, P0 ;  /* 0x000000191a1a7207 */ /* 0x000fce0000000000 */
[----:B------:R-:W-:Y:S05]  /*0730*/  WARPSYNC.COLLECTIVE R21, `(.L_x_124) ;  /* 0x0000000015087348 */ /* 0x000fea0003c00000 */
[----:B------:R0:W1:Y:S02]  /*0740*/  SHFL.UP P0, R25, R24, R23, R22 ;  /* 0x0400001718197389 */ /* 0x0000640000000016 */
[----:B01----:R-:W-:Y:S05]  /*0750*/  ENDCOLLECTIVE ;  /* 0x000000000000791b */ /* 0x003fea0003800000 */
.L_x_124:
[----:B------:R-:W-:Y:S02]  /*0760*/  IMAD.MOV.U32 R24, RZ, RZ, R26 ;  /* 0x000000ffff187224 */ /* 0x000fe400078e001a */
[----:B------:R-:W-:-:S07]  /*0770*/  IMAD.MOV.U32 R28, RZ, RZ, R25 ;  /* 0x000000ffff1c7224 */ /* 0x000fce00078e0019 */
[----:B------:R-:W-:Y:S05]  /*0780*/  WARPSYNC.COLLECTIVE R21, `(.L_x_125) ;  /* 0x0000000015087348 */ /* 0x000fea0003c00000 */
[----:B------:R0:W1:Y:S02]  /*0790*/  SHFL.UP P0, R25, R24, R23, R22 ;  /* 0x0400001718197389 */ /* 0x0000640000000016 */
[----:B01----:R-:W-:Y:S05]  /*07a0*/  ENDCOLLECTIVE ;  /* 0x000000000000791b */ /* 0x003fea0003800000 */
.L_x_125:
        /* <DEDUP_REMOVED lines=9> */
.L_x_126:
[----:B------:R-:W-:Y:S02]  /*0840*/  IMAD.MOV.U32 R24, RZ, RZ, R29 ;  /* 0x000000ffff187224 */ /* 0x000fe400078e001d */
[----:B------:R-:W-:-:S07]  /*0850*/  IMAD.MOV.U32 R27, RZ, RZ, R25 ;  /* 0x000000ffff1b7224 */ /* 0x000fce00078e0019 */
[----:B------:R-:W-:Y:S05]  /*0860*/  WARPSYNC.COLLECTIVE R21, `(.L_x_127) ;  /* 0x0000000015087348 */ /* 0x000fea0003c00000 */
[----:B------:R0:W1:Y:S02]  /*0870*/  SHFL.UP P0, R25, R24, R23, R22 ;  /* 0x0400001718197389 */ /* 0x0000640000000016 */
[----:B01----:R-:W-:Y:S05]  /*0880*/  ENDCOLLECTIVE ;  /* 0x000000000000791b */ /* 0x003fea0003800000 */
.L_x_127:
        /* <DEDUP_REMOVED lines=9> */
.L_x_128:
[----:B------:R-:W-:Y:S02]  /*0920*/  IMAD.MOV.U32 R24, RZ, RZ, R29 ;  /* 0x000000ffff187224 */ /* 0x000fe400078e001d */
[----:B------:R-:W-:-:S07]  /*0930*/  IMAD.MOV.U32 R27, RZ, RZ, R25 ;  /* 0x000000ffff1b7224 */ /* 0x000fce00078e0019 */
[----:B------:R-:W-:Y:S05]  /*0940*/  WARPSYNC.COLLECTIVE R21, `(.L_x_129) ;  /* 0x0000000015087348 */ /* 0x000fea0003c00000 */
[----:B------:R0:W1:Y:S02]  /*0950*/  SHFL.UP P0, R25, R24, R23, R22 ;  /* 0x0400001718197389 */ /* 0x0000640000000016 */
[----:B01----:R-:W-:Y:S05]  /*0960*/  ENDCOLLECTIVE ;  /* 0x000000000000791b */ /* 0x003fea0003800000 */
.L_x_129:
        /* <DEDUP_REMOVED lines=9> */
.L_x_130:
[----:B------:R-:W-:Y:S02]  /*0a00*/  IMAD.MOV.U32 R24, RZ, RZ, R26 ;  /* 0x000000ffff187224 */ /* 0x000fe400078e001a */
[----:B------:R-:W-:-:S07]  /*0a10*/  IMAD.MOV.U32 R28, RZ, RZ, R25 ;  /* 0x000000ffff1c7224 */ /* 0x000fce00078e0019 */
[----:B------:R-:W-:Y:S05]  /*0a20*/  WARPSYNC.COLLECTIVE R21, `(.L_x_131) ;  /* 0x0000000015087348 */ /* 0x000fea0003c00000 */
[----:B------:R0:W1:Y:S02]  /*0a30*/  SHFL.UP P0, R25, R24, R23, R22 ;  /* 0x0400001718197389 */ /* 0x0000640000000016 */
[----:B01----:R-:W-:Y:S05]  /*0a40*/  ENDCOLLECTIVE ;  /* 0x000000000000791b */ /* 0x003fea0003800000 */
.L_x_131:
[----:B------:R-:W-:Y:S05]  /*0a50*/  BRA `(.L_x_132) ;  /* 0xfffffff800647947 */ /* 0x000fea000383ffff */
.L_x_133:
        /* <DEDUP_REMOVED lines=10> */
.L_x_295:


//--------------------- .text._ZN3cub18CUB_300001_SM_10006detail10radix_sort30DeviceRadixSortHistogramKernelINS1_5radix10policy_hubIiNS0_8NullTypeEyE10Policy1000ELNS0_9SortOrderE0EiyNS1_21identity_decomposer_tEEEvPT2_PKT1_SB_iiT3_ --------------------------
	.section	.text._ZN3cub18CUB_300001_SM_10006detail10radix_sort30DeviceRadixSortHistogramKernelINS1_5radix10policy_hubIiNS0_8NullTypeEyE10Policy1000ELNS0_9SortOrderE0EiyNS1_21identity_decomposer_tEEEvPT2_PKT1_SB_iiT3_,"ax",@progbits
	.align	128
        .global         _ZN3cub18CUB_300001_SM_10006detail10radix_sort30DeviceRadixSortHistogramKernelINS1_5radix10policy_hubIiNS0_8NullTypeEyE10Policy1000ELNS0_9SortOrderE0EiyNS1_21identity_decomposer_tEEEvPT2_PKT1_SB_iiT3_
        .type           _ZN3cub18CUB_300001_SM_10006detail10radix_sort30DeviceRadixSortHistogramKernelINS1_5radix10policy_hubIiNS0_8NullTypeEyE10Policy1000ELNS0_9SortOrderE0EiyNS1_21identity_decomposer_tEEEvPT2_PKT1_SB_iiT3_,@function
        .size           _ZN3cub18CUB_300001_SM_10006detail10radix_sort30DeviceRadixSortHistogramKernelINS1_5radix10policy_hubIiNS0_8NullTypeEyE10Policy1000ELNS0_9SortOrderE0EiyNS1_21identity_decomposer_tEEEvPT2_PKT1_SB_iiT3_,(.L_x_296 - _ZN3cub18CUB_300001_SM_10006detail10radix_sort30DeviceRadixSortHistogramKernelINS1_5radix10policy_hubIiNS0_8NullTypeEyE10Policy1000ELNS0_9SortOrderE0EiyNS1_21identity_decomposer_tEEEvPT2_PKT1_SB_iiT3_)
        .other          _ZN3cub18CUB_300001_SM_10006detail10radix_sort30DeviceRadixSortHistogramKernelINS1_5radix10policy_hubIiNS0_8NullTypeEyE10Policy1000ELNS0_9SortOrderE0EiyNS1_21identity_decomposer_tEEEvPT2_PKT1_SB_iiT3_,@"STO_CUDA_ENTRY STV_DEFAULT"
_ZN3cub18CUB_300001_SM_10006detail10radix_sort30DeviceRadixSortHistogramKernelINS1_5radix10policy_hubIiNS0_8NullTypeEyE10Policy1000ELNS0_9SortOrderE0EiyNS1_21identity_decomposer_tEEEvPT2_PKT1_SB_iiT3_:
.text._ZN3cub18CUB_300001_SM_10006detail10radix_sort30DeviceRadixSortHistogramKernelINS1_5radix10policy_hubIiNS0_8NullTypeEyE10Policy1000ELNS0_9SortOrderE0EiyNS1_21identity_decomposer_tEEEvPT2_PKT1_SB_iiT3_:
[----:B------:R-:W-:Y:S01]  /*0000*/  LDC R1, c[0x0][0x37c] ;  /* 0x0000df00ff017b82 */ /* 0x000fe20000000800 */
[----:B------:R-:W0:Y:S02]  /*0010*/  LDCU.64 UR14, c[0x0][0x390] ;  /* 0x00007200ff0e77ac */ /* 0x000e240008000a00 */
[----:B0-----:R-:W-:-:S04]  /*0020*/  ISETP.NE.U32.AND P0, PT, RZ, UR14, PT ;  /* 0x0000000eff007c0c */ /* 0x001fc8000bf05070 */
[----:B------:R-:W-:-:S13]  /*0030*/  ISETP.NE.AND.EX P0, PT, RZ, UR15, PT, P0 ;  /* 0x0000000fff007c0c */ /* 0x000fda000bf05300 */
[----:B------:R-:W-:Y:S05]  /*0040*/  @!P0 EXIT ;  /* 0x000000000000894d */ /* 0x000fea0003800000 */
[----:B------:R-:W-:Y:S01]  /*0050*/  UIADD3 UR11, UP0, UPT, UR14, -0x1, URZ ;  /* 0xffffffff0e0b7890 */ /* 0x000fe2000ff1e0ff */
[----:B------:R-:W0:Y:S01]  /*0060*/  S2R R4, SR_TID.X ;  /* 0x0000000000047919 */ /* 0x000e220000002100 */
[----:B------:R-:W1:Y:S01]  /*0070*/  LDCU.64 UR4, c[0x0][0x398] ;  /* 0x00007300ff0477ac */ /* 0x000e620008000a00 */
[----:B------:R-:W2:Y:S01]  /*0080*/  S2UR UR7, SR_CgaCtaId ;  /* 0x00000000000779c3 */ /* 0x000ea20000008800 */
[----:B------:R-:W-:Y:S01]  /*0090*/  UIADD3.X UR12, UPT, UPT, UR15, -0x1, URZ, UP0, !UPT ;  /* 0xffffffff0f0c7890 */ /* 0x000fe200087fe4ff */
[----:B------:R-:W-:Y:S01]  /*00a0*/  UMOV UR6, 0x400 ;  /* 0x0000040000067882 */ /* 0x000fe20000000000 */
[----:B------:R-:W3:Y:S05]  /*00b0*/  LDCU.64 UR20, c[0x0][0x358] ;  /* 0x00006b00ff1477ac */ /* 0x000eea0008000a00 */
[----:B------:R-:W4:Y:S01]  /*00c0*/  S2UR UR8, SR_CTAID.X ;  /* 0x00000000000879c3 */ /* 0x000f220000002500 */
[----:B------:R-:W-:Y:S01]  /*00d0*/  USHF.R.U64 UR11, UR11, 0x1e, UR12 ;  /* 0x0000001e0b0b7899 */ /* 0x000fe2000800120c */
[----:B------:R-:W0:Y:S03]  /*00e0*/  LDCU UR28, c[0x0][0x370] ;  /* 0x00006e00ff1c77ac */ /* 0x000e260008000800 */
[----:B------:R-:W-:-:S02]  /*00f0*/  UIADD3 UR11, UP0, UPT, UR11, 0x1, URZ ;  /* 0x000000010b0b7890 */ /* 0x000fc4000ff1e0ff */
[----:B-1----:R-:W-:Y:S02]  /*0100*/  UIADD3 UR4, UPT, UPT, UR5, 0x7, -UR4 ;  /* 0x0000000705047890 */ /* 0x002fe4000fffe804 */
[----:B------:R-:W-:Y:S02]  /*0110*/  ULEA.HI.X UR12, UR12, URZ, URZ, 0x2, UP0 ;  /* 0x000000ff0c0c7291 */ /* 0x000fe400080f14ff */
[----:B------:R-:W-:Y:S02]  /*0120*/  UISETP.LT.U32.AND UP0, UPT, UR11, UR14, UPT ;  /* 0x0000000e0b00728c */ /* 0x000fe4000bf01070 */
[----:B------:R-:W-:Y:S02]  /*0130*/  USHF.R.S32.HI UR5, URZ, 0x1f, UR4 ;  /* 0x0000001fff057899 */ /* 0x000fe40008011404 */
[----:B------:R-:W-:Y:S02]  /*0140*/  UISETP.LT.U32.AND.EX UP0, UPT, UR12, UR15, UPT, UP0 ;  /* 0x0000000f0c00728c */ /* 0x000fe4000bf01100 */
[----:B------:R-:W-:-:S02]  /*0150*/  ULEA.HI UR5, UR5, UR4, URZ, 0x3 ;  /* 0x0000000405057291 */ /* 0x000fc4000f8f18ff */
[----:B------:R-:W-:Y:S01]  /*0160*/  USEL UR11, UR11, UR14, UP0 ;  /* 0x0000000e0b0b7287 */ /* 0x000fe20008000000 */
[C---:B0-----:R-:W-:Y:S01]  /*0170*/  VIADD R21, R4.reuse, 0x780 ;  /* 0x0000078004157836 */ /* 0x041fe20000000000 */
[----:B------:R-:W-:Y:S02]  /*0180*/  USEL UR12, UR12, UR15, UP0 ;  /* 0x0000000f0c0c7287 */ /* 0x000fe40008000000 */
[----:B------:R-:W-:Y:S02]  /*0190*/  UISETP.GE.AND UP0, UPT, UR4, 0x8, UPT ;  /* 0x000000080400788c */ /* 0x000fe4000bf06270 */
[----:B--2---:R-:W-:Y:S02]  /*01a0*/  ULEA UR6, UR7, UR6, 0x18 ;  /* 0x0000000607067291 */ /* 0x004fe4000f8ec0ff */
[----:B------:R-:W-:Y:S02]  /*01b0*/  USHF.R.S32.HI UR5, URZ, 0x3, UR5 ;  /* 0x00000003ff057899 */ /* 0x000fe40008011405 */
[----:B------:R-:W-:Y:S01]  /*01c0*/  PLOP3.LUT P0, PT, PT, PT, UP0, 0x80, 0x8 ;  /* 0x000000000008781c */ /* 0x000fe20003f0f008 */
[----:B----4-:R-:W-:Y:S01]  /*01d0*/  USHF.L.U32 UR8, UR8, 0xb, URZ ;  /* 0x0000000b08087899 */ /* 0x010fe200080006ff */
[C---:B------:R-:W-:Y:S01]  /*01e0*/  LEA R0, R4.reuse, UR6, 0x2 ;  /* 0x0000000604007c11 */ /* 0x040fe2000f8e10ff */
[----:B------:R-:W-:Y:S01]  /*01f0*/  UIADD3 UR22, UPT, UPT, UR5, -0x1, URZ ;  /* 0xffffffff05167890 */ /* 0x000fe2000fffe0ff */
[----:B------:R-:W-:Y:S01]  /*0200*/  ISETP.GT.U32.OR P0, PT, R4, 0xff, !P0 ;  /* 0x000000ff0400780c */ /* 0x000fe20004704470 */
[----:B------:R-:W-:-:S02]  /*0210*/  ULOP3.LUT UR23, UR5, 0xf, URZ, 0xc0, !UPT ;  /* 0x0000000f05177892 */ /* 0x000fc4000f8ec0ff */
[----:B------:R-:W-:Y:S01]  /*0220*/  ULOP3.LUT UR24, UR5, 0x7, URZ, 0xc0, !UPT ;  /* 0x0000000705187892 */ /* 0x000fe2000f8ec0ff */
[----:B------:R-:W-:Y:S01]  /*0230*/  P2R R20, PR, RZ, 0x1 ;  /* 0x00000001ff147803 */ /* 0x000fe20000000000 */
[----:B------:R-:W-:Y:S02]  /*0240*/  ULOP3.LUT UR25, UR5, 0x3, URZ, 0xc0, !UPT ;  /* 0x0000000305197892 */ /* 0x000fe4000f8ec0ff */
[----:B------:R-:W-:Y:S02]  /*0250*/  ULOP3.LUT UR26, UR5, 0xffffff0, URZ, 0xc0, !UPT ;  /* 0x0ffffff0051a7892 */ /* 0x000fe4000f8ec0ff */
[----:B------:R-:W-:Y:S02]  /*0260*/  ULOP3.LUT UR27, UR5, 0xffffff8, URZ, 0xc0, !UPT ;  /* 0x0ffffff8051b7892 */ /* 0x000fe4000f8ec0ff */
[----:B------:R-:W-:Y:S01]  /*0270*/  ULOP3.LUT UR9, UR5, 0x1, URZ, 0xc0, !UPT ;  /* 0x0000000105097892 */ /* 0x000fe2000f8ec0ff */
[----:B------:R-:W-:Y:S01]  /*0280*/  UMOV UR6, URZ ;  /* 0x000000ff00067c82 */ /* 0x000fe20008000000 */
[----:B---3--:R-:W-:-:S10]  /*0290*/  UMOV UR7, URZ ;  /* 0x000000ff00077c82 */ /* 0x008fd40008000000 */
.L_x_217:
[----:B------:R-:W-:Y:S01]  /*02a0*/  ISETP.NE.AND P0, PT, R20, RZ, PT ;  /* 0x000000ff1400720c */ /* 0x000fe20003f05270 */
[----:B------:R-:W-:-:S12]  /*02b0*/  BSSY.RECONVERGENT B0, `(.L_x_134) ;  /* 0x000007c000007945 */ /* 0x000fd80003800200 */
[----:B012345:R-:W-:Y:S05]  /*02c0*/  @P0 BRA `(.L_x_135) ;  /* 0x0000000400e80947 */ /* 0x03ffea0003800000 */
[----:B------:R-:W-:Y:S02]  /*02d0*/  IMAD.U32 R2, RZ, RZ, UR22 ;  /* 0x00000016ff027e24 */ /* 0x000fe4000f8e00ff */
[----:B------:R-:W-:-:S03]  /*02e0*/  IMAD.MOV.U32 R3, RZ, RZ, RZ ;  /* 0x000000ffff037224 */ /* 0x000fc600078e00ff */
[----:B------:R-:W-:-:S13]  /*02f0*/  ISETP.GE.U32.AND P1, PT, R2, 0xf, PT ;  /* 0x0000000f0200780c */ /* 0x000fda0003f26070 */
[----:B------:R-:W-:Y:S05]  /*0300*/  @!P1 BRA `(.L_x_136) ;  /* 0x00000000005c9947 */ /* 0x000fea0003800000 */
[----:B------:R-:W-:Y:S01]  /*0310*/  VIADD R2, R0, 0x2000 ;  /* 0x0000200000027836 */ /* 0x000fe20000000000 */
[----:B------:R-:W-:-:S12]  /*0320*/  UIADD3 UR4, UPT, UPT, -UR26, URZ, URZ ;  /* 0x000000ff1a047290 */ /* 0x000fd8000fffe1ff */
.L_x_137:
[----:B------:R-:W-:Y:S01]  /*0330*/  UIADD3 UR4, UPT, UPT, UR4, 0x10, URZ ;  /* 0x0000001004047890 */ /* 0x000fe2000fffe0ff */
[----:B------:R-:W-:Y:S03]  /*0340*/  STS [R2+-0x2000], RZ ;  /* 0xffe000ff02007388 */ /* 0x000fe60000000800 */
[----:B------:R-:W-:Y:S01]  /*0350*/  UISETP.NE.AND UP0, UPT, UR4, URZ, UPT ;  /* 0x000000ff0400728c */ /* 0x000fe2000bf05270 */
        /* <DEDUP_REMOVED lines=16> */
[----:B------:R-:W-:Y:S06]  /*0460*/  BRA.U UP0, `(.L_x_137) ;  /* 0xfffffffd00b07547 */ /* 0x000fec000b83ffff */
[----:B------:R-:W-:-:S07]  /*0470*/  IMAD.U32 R3, RZ, RZ, UR26 ;  /* 0x0000001aff037e24 */ /* 0x000fce000f8e00ff */
.L_x_136:
[----:B------:R-:W-:Y:S01]  /*0480*/  ISETP.NE.AND P0, PT, RZ, UR23, PT ;  /* 0x00000017ff007c0c */ /* 0x000fe2000bf05270 */
[----:B------:R-:W-:Y:S01]  /*0490*/  IMAD.U32 R6, RZ, RZ, UR24 ;  /* 0x00000018ff067e24 */ /* 0x000fe2000f8e00ff */
[----:B------:R-:W-:-:S03]  /*04a0*/  MOV R2, UR23 ;  /* 0x0000001700027c02 */ /* 0x000fc60008000f00 */
[----:B------:R-:W-:Y:S02]  /*04b0*/  VIADD R6, R6, 0xffffffff ;  /* 0xffffffff06067836 */ /* 0x000fe40000000000 */
[----:B------:R-:W-:-:S06]  /*04c0*/  VIADD R2, R2, 0xffffffff ;  /* 0xffffffff02027836 */ /* 0x000fcc0000000000 */
[----:B------:R-:W-:Y:S05]  /*04d0*/  @!P0 BRA `(.L_x_138) ;  /* 0x00000000007c8947 */ /* 0x000fea0003800000 */
[----:B------:R-:W-:Y:S01]  /*04e0*/  ISETP.GE.U32.AND P2, PT, R2, 0x7, PT ;  /* 0x000000070200780c */ /* 0x000fe20003f46070 */
[----:B------:R-:W-:-:S12]  /*04f0*/  UISETP.NE.AND UP0, UPT, UR24, URZ, UPT ;  /* 0x000000ff1800728c */ /* 0x000fd8000bf05270 */
[----:B------:R-:W-:Y:S05]  /*0500*/  @!P2 BRA `(.L_x_139) ;  /* 0x000000000028a947 */ /* 0x000fea0003800000 */
        /* <DEDUP_REMOVED lines=10> */
.L_x_139:
[----:B------:R-:W-:Y:S05]  /*05b0*/  BRA.U !UP0, `(.L_x_138) ;  /* 0x0000000108447547 */ /* 0x000fea000b800000 */
[----:B------:R-:W-:Y:S01]  /*05c0*/  ISETP.GE.U32.AND P2, PT, R6, 0x3, PT ;  /* 0x000000030600780c */ /* 0x000fe20003f46070 */
[----:B------:R-:W-:-:S12]  /*05d0*/  UISETP.NE.AND UP0, UPT, UR25, URZ, UPT ;  /* 0x000000ff1900728c */ /* 0x000fd8000bf05270 */
[C---:B0-----:R-:W-:Y:S02]  /*05e0*/  @P2 IMAD R5, R3.reuse, 0x400, R0 ;  /* 0x0000040003052824 */ /* 0x041fe400078e0200 */
[----:B------:R-:W-:-:S03]  /*05f0*/  @P2 VIADD R3, R3, 0x4 ;  /* 0x0000000403032836 */ /* 0x000fc60000000000 */
[----:B------:R1:W-:Y:S04]  /*0600*/  @P2 STS [R5], RZ ;  /* 0x000000ff05002388 */ /* 0x0003e80000000800 */
[----:B------:R1:W-:Y:S04]  /*0610*/  @P2 STS [R5+0x400], RZ ;  /* 0x000400ff05002388 */ /* 0x0003e80000000800 */
[----:B------:R1:W-:Y:S04]  /*0620*/  @P2 STS [R5+0x800], RZ ;  /* 0x000800ff05002388 */ /* 0x0003e80000000800 */
[----:B------:R1:W-:Y:S01]  /*0630*/  @P2 STS [R5+0xc00], RZ ;  /* 0x000c00ff05002388 */ /* 0x0003e20000000800 */
[----:B------:R-:W-:Y:S05]  /*0640*/  BRA.U !UP0, `(.L_x_138) ;  /* 0x0000000108207547 */ /* 0x000fea000b800000 */
[----:B------:R-:W-:Y:S01]  /*0650*/  IMAD R3, R3, 0x400, R0 ;  /* 0x0000040003037824 */ /* 0x000fe200078e0200 */
[----:B------:R-:W-:-:S04]  /*0660*/  UISETP.NE.AND UP0, UPT, UR25, 0x1, UPT ;  /* 0x000000011900788c */ /* 0x000fc8000bf05270 */
[----:B------:R2:W-:Y:S05]  /*0670*/  STS [R3], RZ ;  /* 0x000000ff03007388 */ /* 0x0005ea0000000800 */
[----:B------:R-:W-:Y:S05]  /*0680*/  BRA.U !UP0, `(.L_x_138) ;  /* 0x0000000108107547 */ /* 0x000fea000b800000 */
[----:B------:R-:W-:Y:S01]  /*0690*/  UISETP.NE.AND UP0, UPT, UR25, 0x2, UPT ;  /* 0x000000021900788c */ /* 0x000fe2000bf05270 */
[----:B------:R3:W-:Y:S05]  /*06a0*/  STS [R3+0x400], RZ ;  /* 0x000400ff03007388 */ /* 0x0007ea0000000800 */
[----:B------:R-:W-:-:S13]  /*06b0*/  PLOP3.LUT P2, PT, PT, PT, UP0, 0x80, 0x8 ;  /* 0x000000000008781c */ /* 0x000fda0003f4f008 */
[----:B------:R3:W-:Y:S02]  /*06c0*/  @P2 STS [R3+0x800], RZ ;  /* 0x000800ff03002388 */ /* 0x0007e40000000800 */
.L_x_138:
[----:B------:R-:W-:-:S13]  /*06d0*/  ISETP.GT.U32.AND P2, PT, R4, 0x7f, PT ;  /* 0x0000007f0400780c */ /* 0x000fda0003f44070 */
[----:B------:R-:W-:Y:S05]  /*06e0*/  @P2 BRA `(.L_x_135) ;  /* 0x0000000000e02947 */ /* 0x000fea0003800000 */
[----:B--23--:R-:W-:Y:S01]  /*06f0*/  HFMA2 R3, -RZ, RZ, 0, 0 ;  /* 0x00000000ff037431 */ /* 0x00cfe200000001ff */
[----:B------:R-:W-:Y:S06]  /*0700*/  @!P1 BRA `(.L_x_140) ;  /* 0x0000000000589947 */ /* 0x000fec0003800000 */
[----:B------:R-:W-:-:S07]  /*0710*/  IMAD.MOV.U32 R3, RZ, RZ, RZ ;  /* 0x000000ffff037224 */ /* 0x000fce00078e00ff */
.L_x_141:
[C---:B012---:R-:W-:Y:S02]  /*0720*/  IMAD R5, R3.reuse, 0x400, R0 ;  /* 0x0000040003057824 */ /* 0x047fe400078e0200 */
[----:B------:R-:W-:-:S03]  /*0730*/  VIADD R3, R3, 0x10 ;  /* 0x0000001003037836 */ /* 0x000fc60000000000 */
[----:B------:R2:W-:Y:S02]  /*0740*/  STS [R5+0x200], RZ ;  /* 0x000200ff05007388 */ /* 0x0005e40000000800 */
[----:B------:R-:W-:Y:S02]  /*0750*/  ISETP.NE.AND P1, PT, R3, UR26, PT ;  /* 0x0000001a03007c0c */ /* 0x000fe4000bf25270 */
[----:B------:R2:W-:Y:S04]  /*0760*/  STS [R5+0x600], RZ ;  /* 0x000600ff05007388 */ /* 0x0005e80000000800 */
        /* <DEDUP_REMOVED lines=13> */
[----:B------:R2:W-:Y:S01]  /*0840*/  STS [R5+0x3e00], RZ ;  /* 0x003e00ff05007388 */ /* 0x0005e20000000800 */
[----:B------:R-:W-:Y:S05]  /*0850*/  @P1 BRA `(.L_x_141) ;  /* 0xfffffffc00b01947 */ /* 0x000fea000383ffff */
[----:B------:R-:W-:-:S07]  /*0860*/  IMAD.U32 R3, RZ, RZ, UR26 ;  /* 0x0000001aff037e24 */ /* 0x000fce000f8e00ff */
.L_x_140:
[----:B------:R-:W-:Y:S05]  /*0870*/  @!P0 BRA `(.L_x_135) ;  /* 0x00000000007c8947 */ /* 0x000fea0003800000 */
[----:B------:R-:W-:Y:S01]  /*0880*/  ISETP.GE.U32.AND P0, PT, R2, 0x7, PT ;  /* 0x000000070200780c */ /* 0x000fe20003f06070 */
[----:B------:R-:W-:-:S12]  /*0890*/  UISETP.NE.AND UP0, UPT, UR24, URZ, UPT ;  /* 0x000000ff1800728c */ /* 0x000fd8000bf05270 */
[----:B------:R-:W-:Y:S05]  /*08a0*/  @!P0 BRA `(.L_x_142) ;  /* 0x0000000000288947 */ /* 0x000fea0003800000 */
[C---:B------:R-:W-:Y:S02]  /*08b0*/  IMAD R2, R3.reuse, 0x400, R0 ;  /* 0x0000040003027824 */ /* 0x040fe400078e0200 */
[----:B------:R-:W-:-:S03]  /*08c0*/  VIADD R3, R3, 0x8 ;  /* 0x0000000803037836 */ /* 0x000fc60000000000 */
[----:B------:R3:W-:Y:S04]  /*08d0*/  STS [R2+0x200], RZ ;  /* 0x000200ff02007388 */ /* 0x0007e80000000800 */
[----:B------:R3:W-:Y:S04]  /*08e0*/  STS [R2+0x600], RZ ;  /* 0x000600ff02007388 */ /* 0x0007e80000000800 */
[----:B------:R3:W-:Y:S04]  /*08f0*/  STS [R2+0xa00], RZ ;  /* 0x000a00ff02007388 */ /* 0x0007e80000000800 */
[----:B------:R3:W-:Y:S04]  /*0900*/  STS [R2+0xe00], RZ ;  /* 0x000e00ff02007388 */ /* 0x0007e80000000800 */
[----:B------:R3:W-:Y:S04]  /*0910*/  STS [R2+0x1200], RZ ;  /* 0x001200ff02007388 */ /* 0x0007e80000000800 */
[----:B------:R3:W-:Y:S04]  /*0920*/  STS [R2+0x1600], RZ ;  /* 0x001600ff02007388 */ /* 0x0007e80000000800 */
[----:B------:R3:W-:Y:S04]  /*0930*/  STS [R2+0x1a00], RZ ;  /* 0x001a00ff02007388 */ /* 0x0007e80000000800 */
[----:B------:R3:W-:Y:S02]  /*0940*/  STS [R2+0x1e00], RZ ;  /* 0x001e00ff02007388 */ /* 0x0007e40000000800 */
.L_x_142:
[----:B------:R-:W-:Y:S05]  /*0950*/  BRA.U !UP0, `(.L_x_135) ;  /* 0x0000000108447547 */ /* 0x000fea000b800000 */
[----:B------:R-:W-:Y:S01]  /*0960*/  ISETP.GE.U32.AND P0, PT, R6, 0x3, PT ;  /* 0x000000030600780c */ /* 0x000fe20003f06070 */
[----:B------:R-:W-:-:S12]  /*0970*/  UISETP.NE.AND UP0, UPT, UR25, URZ, UPT ;  /* 0x000000ff1900728c */ /* 0x000fd8000bf05270 */
[C---:B---3--:R-:W-:Y:S01]  /*0980*/  @P0 IMAD R2, R3.reuse, 0x400, R0 ;  /* 0x0000040003020824 */ /* 0x048fe200078e0200 */
[----:B------:R-:W-:-:S04]  /*0990*/  @P0 IADD3 R3, PT, PT, R3, 0x4, RZ ;  /* 0x0000000403030810 */ /* 0x000fc80007ffe0ff */
[----:B------:R4:W-:Y:S04]  /*09a0*/  @P0 STS [R2+0x200], RZ ;  /* 0x000200ff02000388 */ /* 0x0009e80000000800 */
[----:B------:R4:W-:Y:S04]  /*09b0*/  @P0 STS [R2+0x600], RZ ;  /* 0x000600ff02000388 */ /* 0x0009e80000000800 */
[----:B------:R4:W-:Y:S04]  /*09c0*/  @P0 STS [R2+0xa00], RZ ;  /* 0x000a00ff02000388 */ /* 0x0009e80000000800 */
[----:B------:R4:W-:Y:S01]  /*09d0*/  @P0 STS [R2+0xe00], RZ ;  /* 0x000e00ff02000388 */ /* 0x0009e20000000800 */
[----:B------:R-:W-:Y:S05]  /*09e0*/  BRA.U !UP0, `(.L_x_135) ;  /* 0x0000000108207547 */ /* 0x000fea000b800000 */
[----:B------:R-:W-:Y:S01]  /*09f0*/  IMAD R3, R3, 0x400, R0 ;  /* 0x0000040003037824 */ /* 0x000fe200078e0200 */
[----:B------:R-:W-:-:S04]  /*0a00*/  UISETP.NE.AND UP0, UPT, UR25, 0x1, UPT ;  /* 0x000000011900788c */ /* 0x000fc8000bf05270 */
[----:B------:R3:W-:Y:S05]  /*0a10*/  STS [R3+0x200], RZ ;  /* 0x000200ff03007388 */ /* 0x0007ea0000000800 */
[----:B------:R-:W-:Y:S05]  /*0a20*/  BRA.U !UP0, `(.L_x_135) ;  /* 0x0000000108107547 */ /* 0x000fea000b800000 */
[----:B------:R-:W-:Y:S01]  /*0a30*/  UISETP.NE.AND UP0, UPT, UR25, 0x2, UPT ;  /* 0x000000021900788c */ /* 0x000fe2000bf05270 */
[----:B------:R0:W-:Y:S05]  /*0a40*/  STS [R3+0x600], RZ ;  /* 0x000600ff03007388 */ /* 0x0001ea0000000800 */
[----:B------:R-:W-:-:S13]  /*0a50*/  PLOP3.LUT P0, PT, PT, PT, UP0, 0x80, 0x8 ;  /* 0x000000000008781c */ /* 0x000fda0003f0f008 */
[----:B------:R0:W-:Y:S02]  /*0a60*/  @P0 STS [R3+0xa00], RZ ;  /* 0x000a00ff03000388 */ /* 0x0001e40000000800 */
.L_x_135:
[----:B------:R-:W-:Y:S05]  /*0a70*/  BSYNC.RECONVERGENT B0 ;  /* 0x0000000000007941 */ /* 0x000fea0003800200 */
.L_x_134:
[----:B------:R-:W5:Y:S01]  /*0a80*/  LDCU.64 UR14, c[0x0][0x390] ;  /* 0x00007200ff0e77ac */ /* 0x000f620008000a00 */
[----:B------:R-:W-:Y:S02]  /*0a90*/  USHF.L.U32 UR4, UR6, 0x1e, URZ ;  /* 0x0000001e06047899 */ /* 0x000fe400080006ff */
[----:B------:R-:W-:Y:S02]  /*0aa0*/  USHF.L.U64.HI UR5, UR6, 0x1e, UR7 ;  /* 0x0000001e06057899 */ /* 0x000fe40008010207 */
[----:B-----5:R-:W-:-:S04]  /*0ab0*/  UIADD3 UR4, UP0, UPT, -UR4, UR14, URZ ;  /* 0x0000000e04047290 */ /* 0x020fc8000ff1e1ff */
[----:B------:R-:W-:Y:S02]  /*0ac0*/  UIADD3.X UR5, UPT, UPT, ~UR5, UR15, URZ, UP0, !UPT ;  /* 0x0000000f05057290 */ /* 0x000fe400087fe5ff */
[----:B------:R-:W-:-:S04]  /*0ad0*/  UISETP.LT.U32.AND UP0, UPT, UR4, 0x40000000, UPT ;  /* 0x400000000400788c */ /* 0x000fc8000bf01070 */
[----:B------:R-:W-:-:S04]  /*0ae0*/  UISETP.LT.U32.AND.EX UP0, UPT, UR5, URZ, UPT, UP0 ;  /* 0x000000ff0500728c */ /* 0x000fc8000bf01100 */
[----:B------:R-:W-:Y:S02]  /*0af0*/  USEL UR13, UR4, 0x40000000, UP0 ;  /* 0x40000000040d7887 */ /* 0x000fe40008000000 */
[----:B------:R-:W-:Y:S02]  /*0b00*/  USEL UR14, UR5, URZ, UP0 ;  /* 0x000000ff050e7287 */ /* 0x000fe40008000000 */
[----:B------:R-:W-:-:S04]  /*0b10*/  UISETP.GT.U32.AND UP0, UPT, UR13, UR8, UPT ;  /* 0x000000080d00728c */ /* 0x000fc8000bf04070 */
[----:B------:R-:W-:Y:S01]  /*0b20*/  UISETP.GT.U32.AND.EX UP0, UPT, UR14, URZ, UPT, UP0 ;  /* 0x000000ff0e00728c */ /* 0x000fe2000bf04100 */
[----:B------:R-:W-:Y:S08]  /*0b30*/  BAR.SYNC.DEFER_BLOCKING 0x0 ;  /* 0x0000000000007b1d */ /* 0x000ff00000010000 */
[----:B------:R-:W-:Y:S06]  /*0b40*/  BAR.SYNC.DEFER_BLOCKING 0x0 ;  /* 0x0000000000007b1d */ /* 0x000fec0000010000 */
[----:B------:R-:W-:Y:S05]  /*0b50*/  BRA.U !UP0, `(.L_x_143) ;  /* 0x0000000d082c7547 */ /* 0x000fea000b800000 */
[----:B------:R-:W-:Y:S01]  /*0b60*/  UMOV UR10, UR8 ;  /* 0x00000008000a7c82 */ /* 0x000fe20008000000 */
[----:B------:R-:W-:-:S05]  /*0b70*/  UMOV UR5, URZ ;  /* 0x000000ff00057c82 */ /* 0x000fca0008000000 */
.L_x_148:
[----:B-----5:R-:W5:Y:S01]  /*0b80*/  LDCU.64 UR18, c[0x0][0x390] ;  /* 0x00007200ff1277ac */ /* 0x020f620008000a00 */
[----:B------:R-:W-:Y:S02]  /*0b90*/  USHF.L.U32 UR15, UR6, 0x1e, URZ ;  /* 0x0000001e060f7899 */ /* 0x000fe400080006ff */
[----:B------:R-:W-:Y:S02]  /*0ba0*/  USHF.L.U64.HI UR16, UR6, 0x1e, UR7 ;  /* 0x0000001e06107899 */ /* 0x000fe40008010207 */
[----:B------:R-:W-:-:S04]  /*0bb0*/  UIADD3 UR15, UP0, UPT, UR10, UR15, URZ ;  /* 0x0000000f0a0f7290 */ /* 0x000fc8000ff1e0ff */
[----:B------:R-:W-:Y:S02]  /*0bc0*/  UIADD3.X UR16, UPT, UPT, UR5, UR16, URZ, UP0, !UPT ;  /* 0x0000001005107290 */ /* 0x000fe400087fe4ff */
[----:B------:R-:W-:Y:S02]  /*0bd0*/  ULEA UR10, UP0, UR28, UR10, 0xb ;  /* 0x0000000a1c0a7291 */ /* 0x000fe4000f8058ff */
[----:B-----5:R-:W-:Y:S02]  /*0be0*/  UIADD3 UR17, UP1, UPT, -UR15, UR18, URZ ;  /* 0x000000120f117290 */ /* 0x020fe4000ff3e1ff */
[----:B------:R-:W-:Y:S02]  /*0bf0*/  UIADD3.X UR5, UPT, UPT, URZ, UR5, URZ, UP0, !UPT ;  /* 0x00000005ff057290 */ /* 0x000fe400087fe4ff */
[----:B------:R-:W-:Y:S02]  /*0c00*/  UIADD3.X UR4, UPT, UPT, ~UR16, UR19, URZ, UP1, !UPT ;  /* 0x0000001310047290 */ /* 0x000fe40008ffe5ff */
[----:B------:R-:W-:-:S02]  /*0c10*/  UISETP.GE.U32.AND UP1, UPT, UR17, 0x800, UPT ;  /* 0x000008001100788c */ /* 0x000fc4000bf26070 */
[----:B------:R-:W-:Y:S02]  /*0c20*/  UISETP.GE.U32.AND UP0, UPT, UR10, UR13, UPT ;  /* 0x0000000d0a00728c */ /* 0x000fe4000bf06070 */
[----:B------:R-:W-:Y:S02]  /*0c30*/  UISETP.GE.U32.AND.EX UP1, UPT, UR4, URZ, UPT, UP1 ;  /* 0x000000ff0400728c */ /* 0x000fe4000bf26110 */
[----:B------:R-:W-:-:S07]  /*0c40*/  UISETP.GE.U32.AND.EX UP0, UPT, UR5, UR14, UPT, UP0 ;  /* 0x0000000e0500728c */ /* 0x000fce000bf06100 */
[----:B0-----:R-:W-:Y:S05]  /*0c50*/  BRA.U !UP1, `(.L_x_144) ;  /* 0x0000000109587547 */ /* 0x001fea000b800000 */
[----:B------:R-:W4:Y:S01]  /*0c60*/  LDCU.64 UR18, c[0x0][0x388] ;  /* 0x00007100ff1277ac */ /* 0x000f220008000a00 */
[----:B0-23--:R-:W-:-:S05]  /*0c70*/  IADD3 R3, P0, PT, R4, UR15, RZ ;  /* 0x0000000f04037c10 */ /* 0x00dfca000ff1e0ff */
[----:B------:R-:W-:Y:S01]  /*0c80*/  IMAD.X R6, RZ, RZ, UR16, P0 ;  /* 0x00000010ff067e24 */ /* 0x000fe200080e06ff */
[----:B----4-:R-:W-:-:S04]  /*0c90*/  LEA R2, P0, R3, UR18, 0x2 ;  /* 0x0000001203027c11 */ /* 0x010fc8000f8010ff */
        /* <DEDUP_REMOVED lines=8> */
[----:B-1----:R0:W5:Y:S04]  /*0d20*/  LDG.E R5, desc[UR20][R2.64+0xe00] ;  /* 0x000e001402057981 */ /* 0x002168000c1e1900 */
        /* <DEDUP_REMOVED lines=9> */
.L_x_144:
[----:B------:R-:W4:Y:S01]  /*0dc0*/  LDCU.64 UR18, c[0x0][0x388] ;  /* 0x00007100ff1277ac */ /* 0x000f220008000a00 */
[C---:B012---:R-:W-:Y:S01]  /*0dd0*/  VIADD R5, R4.reuse, 0x100 ;  /* 0x0000010004057836 */ /* 0x047fe20000000000 */
[C---:B---3--:R-:W-:Y:S01]  /*0de0*/  IADD3 R3, P0, PT, R4.reuse, UR15, RZ ;  /* 0x0000000f04037c10 */ /* 0x048fe2000ff1e0ff */
[C---:B----4-:R-:W-:Y:S01]  /*0df0*/  VIADD R2, R4.reuse, 0x80 ;  /* 0x0000008004027836 */ /* 0x050fe20000000000 */
[C---:B------:R-:W-:Y:S01]  /*0e00*/  ISETP.GE.AND P1, PT, R4.reuse, UR17, PT ;  /* 0x0000001104007c0c */ /* 0x040fe2000bf26270 */
[----:B------:R-:W-:Y:S01]  /*0e10*/  VIADD R7, R4, 0x180 ;  /* 0x0000018004077836 */ /* 0x000fe20000000000 */
[----:B------:R-:W-:Y:S01]  /*0e20*/  ISETP.GE.AND P3, PT, R5, UR17, PT ;  /* 0x0000001105007c0c */ /* 0x000fe2000bf66270 */
[----:B------:R-:W-:Y:S01]  /*0e30*/  IMAD.X R6, RZ, RZ, UR16, P0 ;  /* 0x00000010ff067e24 */ /* 0x000fe200080e06ff */
[----:B------:R-:W-:Y:S01]  /*0e40*/  ISETP.GE.AND P2, PT, R2, UR17, PT ;  /* 0x0000001102007c0c */ /* 0x000fe2000bf46270 */
[----:B------:R-:W-:Y:S01]  /*0e50*/  VIADD R5, R4, 0x200 ;  /* 0x0000020004057836 */ /* 0x000fe20000000000 */
[----:B------:R-:W-:Y:S01]  /*0e60*/  ISETP.GE.AND P4, PT, R7, UR17, PT ;  /* 0x0000001107007c0c */ /* 0x000fe2000bf86270 */
[----:B------:R-:W-:-:S03]  /*0e70*/  IMAD.MOV.U32 R12, RZ, RZ, 0x7fffffff ;  /* 0x7fffffffff0c7424 */ /* 0x000fc600078e00ff */
[----:B------:R-:W-:Y:S01]  /*0e80*/  ISETP.GE.AND P5, PT, R5, UR17, PT ;  /* 0x0000001105007c0c */ /* 0x000fe2000bfa6270 */
[----:B------:R-:W-:Y:S01]  /*0e90*/  VIADD R5, R4, 0x300 ;  /* 0x0000030004057836 */ /* 0x000fe20000000000 */
[----:B------:R-:W-:-:S04]  /*0ea0*/  LEA R2, P0, R3, UR18, 0x2 ;  /* 0x0000001203027c11 */ /* 0x000fc8000f8010ff */
[----:B------:R-:W-:Y:S01]  /*0eb0*/  LEA.HI.X R3, R3, UR19, R6, 0x2, P0 ;  /* 0x0000001303037c11 */ /* 0x000fe200080f1406 */
[----:B------:R-:W-:Y:S01]  /*0ec0*/  IMAD.MOV.U32 R11, RZ, RZ, 0x7fffffff ;  /* 0x7fffffffff0b7424 */ /* 0x000fe200078e00ff */
[----:B------:R-:W-:-:S03]  /*0ed0*/  IADD3 R6, PT, PT, R4, 0x280, RZ ;  /* 0x0000028004067810 */ /* 0x000fc60007ffe0ff */
[----:B------:R1:W5:Y:S01]  /*0ee0*/  @!P1 LDG.E R12, desc[UR20][R2.64] ;  /* 0x00000014020c9981 */ /* 0x000362000c1e1900 */
[----:B------:R-:W-:Y:S01]  /*0ef0*/  ISETP.GE.AND P1, PT, R5, UR17, PT ;  /* 0x0000001105007c0c */ /* 0x000fe2000bf26270 */
[----:B------:R-:W-:Y:S01]  /*0f00*/  VIADD R5, R4, 0x380 ;  /* 0x0000038004057836 */ /* 0x000fe20000000000 */
[----:B------:R-:W-:Y:S01]  /*0f10*/  ISETP.GE.AND P0, PT, R6, UR17, PT ;  /* 0x0000001106007c0c */ /* 0x000fe2000bf06270 */
[----:B------:R-:W-:Y:S01]  /*0f20*/  IMAD.MOV.U32 R9, RZ, RZ, 0x7fffffff ;  /* 0x7fffffffff097424 */ /* 0x000fe200078e00ff */
[----:B------:R1:W5:Y:S02]  /*0f30*/  @!P2 LDG.E R11, desc[UR20][R2.64+0x200] ;  /* 0x00020014020ba981 */ /* 0x000364000c1e1900 */
[----:B------:R-:W-:Y:S01]  /*0f40*/  ISETP.GE.AND P2, PT, R5, UR17, PT ;  /* 0x0000001105007c0c */ /* 0x000fe2000bf46270 */
[----:B------:R-:W-:Y:S02]  /*0f50*/  VIADD R5, R4, 0x480 ;  /* 0x0000048004057836 */ /* 0x000fe40000000000 */
[----:B------:R-:W-:Y:S01]  /*0f60*/  IMAD.MOV.U32 R10, RZ, RZ, 0x7fffffff ;  /* 0x7fffffffff0a7424 */ /* 0x000fe200078e00ff */
[----:B------:R1:W5:Y:S01]  /*0f70*/  @!P4 LDG.E R9, desc[UR20][R2.64+0x600] ;  /* 0x000600140209c981 */ /* 0x000362000c1e1900 */
[----:B------:R-:W-:-:S02]  /*0f80*/  MOV R8, 0x7fffffff ;  /* 0x7fffffff00087802 */ /* 0x000fc40000000f00 */
[C---:B------:R-:W-:Y:S02]  /*0f90*/  LOP3.LUT R6, R4.reuse, 0x400, RZ, 0xfc, !PT ;  /* 0x0000040004067812 */ /* 0x040fe400078efcff */
[----:B------:R-:W-:Y:S01]  /*0fa0*/  ISETP.GE.AND P4, PT, R5, UR17, PT ;  /* 0x0000001105007c0c */ /* 0x000fe2000bf86270 */
[----:B------:R-:W-:Y:S01]  /*0fb0*/  VIADD R5, R4, 0x500 ;  /* 0x0000050004057836 */ /* 0x000fe20000000000 */
[----:B------:R1:W5:Y:S01]  /*0fc0*/  @!P3 LDG.E R10, desc[UR20][R2.64+0x400] ;  /* 0x00040014020ab981 */ /* 0x000362000c1e1900 */
[----:B------:R-:W-:Y:S01]  /*0fd0*/  ISETP.GE.AND P3, PT, R6, UR17, PT ;  /* 0x0000001106007c0c */ /* 0x000fe2000bf66270 */
[----:B------:R-:W-:Y:S02]  /*0fe0*/  IMAD.MOV.U32 R6, RZ, RZ, 0x7fffffff ;  /* 0x7fffffffff067424 */ /* 0x000fe400078e00ff */
[----:B------:R1:W5:Y:S01]  /*0ff0*/  @!P5 LDG.E R8, desc[UR20][R2.64+0x800] ;  /* 0x000800140208d981 */ /* 0x000362000c1e1900 */
[----:B------:R-:W-:Y:S01]  /*1000*/  ISETP.GE.AND P5, PT, R5, UR17, PT ;  /* 0x0000001105007c0c */ /* 0x000fe2000bfa6270 */
[----:B------:R-:W-:-:S02]  /*1010*/  VIADD R5, R4, 0x600 ;  /* 0x0000060004057836 */ /* 0x000fc40000000000 */
[----:B------:R-:W-:Y:S01]  /*1020*/  IMAD.MOV.U32 R7, RZ, RZ, 0x7fffffff ;  /* 0x7fffffffff077424 */ /* 0x000fe200078e00ff */
[----:B------:R1:W5:Y:S01]  /*1030*/  @!P1 LDG.E R6, desc[UR20][R2.64+0xc00] ;  /* 0x000c001402069981 */ /* 0x000362000c1e1900 */
[C---:B------:R-:W-:Y:S01]  /*1040*/  VIADD R13, R4.reuse, 0x580 ;  /* 0x00000580040d7836 */ /* 0x040fe20000000000 */
[----:B------:R-:W-:Y:S01]  /*1050*/  ISETP.GE.AND P1, PT, R5, UR17, PT ;  /* 0x0000001105007c0c */ /* 0x000fe2000bf26270 */
[----:B------:R-:W-:Y:S02]  /*1060*/  IMAD.MOV.U32 R5, RZ, RZ, 0x7fffffff ;  /* 0x7fffffffff057424 */ /* 0x000fe400078e00ff */
[----:B------:R-:W-:Y:S01]  /*1070*/  IMAD.MOV.U32 R19, RZ, RZ, 0x7fffffff ;  /* 0x7fffffffff137424 */ /* 0x000fe200078e00ff */
[----:B------:R1:W5:Y:S01]  /*1080*/  @!P0 LDG.E R7, desc[UR20][R2.64+0xa00] ;  /* 0x000a001402078981 */ /* 0x000362000c1e1900 */
[----:B------:R-:W-:Y:S01]  /*1090*/  IMAD.MOV.U32 R18, RZ, RZ, 0x7fffffff ;  /* 0x7fffffffff127424 */ /* 0x000fe200078e00ff */
[----:B------:R-:W-:Y:S01]  /*10a0*/  ISETP.GE.AND P0, PT, R13, UR17, PT ;  /* 0x000000110d007c0c */ /* 0x000fe2000bf06270 */
[C---:B------:R-:W-:Y:S01]  /*10b0*/  VIADD R14, R4.reuse, 0x700 ;  /* 0x00000700040e7836 */ /* 0x040fe20000000000 */
[----:B------:R-:W-:Y:S01]  /*10c0*/  IADD3 R13, PT, PT, R4, 0x680, RZ ;  /* 0x00000680040d7810 */ /* 0x000fe20007ffe0ff */
[----:B------:R1:W5:Y:S03]  /*10d0*/  @!P2 LDG.E R5, desc[UR20][R2.64+0xe00] ;  /* 0x000e00140205a981 */ /* 0x000366000c1e1900 */
[----:B------:R-:W-:Y:S01]  /*10e0*/  ISETP.GE.AND P2, PT, R13, UR17, PT ;  /* 0x000000110d007c0c */ /* 0x000fe2000bf46270 */
[----:B------:R1:W5:Y:S01]  /*10f0*/  @!P3 LDG.E R19, desc[UR20][R2.64+0x1000] ;  /* 0x001000140213b981 */ /* 0x000362000c1e1900 */
[----:B------:R-:W-:-:S03]  /*1100*/  ISETP.GE.AND P3, PT, R14, UR17, PT ;  /* 0x000000110e007c0c */ /* 0x000fc6000bf66270 */
[----:B------:R1:W5:Y:S01]  /*1110*/  @!P4 LDG.E R18, desc[UR20][R2.64+0x1200] ;  /* 0x001200140212c981 */ /* 0x000362000c1e1900 */
[----:B------:R-:W-:Y:S01]  /*1120*/  ISETP.GE.AND P4, PT, R21, UR17, PT ;  /* 0x0000001115007c0c */ /* 0x000fe2000bf86270 */
[----:B------:R-:W-:Y:S01]  /*1130*/  IMAD.MOV.U32 R17, RZ, RZ, 0x7fffffff ;  /* 0x7fffffffff117424 */ /* 0x000fe200078e00ff */
[----:B------:R-:W-:Y:S01]  /*1140*/  MOV R14, 0x7fffffff ;  /* 0x7fffffff000e7802 */ /* 0x000fe20000000f00 */
[----:B------:R-:W-:Y:S02]  /*1150*/  IMAD.MOV.U32 R16, RZ, RZ, 0x7fffffff ;  /* 0x7fffffffff107424 */ /* 0x000fe400078e00ff */
        /* <DEDUP_REMOVED lines=9> */
.L_x_145:
[----:B01----:R-:W0:Y:S02]  /*11f0*/  LDC.64 R2, c[0x0][0x398] ;  /* 0x0000e600ff027b82 */ /* 0x003e240000000a00 */
[----:B0-----:R-:W-:-:S13]  /*1200*/  ISETP.GT.AND P0, PT, R3, R2, PT ;  /* 0x000000020300720c */ /* 0x001fda0003f04270 */
[----:B------:R-:W-:Y:S05]  /*1210*/  @!P0 BRA `(.L_x_146) ;  /* 0x0000000400788947 */ /* 0x000fea0003800000 */
[----:B------:R-:W0:Y:S01]  /*1220*/  S2UR UR15, SR_CgaCtaId ;  /* 0x00000000000f79c3 */ /* 0x000e220000008800 */
[----:B-----5:R-:W-:Y:S01]  /*1230*/  LOP3.LUT R15, R15, 0x80000000, RZ, 0x3c, !PT ;  /* 0x800000000f0f7812 */ /* 0x020fe200078e3cff */
[----:B------:R-:W-:Y:S01]  /*1240*/  UMOV UR4, 0x400 ;  /* 0x0000040000047882 */ /* 0x000fe20000000000 */
[----:B------:R-:W-:Y:S01]  /*1250*/  LOP3.LUT R14, R14, 0x80000000, RZ, 0x3c, !PT ;  /* 0x800000000e0e7812 */ /* 0x000fe200078e3cff */
[----:B------:R-:W1:Y:S01]  /*1260*/  LDCU UR16, c[0x0][0x398] ;  /* 0x00007300ff1077ac */ /* 0x000e620008000800 */
[----:B------:R-:W-:Y:S02]  /*1270*/  LOP3.LUT R13, R13, 0x80000000, RZ, 0x3c, !PT ;  /* 0x800000000d0d7812 */ /* 0x000fe400078e3cff */
[----:B------:R-:W-:Y:S02]  /*1280*/  LOP3.LUT R2, R22, 0x80000000, RZ, 0x3c, !PT ;  /* 0x8000000016027812 */ /* 0x000fe400078e3cff */
[----:B------:R-:W-:Y:S02]  /*1290*/  LOP3.LUT R16, R16, 0x80000000, RZ, 0x3c, !PT ;  /* 0x8000000010107812 */ /* 0x000fe400078e3cff */
[----:B------:R-:W-:-:S02]  /*12a0*/  LOP3.LUT R17, R17, 0x80000000, RZ, 0x3c, !PT ;  /* 0x8000000011117812 */ /* 0x000fc400078e3cff */
[----:B------:R-:W-:Y:S02]  /*12b0*/  LOP3.LUT R18, R18, 0x80000000, RZ, 0x3c, !PT ;  /* 0x8000000012127812 */ /* 0x000fe400078e3cff */
[----:B------:R-:W-:Y:S02]  /*12c0*/  LOP3.LUT R19, R19, 0x80000000, RZ, 0x3c, !PT ;  /* 0x8000000013137812 */ /* 0x000fe400078e3cff */
[----:B------:R-:W-:Y:S02]  /*12d0*/  LOP3.LUT R5, R5, 0x80000000, RZ, 0x3c, !PT ;  /* 0x8000000005057812 */ /* 0x000fe400078e3cff */
[----:B------:R-:W-:Y:S02]  /*12e0*/  LOP3.LUT R6, R6, 0x80000000, RZ, 0x3c, !PT ;  /* 0x8000000006067812 */ /* 0x000fe400078e3cff */
[----:B------:R-:W-:Y:S02]  /*12f0*/  LOP3.LUT R7, R7, 0x80000000, RZ, 0x3c, !PT ;  /* 0x8000000007077812 */ /* 0x000fe400078e3cff */
[----:B------:R-:W-:Y:S01]  /*1300*/  LOP3.LUT R8, R8, 0x80000000, RZ, 0x3c, !PT ;  /* 0x8000000008087812 */ /* 0x000fe200078e3cff */
[----:B0-----:R-:W-:Y:S01]  /*1310*/  ULEA UR15, UR15, UR4, 0x18 ;  /* 0x000000040f0f7291 */ /* 0x001fe2000f8ec0ff */
[----:B------:R-:W-:-:S02]  /*1320*/  LOP3.LUT R9, R9, 0x80000000, RZ, 0x3c, !PT ;  /* 0x8000000009097812 */ /* 0x000fc400078e3cff */
[----:B------:R-:W-:Y:S01]  /*1330*/  LOP3.LUT R10, R10, 0x80000000, RZ, 0x3c, !PT ;  /* 0x800000000a0a7812 */ /* 0x000fe200078e3cff */
[----:B------:R-:W-:Y:S01]  /*1340*/  UMOV UR4, URZ ;  /* 0x000000ff00047c82 */ /* 0x000fe20008000000 */
[----:B------:R-:W-:Y:S02]  /*1350*/  LOP3.LUT R11, R11, 0x80000000, RZ, 0x3c, !PT ;  /* 0x800000000b0b7812 */ /* 0x000fe400078e3cff */
[----:B-1----:R-:W-:-:S07]  /*1360*/  LOP3.LUT R12, R12, 0x80000000, RZ, 0x3c, !PT ;  /* 0x800000000c0c7812 */ /* 0x002fce00078e3cff */
.L_x_147:
[----:B------:R-:W-:Y:S01]  /*1370*/  IMAD R22, RZ, RZ, -UR16 ;  /* 0x80000010ff167e24 */ /* 0x000fe2000f8e02ff */
[----:B0-----:R-:W-:Y:S01]  /*1380*/  SHF.R.U32.HI R23, RZ, UR16, R12 ;  /* 0x00000010ff177c19 */ /* 0x001fe2000801160c */
[----:B------:R-:W-:Y:S01]  /*1390*/  IMAD.MOV.U32 R25, RZ, RZ, -0x1 ;  /* 0xffffffffff197424 */ /* 0x000fe200078e00ff */
[----:B------:R-:W-:Y:S01]  /*13a0*/  ULEA UR17, UR4, UR15, 0xa ;  /* 0x0000000f04117291 */ /* 0x000fe2000f8e50ff */
[----:B------:R-:W-:Y:S01]  /*13b0*/  SHF.R.U32.HI R27, RZ, UR16, R10 ;  /* 0x00000010ff1b7c19 */ /* 0x000fe2000801160a */
[----:B------:R-:W-:Y:S01]  /*13c0*/  UIADD3 UR4, UPT, UPT, UR4, 0x1, URZ ;  /* 0x0000000104047890 */ /* 0x000fe2000fffe0ff */
[----:B------:R-:W-:Y:S02]  /*13d0*/  VIADDMNMX R22, R22, R3, 0x8, PT ;  /* 0x0000000816167446 */ /* 0x000fe40003800103 */
[----:B------:R-:W-:Y:S02]  /*13e0*/  SHF.R.U32.HI R29, RZ, UR16, R9 ;  /* 0x00000010ff1d7c19 */ /* 0x000fe40008011609 */
[----:B------:R-:W-:-:S02]  /*13f0*/  SHF.L.U32 R22, R25, R22, RZ ;  /* 0x0000001619167219 */ /* 0x000fc400000006ff */
[----:B------:R-:W-:Y:S02]  /*1400*/  SHF.R.U32.HI R25, RZ, UR16, R11 ;  /* 0x00000010ff197c19 */ /* 0x000fe4000801160b */
[-C--:B------:R-:W-:Y:S02]  /*1410*/  LOP3.LUT R23, R23, R22.reuse, RZ, 0x30, !PT ;  /* 0x0000001617177212 */ /* 0x080fe400078e30ff */
[-C--:B------:R-:W-:Y:S02]  /*1420*/  LOP3.LUT R25, R25, R22.reuse, RZ, 0x30, !PT ;  /* 0x0000001619197212 */ /* 0x080fe400078e30ff */
[----:B------:R-:W-:Y:S02]  /*1430*/  LOP3.LUT R27, R27, R22, RZ, 0x30, !PT ;  /* 0x000000161b1b7212 */ /* 0x000fe400078e30ff */
[----:B------:R-:W-:Y:S02]  /*1440*/  LEA R23, R23, UR17, 0x2 ;  /* 0x0000001117177c11 */ /* 0x000fe4000f8e10ff */
[----:B------:R-:W-:-:S02]  /*1450*/  LEA R25, R25, UR17, 0x2 ;  /* 0x0000001119197c11 */ /* 0x000fc4000f8e10ff */
[----:B------:R-:W-:Y:S01]  /*1460*/  LEA R27, R27, UR17, 0x2 ;  /* 0x000000111b1b7c11 */ /* 0x000fe2000f8e10ff */
[----:B------:R0:W-:Y:S01]  /*1470*/  ATOMS.POPC.INC.32 RZ, [R23+URZ] ;  /* 0x0000000017ff7f8c */ /* 0x0001e2000d8000ff */
[----:B------:R-:W-:Y:S02]  /*1480*/  SHF.R.U32.HI R24, RZ, UR16, R8 ;  /* 0x00000010ff187c19 */ /* 0x000fe40008011608 */
[----:B------:R-:W-:Y:S01]  /*1490*/  SHF.R.U32.HI R26, RZ, UR16, R7 ;  /* 0x00000010ff1a7c19 */ /* 0x000fe20008011607 */
[----:B------:R1:W-:Y:S01]  /*14a0*/  ATOMS.POPC.INC.32 RZ, [R25+URZ] ;  /* 0x0000000019ff7f8c */ /* 0x0003e2000d8000ff */
[-C--:B------:R-:W-:Y:S02]  /*14b0*/  LOP3.LUT R29, R29, R22.reuse, RZ, 0x30, !PT ;  /* 0x000000161d1d7212 */ /* 0x080fe400078e30ff */
[----:B------:R-:W-:Y:S01]  /*14c0*/  LOP3.LUT R24, R24, R22, RZ, 0x30, !PT ;  /* 0x0000001618187212 */ /* 0x000fe200078e30ff */
[----:B------:R2:W-:Y:S01]  /*14d0*/  ATOMS.POPC.INC.32 RZ, [R27+URZ] ;  /* 0x000000001bff7f8c */ /* 0x0005e2000d8000ff */
[----:B0-----:R-:W-:-:S02]  /*14e0*/  SHF.R.U32.HI R23, RZ, UR16, R6 ;  /* 0x00000010ff177c19 */ /* 0x001fc40008011606 */
[-C--:B------:R-:W-:Y:S02]  /*14f0*/  LOP3.LUT R26, R26, R22.reuse, RZ, 0x30, !PT ;  /* 0x000000161a1a7212 */ /* 0x080fe400078e30ff */
[----:B-1----:R-:W-:Y:S02]  /*1500*/  SHF.R.U32.HI R25, RZ, UR16, R5 ;  /* 0x00000010ff197c19 */ /* 0x002fe40008011605 */
[-C--:B------:R-:W-:Y:S02]  /*1510*/  LOP3.LUT R23, R23, R22.reuse, RZ, 0x30, !PT ;  /* 0x0000001617177212 */ /* 0x080fe400078e30ff */
[----:B--2---:R-:W-:Y:S02]  /*1520*/  SHF.R.U32.HI R27, RZ, UR16, R19 ;  /* 0x00000010ff1b7c19 */ /* 0x004fe40008011613 */
[----:B------:R-:W-:Y:S02]  /*1530*/  LEA R29, R29, UR17, 0x2 ;  /* 0x000000111d1d7c11 */ /* 0x000fe4000f8e10ff */
[----:B------:R-:W-:-:S02]  /*1540*/  LOP3.LUT R25, R25, R22, RZ, 0x30, !PT ;  /* 0x0000001619197212 */ /* 0x000fc400078e30ff */
[----:B------:R-:W-:Y:S01]  /*1550*/  LEA R24, R24, UR17, 0x2 ;  /* 0x0000001118187c11 */ /* 0x000fe2000f8e10ff */
[----:B------:R0:W-:Y:S01]  /*1560*/  ATOMS.POPC.INC.32 RZ, [R29+URZ] ;  /* 0x000000001dff7f8c */ /* 0x0001e2000d8000ff */
[----:B------:R-:W-:Y:S02]  /*1570*/  LOP3.LUT R27, R27, R22, RZ, 0x30, !PT ;  /* 0x000000161b1b7212 */ /* 0x000fe400078e30ff */
[----:B------:R-:W-:Y:S01]  /*1580*/  LEA R26, R26, UR17, 0x2 ;  /* 0x000000111a1a7c11 */ /* 0x000fe2000f8e10ff */
[----:B------:R1:W-:Y:S01]  /*1590*/  ATOMS.POPC.INC.32 RZ, [R24+URZ] ;  /* 0x0000000018ff7f8c */ /* 0x0003e2000d8000ff */
[----:B------:R-:W-:Y:S02]  /*15a0*/  LEA R23, R23, UR17, 0x2 ;  /* 0x0000001117177c11 */ /* 0x000fe4000f8e10ff */
[----:B------:R-:W-:Y:S01]  /*15b0*/  LEA R25, R25, UR17, 0x2 ;  /* 0x0000001119197c11 */ /* 0x000fe2000f8e10ff */
[----:B------:R2:W-:Y:S01]  /*15c0*/  ATOMS.POPC.INC.32 RZ, [R26+URZ] ;  /* 0x000000001aff7f8c */ /* 0x0005e2000d8000ff */
[----:B------:R-:W-:-:S02]  /*15d0*/  LEA R27, R27, UR17, 0x2 ;  /* 0x000000111b1b7c11 */ /* 0x000fc4000f8e10ff */
[----:B0-----:R-:W-:Y:S01]  /*15e0*/  SHF.R.U32.HI R29, RZ, UR16, R18 ;  /* 0x00000010ff1d7c19 */ /* 0x001fe20008011612 */
[----:B------:R0:W-:Y:S01]  /*15f0*/  ATOMS.POPC.INC.32 RZ, [R23+URZ] ;  /* 0x0000000017ff7f8c */ /* 0x0001e2000d8000ff */
[----:B-1----:R-:W-:Y:S02]  /*1600*/  SHF.R.U32.HI R24, RZ, UR16, R17 ;  /* 0x00000010ff187c19 */ /* 0x002fe40008011611 */
[----:B------:R-:W-:Y:S01]  /*1610*/  SHF.R.U32.HI R28, RZ, UR16, R15 ;  /* 0x00000010ff1c7c19 */ /* 0x000fe2000801160f */
[----:B------:R1:W-:Y:S01]  /*1620*/  ATOMS.POPC.INC.32 RZ, [R25+URZ] ;  /* 0x0000000019ff7f8c */ /* 0x0003e2000d8000ff */
[----:B--2---:R-:W-:Y:S02]  /*1630*/  SHF.R.U32.HI R26, RZ, UR16, R16 ;  /* 0x00000010ff1a7c19 */ /* 0x004fe40008011610 */
[----:B------:R-:W-:Y:S01]  /*1640*/  LOP3.LUT R29, R29, R22, RZ, 0x30, !PT ;  /* 0x000000161d1d7212 */ /* 0x000fe200078e30ff */
[----:B------:R2:W-:Y:S01]  /*1650*/  ATOMS.POPC.INC.32 RZ, [R27+URZ] ;  /* 0x000000001bff7f8c */ /* 0x0005e2000d8000ff */
[----:B0-----:R-:W-:-:S02]  /*1660*/  SHF.R.U32.HI R23, RZ, UR16, R2 ;  /* 0x00000010ff177c19 */ /* 0x001fc40008011602 */
[-C--:B------:R-:W-:Y:S02]  /*1670*/  LOP3.LUT R24, R24, R22.reuse, RZ, 0x30, !PT ;  /* 0x0000001618187212 */ /* 0x080fe400078e30ff */
[----:B-1----:R-:W-:Y:S02]  /*1680*/  SHF.R.U32.HI R25, RZ, UR16, R13 ;  /* 0x00000010ff197c19 */ /* 0x002fe4000801160d */
[-C--:B------:R-:W-:Y:S02]  /*1690*/  LOP3.LUT R26, R26, R22.reuse, RZ, 0x30, !PT ;  /* 0x000000161a1a7212 */ /* 0x080fe400078e30ff */
[----:B--2---:R-:W-:Y:S01]  /*16a0*/  SHF.R.U32.HI R27, RZ, UR16, R14 ;  /* 0x00000010ff1b7c19 */ /* 0x004fe2000801160e */
[----:B------:R-:W-:Y:S01]  /*16b0*/  UIADD3 UR16, UPT, UPT, UR16, 0x8, URZ ;  /* 0x0000000810107890 */ /* 0x000fe2000fffe0ff */
[----:B------:R-:W-:Y:S02]  /*16c0*/  LOP3.LUT R23, R23, R22, RZ, 0x30, !PT ;  /* 0x0000001617177212 */ /* 0x000fe400078e30ff */
[----:B------:R-:W-:-:S02]  /*16d0*/  LEA R29, R29, UR17, 0x2 ;  /* 0x000000111d1d7c11 */ /* 0x000fc4000f8e10ff */
[-C--:B------:R-:W-:Y:S02]  /*16e0*/  LOP3.LUT R25, R25, R22.reuse, RZ, 0x30, !PT ;  /* 0x0000001619197212 */ /* 0x080fe400078e30ff */
[----:B------:R-:W-:Y:S01]  /*16f0*/  ISETP.LE.AND P0, PT, R3, UR16, PT ;  /* 0x0000001003007c0c */ /* 0x000fe2000bf03270 */
[----:B------:R0:W-:Y:S01]  /*1700*/  ATOMS.POPC.INC.32 RZ, [R29+URZ] ;  /* 0x000000001dff7f8c */ /* 0x0001e2000d8000ff */
[----:B------:R-:W-:Y:S02]  /*1710*/  LEA R24, R24, UR17, 0x2 ;  /* 0x0000001118187c11 */ /* 0x000fe4000f8e10ff */
[-C--:B------:R-:W-:Y:S02]  /*1720*/  LOP3.LUT R27, R27, R22.reuse, RZ, 0x30, !PT ;  /* 0x000000161b1b7212 */ /* 0x080fe400078e30ff */
[----:B------:R-:W-:Y:S01]  /*1730*/  LEA R26, R26, UR17, 0x2 ;  /* 0x000000111a1a7c11 */ /* 0x000fe2000f8e10ff */
[----:B------:R0:W-:Y:S01]  /*1740*/  ATOMS.POPC.INC.32 RZ, [R24+URZ] ;  /* 0x0000000018ff7f8c */ /* 0x0001e2000d8000ff */
[----:B------:R-:W-:-:S02]  /*1750*/  LOP3.LUT R28, R28, R22, RZ, 0x30, !PT ;  /* 0x000000161c1c7212 */ /* 0x000fc400078e30ff */
[----:B------:R-:W-:Y:S01]  /*1760*/  LEA R23, R23, UR17, 0x2 ;  /* 0x0000001117177c11 */ /* 0x000fe2000f8e10ff */
[----:B------:R0:W-:Y:S01]  /*1770*/  ATOMS.POPC.INC.32 RZ, [R26+URZ] ;  /* 0x000000001aff7f8c */ /* 0x0001e2000d8000ff */
[----:B------:R-:W-:Y:S02]  /*1780*/  LEA R25, R25, UR17, 0x2 ;  /* 0x0000001119197c11 */ /* 0x000fe4000f8e10ff */
[----:B------:R-:W-:Y:S01]  /*1790*/  LEA R27, R27, UR17, 0x2 ;  /* 0x000000111b1b7c11 */ /* 0x000fe2000f8e10ff */
[----:B------:R0:W-:Y:S01]  /*17a0*/  ATOMS.POPC.INC.32 RZ, [R23+URZ] ;  /* 0x0000000017ff7f8c */ /* 0x0001e2000d8000ff */
[----:B------:R-:W-:-:S03]  /*17b0*/  LEA R28, R28, UR17, 0x2 ;  /* 0x000000111c1c7c11 */ /* 0x000fc6000f8e10ff */
[----:B------:R0:W-:Y:S04]  /*17c0*/  ATOMS.POPC.INC.32 RZ, [R25+URZ] ;  /* 0x0000000019ff7f8c */ /* 0x0001e8000d8000ff */
[----:B------:R0:W-:Y:S04]  /*17d0*/  ATOMS.POPC.INC.32 RZ, [R27+URZ] ;  /* 0x000000001bff7f8c */ /* 0x0001e8000d8000ff */
[----:B------:R0:W-:Y:S01]  /*17e0*/  ATOMS.POPC.INC.32 RZ, [R28+URZ] ;  /* 0x000000001cff7f8c */ /* 0x0001e2000d8000ff */
[----:B------:R-:W-:Y:S05]  /*17f0*/  @!P0 BRA `(.L_x_147) ;  /* 0xfffffff800dc8947 */ /* 0x000fea000383ffff */
.L_x_146:
[----:B------:R-:W-:Y:S05]  /*1800*/  BRA.U !UP0, `(.L_x_148) ;  /* 0xfffffff108dc7547 */ /* 0x000fea000b83ffff */
.L_x_143:
[----:B------:R-:W-:Y:S01]  /*1810*/  BAR.SYNC.DEFER_BLOCKING 0x0 ;  /* 0x0000000000007b1d */ /* 0x000fe20000010000 */
[----:B------:R-:W-:-:S05]  /*1820*/  ISETP.NE.AND P0, PT, R20, RZ, PT ;  /* 0x000000ff1400720c */ /* 0x000fca0003f05270 */
[----:B------:R-:W-:Y:S08]  /*1830*/  BSSY.RECONVERGENT B0, `(.L_x_149) ;  /* 0x0000164000007945 */ /* 0x000ff00003800200 */
[----:B------:R-:W-:Y:S05]  /*1840*/  @P0 BRA `(.L_x_150) ;  /* 0x0000001400880947 */ /* 0x000fea0003800000 */
[----:B------:R-:W-:Y:S01]  /*1850*/  UISETP.GE.U32.AND UP0, UPT, UR22, 0x7, UPT ;  /* 0x000000071600788c */ /* 0x000fe2000bf06070 */
[----:B0-23--:R-:W-:-:S08]  /*1860*/  IMAD.MOV.U32 R3, RZ, RZ, RZ ;  /* 0x000000ffff037224 */ /* 0x00dfd000078e00ff */
[----:B------:R-:W-:Y:S05]  /*1870*/  BRA.U !UP0, `(.L_x_151) ;  /* 0x00000005085c7547 */ /* 0x000fea000b800000 */
[----:B----4-:R-:W0:Y:S01]  /*1880*/  LDC.64 R2, c[0x0][0x380] ;  /* 0x0000e000ff027b82 */ /* 0x010e220000000a00 */
[----:B-1---5:R-:W-:-:S07]  /*1890*/  IMAD.MOV.U32 R5, RZ, RZ, RZ ;  /* 0x000000ffff057224 */ /* 0x022fce00078e00ff */
.L_x_168:
[----:B----4-:R-:W-:Y:S01]  /*18a0*/  IMAD R7, R5, 0x400, R0 ;  /* 0x0000040005077824 */ /* 0x010fe200078e0200 */
[----:B------:R-:W-:Y:S04]  /*18b0*/  BSSY.RECONVERGENT B1, `(.L_x_152) ;  /* 0x000000f000017945 */ /* 0x000fe80003800200 */
[----:B01----:R-:W1:Y:S04]  /*18c0*/  LDS R18, [R7] ;  /* 0x0000000007127984 */ /* 0x003e680000000800 */
[----:B--23--:R2:W3:Y:S04]  /*18d0*/  LDS R9, [R7+0x400] ;  /* 0x0004000007097984 */ /* 0x00c4e80000000800 */
[----:B------:R2:W4:Y:S04]  /*18e0*/  LDS R22, [R7+0x800] ;  /* 0x0008000007167984 */ /* 0x0005280000000800 */
[----:B------:R2:W0:Y:S04]  /*18f0*/  LDS R14, [R7+0xc00] ;  /* 0x000c0000070e7984 */ /* 0x0004280000000800 */
[----:B------:R2:W0:Y:S04]  /*1900*/  LDS R12, [R7+0x1000] ;  /* 0x00100000070c7984 */ /* 0x0004280000000800 */
[----:B------:R2:W0:Y:S04]  /*1910*/  LDS R6, [R7+0x1400] ;  /* 0x0014000007067984 */ /* 0x0004280000000800 */
[----:B------:R2:W0:Y:S04]  /*1920*/  LDS R8, [R7+0x1800] ;  /* 0x0018000007087984 */ /* 0x0004280000000800 */
[----:B------:R2:W0:Y:S01]  /*1930*/  LDS R10, [R7+0x1c00] ;  /* 0x001c0000070a7984 */ /* 0x0004220000000800 */
[----:B-1----:R-:W-:-:S13]  /*1940*/  ISETP.NE.AND P0, PT, R18, RZ, PT ;  /* 0x000000ff1200720c */ /* 0x002fda0003f05270 */
[----:B--234-:R-:W-:Y:S05]  /*1950*/  @!P0 BRA `(.L_x_153) ;  /* 0x0000000000108947 */ /* 0x01cfea0003800000 */
[----:B------:R-:W-:Y:S01]  /*1960*/  LEA R17, R5, R4, 0x8 ;  /* 0x0000000405117211 */ /* 0x000fe200078e40ff */
[----:B------:R-:W-:-:S04]  /*1970*/  IMAD.MOV.U32 R19, RZ, RZ, RZ ;  /* 0x000000ffff137224 */ /* 0x000fc800078e00ff */
[----:B0-----:R-:W-:-:S05]  /*1980*/  IMAD.WIDE.U32 R16, R17, 0x8, R2 ;  /* 0x0000000811107825 */ /* 0x001fca00078e0002 */
[----:B------:R1:W-:Y:S02]  /*1990*/  REDG.E.ADD.64.STRONG.GPU desc[UR20][R16.64], R18 ;  /* 0x000000121000798e */ /* 0x0003e4000c12e514 */
.L_x_153:
[----:B------:R-:W-:Y:S05]  /*19a0*/  BSYNC.RECONVERGENT B1 ;  /* 0x0000000000017941 */ /* 0x000fea0003800200 */
.L_x_152:
[----:B------:R-:W-:Y:S01]  /*19b0*/  ISETP.NE.AND P6, PT, R9, RZ, PT ;  /* 0x000000ff0900720c */ /* 0x000fe20003fc5270 */
[----:B------:R-:W-:Y:S01]  /*19c0*/  BSSY.RECONVERGENT B1, `(.L_x_154) ;  /* 0x000000e000017945 */ /* 0x000fe20003800200 */
[----:B------:R-:W-:Y:S02]  /*19d0*/  ISETP.NE.AND P0, PT, R22, RZ, PT ;  /* 0x000000ff1600720c */ /* 0x000fe40003f05270 */
[----:B0-----:R-:W-:Y:S02]  /*19e0*/  ISETP.NE.AND P1, PT, R14, RZ, PT ;  /* 0x000000ff0e00720c */ /* 0x001fe40003f25270 */
[----:B------:R-:W-:Y:S02]  /*19f0*/  ISETP.NE.AND P2, PT, R12, RZ, PT ;  /* 0x000000ff0c00720c */ /* 0x000fe40003f45270 */
[----:B------:R-:W-:Y:S02]  /*1a00*/  ISETP.NE.AND P3, PT, R6, RZ, PT ;  /* 0x000000ff0600720c */ /* 0x000fe40003f65270 */
[----:B------:R-:W-:-:S02]  /*1a10*/  ISETP.NE.AND P4, PT, R8, RZ, PT ;  /* 0x000000ff0800720c */ /* 0x000fc40003f85270 */
[----:B------:R-:W-:Y:S01]  /*1a20*/  ISETP.NE.AND P5, PT, R10, RZ, PT ;  /* 0x000000ff0a00720c */ /* 0x000fe20003fa5270 */
[----:B------:R-:W-:-:S12]  /*1a30*/  @!P6 BRA `(.L_x_155) ;  /* 0x000000000018e947 */ /* 0x000fd80003800000 */
[----:B-1----:R-:W-:Y:S02]  /*1a40*/  IMAD R17, R5, 0x100, R4 ;  /* 0x0000010005117824 */ /* 0x002fe400078e0204 */
[----:B------:R-:W-:Y:S02]  /*1a50*/  IMAD.MOV.U32 R18, RZ, RZ, R9 ;  /* 0x000000ffff127224 */ /* 0x000fe400078e0009 */
[----:B------:R-:W-:Y:S02]  /*1a60*/  VIADD R17, R17, 0x100 ;  /* 0x0000010011117836 */ /* 0x000fe40000000000 */
[----:B------:R-:W-:Y:S02]  /*1a70*/  IMAD.MOV.U32 R19, RZ, RZ, RZ ;  /* 0x000000ffff137224 */ /* 0x000fe400078e00ff */
[----:B------:R-:W-:-:S05]  /*1a80*/  IMAD.WIDE.U32 R16, R17, 0x8, R2 ;  /* 0x0000000811107825 */ /* 0x000fca00078e0002 */
[----:B------:R0:W-:Y:S02]  /*1a90*/  REDG.E.ADD.64.STRONG.GPU desc[UR20][R16.64], R18 ;  /* 0x000000121000798e */ /* 0x0001e4000c12e514 */
.L_x_155:
[----:B------:R-:W-:Y:S05]  /*1aa0*/  BSYNC.RECONVERGENT B1 ;  /* 0x0000000000017941 */ /* 0x000fea0003800200 */
.L_x_154:
[----:B------:R-:W-:Y:S04]  /*1ab0*/  BSSY.RECONVERGENT B1, `(.L_x_156) ;  /* 0x0000007000017945 */ /* 0x000fe80003800200 */
[----:B------:R-:W-:Y:S05]  /*1ac0*/  @!P0 BRA `(.L_x_157) ;  /* 0x0000000000148947 */ /* 0x000fea0003800000 */
[----:B01----:R-:W-:Y:S02]  /*1ad0*/  IMAD R17, R5, 0x100, R4 ;  /* 0x0000010005117824 */ /* 0x003fe400078e0204 */
[----:B------:R-:W-:-:S03]  /*1ae0*/  IMAD.MOV.U32 R23, RZ, RZ, RZ ;  /* 0x000000ffff177224 */ /* 0x000fc600078e00ff */
[----:B------:R-:W-:-:S05]  /*1af0*/  IADD3 R17, PT, PT, R17, 0x200, RZ ;  /* 0x0000020011117810 */ /* 0x000fca0007ffe0ff */
[----:B------:R-:W-:-:S05]  /*1b00*/  IMAD.WIDE.U32 R16, R17, 0x8, R2 ;  /* 0x0000000811107825 */ /* 0x000fca00078e0002 */
[----:B------:R2:W-:Y:S02]  /*1b10*/  REDG.E.ADD.64.STRONG.GPU desc[UR20][R16.64], R22 ;  /* 0x000000161000798e */ /* 0x0005e4000c12e514 */
.L_x_157:
[----:B------:R-:W-:Y:S05]  /*1b20*/  BSYNC.RECONVERGENT B1 ;  /* 0x0000000000017941 */ /* 0x000fea0003800200 */
.L_x_156:
[----:B------:R-:W-:Y:S04]  /*1b30*/  BSSY.RECONVERGENT B1, `(.L_x_158) ;  /* 0x0000007000017945 */ /* 0x000fe80003800200 */
[----:B------:R-:W-:Y:S05]  /*1b40*/  @!P1 BRA `(.L_x_159) ;  /* 0x0000000000149947 */ /* 0x000fea0003800000 */
[----:B012---:R-:W-:Y:S02]  /*1b50*/  IMAD R17, R5, 0x100, R4 ;  /* 0x0000010005117824 */ /* 0x007fe400078e0204 */
[----:B------:R-:W-:Y:S02]  /*1b60*/  IMAD.MOV.U32 R15, RZ, RZ, RZ ;  /* 0x000000ffff0f7224 */ /* 0x000fe400078e00ff */
[----:B------:R-:W-:-:S04]  /*1b70*/  VIADD R17, R17, 0x300 ;  /* 0x0000030011117836 */ /* 0x000fc80000000000 */
[----:B------:R-:W-:-:S05]  /*1b80*/  IMAD.WIDE.U32 R16, R17, 0x8, R2 ;  /* 0x0000000811107825 */ /* 0x000fca00078e0002 */
[----:B------:R3:W-:Y:S02]  /*1b90*/  REDG.E.ADD.64.STRONG.GPU desc[UR20][R16.64], R14 ;  /* 0x0000000e1000798e */ /* 0x0007e4000c12e514 */
.L_x_159:
[----:B------:R-:W-:Y:S05]  /*1ba0*/  BSYNC.RECONVERGENT B1 ;  /* 0x0000000000017941 */ /* 0x000fea0003800200 */
.L_x_158:
[----:B------:R-:W-:Y:S04]  /*1bb0*/  BSSY.RECONVERGENT B1, `(.L_x_160) ;  /* 0x0000007000017945 */ /* 0x000fe80003800200 */
[----:B------:R-:W-:Y:S05]  /*1bc0*/  @!P2 BRA `(.L_x_161) ;  /* 0x000000000014a947 */ /* 0x000fea0003800000 */
[----:B---3--:R-:W-:Y:S02]  /*1bd0*/  IMAD R15, R5, 0x100, R4 ;  /* 0x00000100050f7824 */ /* 0x008fe400078e0204 */
[----:B------:R-:W-:Y:S02]  /*1be0*/  HFMA2 R13, -RZ, RZ, 0, 0 ;  /* 0x00000000ff0d7431 */ /* 0x000fe400000001ff */
[----:B------:R-:W-:-:S04]  /*1bf0*/  VIADD R15, R15, 0x400 ;  /* 0x000004000f0f7836 */ /* 0x000fc80000000000 */
[----:B------:R-:W-:-:S05]  /*1c00*/  IMAD.WIDE.U32 R14, R15, 0x8, R2 ;  /* 0x000000080f0e7825 */ /* 0x000fca00078e0002 */
[----:B------:R4:W-:Y:S02]  /*1c10*/  REDG.E.ADD.64.STRONG.GPU desc[UR20][R14.64], R12 ;  /* 0x0000000c0e00798e */ /* 0x0009e4000c12e514 */
.L_x_161:
[----:B------:R-:W-:Y:S05]  /*1c20*/  BSYNC.RECONVERGENT B1 ;  /* 0x0000000000017941 */ /* 0x000fea0003800200 */
.L_x_160:
[----:B------:R-:W-:Y:S04]  /*1c30*/  BSSY.RECONVERGENT B1, `(.L_x_162) ;  /* 0x0000007000017945 */ /* 0x000fe80003800200 */
[----:B------:R-:W-:Y:S05]  /*1c40*/  @!P3 BRA `(.L_x_163) ;  /* 0x000000000014b947 */ /* 0x000fea0003800000 */
[----:B----4-:R-:W-:Y:S02]  /*1c50*/  IMAD R13, R5, 0x100, R4 ;  /* 0x00000100050d7824 */ /* 0x010fe400078e0204 */
[----:B------:R-:W-:Y:S02]  /*1c60*/  IMAD.MOV.U32 R7, RZ, RZ, RZ ;  /* 0x000000ffff077224 */ /* 0x000fe400078e00ff */
[----:B------:R-:W-:-:S04]  /*1c70*/  VIADD R13, R13, 0x500 ;  /* 0x000005000d0d7836 */ /* 0x000fc80000000000 */
[----:B------:R-:W-:-:S05]  /*1c80*/  IMAD.WIDE.U32 R12, R13, 0x8, R2 ;  /* 0x000000080d0c7825 */ /* 0x000fca00078e0002 */
[----:B------:R4:W-:Y:S02]  /*1c90*/  REDG.E.ADD.64.STRONG.GPU desc[UR20][R12.64], R6 ;  /* 0x000000060c00798e */ /* 0x0009e4000c12e514 */
.L_x_163:
[----:B------:R-:W-:Y:S05]  /*1ca0*/  BSYNC.RECONVERGENT B1 ;  /* 0x0000000000017941 */ /* 0x000fea0003800200 */
.L_x_162:
[----:B------:R-:W-:Y:S04]  /*1cb0*/  BSSY.RECONVERGENT B1, `(.L_x_164) ;  /* 0x0000007000017945 */ /* 0x000fe80003800200 */
[----:B------:R-:W-:Y:S05]  /*1cc0*/  @!P4 BRA `(.L_x_165) ;  /* 0x000000000014c947 */ /* 0x000fea0003800000 */
[----:B----4-:R-:W-:Y:S02]  /*1cd0*/  IMAD R7, R5, 0x100, R4 ;  /* 0x0000010005077824 */ /* 0x010fe400078e0204 */
[----:B------:R-:W-:Y:S02]  /*1ce0*/  IMAD.MOV.U32 R9, RZ, RZ, RZ ;  /* 0x000000ffff097224 */ /* 0x000fe400078e00ff */
[----:B------:R-:W-:-:S04]  /*1cf0*/  VIADD R7, R7, 0x600 ;  /* 0x0000060007077836 */ /* 0x000fc80000000000 */
[----:B------:R-:W-:-:S05]  /*1d00*/  IMAD.WIDE.U32 R6, R7, 0x8, R2 ;  /* 0x0000000807067825 */ /* 0x000fca00078e0002 */
[----:B------:R4:W-:Y:S02]  /*1d10*/  REDG.E.ADD.64.STRONG.GPU desc[UR20][R6.64], R8 ;  /* 0x000000080600798e */ /* 0x0009e4000c12e514 */
.L_x_165:
[----:B------:R-:W-:Y:S05]  /*1d20*/  BSYNC.RECONVERGENT B1 ;  /* 0x0000000000017941 */ /* 0x000fea0003800200 */
.L_x_164:
[----:B------:R-:W-:Y:S04]  /*1d30*/  BSSY.RECONVERGENT B1, `(.L_x_166) ;  /* 0x0000007000017945 */ /* 0x000fe80003800200 */
[----:B------:R-:W-:Y:S05]  /*1d40*/  @!P5 BRA `(.L_x_167) ;  /* 0x000000000014d947 */ /* 0x000fea0003800000 */
[----:B----4-:R-:W-:Y:S01]  /*1d50*/  LEA R7, R5, R4, 0x8 ;  /* 0x0000000405077211 */ /* 0x010fe200078e40ff */
[----:B------:R-:W-:-:S04]  /*1d60*/  IMAD.MOV.U32 R11, RZ, RZ, RZ ;  /* 0x000000ffff0b7224 */ /* 0x000fc800078e00ff */
[----:B------:R-:W-:-:S04]  /*1d70*/  VIADD R7, R7, 0x700 ;  /* 0x0000070007077836 */ /* 0x000fc80000000000 */
[----:B------:R-:W-:-:S05]  /*1d80*/  IMAD.WIDE.U32 R6, R7, 0x8, R2 ;  /* 0x0000000807067825 */ /* 0x000fca00078e0002 */
[----:B------:R4:W-:Y:S02]  /*1d90*/  REDG.E.ADD.64.STRONG.GPU desc[UR20][R6.64], R10 ;  /* 0x0000000a0600798e */ /* 0x0009e4000c12e514 */
.L_x_167:
[----:B------:R-:W-:Y:S05]  /*1da0*/  BSYNC.RECONVERGENT B1 ;  /* 0x0000000000017941 */ /* 0x000fea0003800200 */
.L_x_166:
[----:B------:R-:W-:-:S05]  /*1db0*/  VIADD R5, R5, 0x8 ;  /* 0x0000000805057836 */ /* 0x000fca0000000000 */
[----:B------:R-:W-:-:S13]  /*1dc0*/  ISETP.NE.AND P0, PT, R5, UR27, PT ;  /* 0x0000001b05007c0c */ /* 0x000fda000bf05270 */
[----:B------:R-:W-:Y:S05]  /*1dd0*/  @P0 BRA `(.L_x_168) ;  /* 0xfffffff800b00947 */ /* 0x000fea000383ffff */
[----:B------:R-:W-:-:S07]  /*1de0*/  IMAD.U32 R3, RZ, RZ, UR27 ;  /* 0x0000001bff037e24 */ /* 0x000fce000f8e00ff */
.L_x_151:
[----:B------:R-:W-:Y:S02]  /*1df0*/  UISETP.NE.AND UP0, UPT, UR24, URZ, UPT ;  /* 0x000000ff1800728c */ /* 0x000fe4000bf05270 */
[----:B----45:R-:W-:Y:S02]  /*1e00*/  IMAD.U32 R8, RZ, RZ, UR24 ;  /* 0x00000018ff087e24 */ /* 0x030fe4000f8e00ff */
[----:B-1----:R-:W-:-:S03]  /*1e10*/  IMAD.U32 R5, RZ, RZ, UR25 ;  /* 0x00000019ff057e24 */ /* 0x002fc6000f8e00ff */
[----:B------:R-:W-:Y:S01]  /*1e20*/  IADD3 R8, PT, PT, R8, -0x1, RZ ;  /* 0xffffffff08087810 */ /* 0x000fe20007ffe0ff */
[----:B------:R-:W-:Y:S01]  /*1e30*/  VIADD R5, R5, 0xffffffff ;  /* 0xffffffff05057836 */ /* 0x000fe20000000000 */
[----:B------:R-:W-:Y:S06]  /*1e40*/  BRA.U !UP0, `(.L_x_169) ;  /* 0x0000000508707547 */ /* 0x000fec000b800000 */
[----:B------:R-:W-:-:S13]  /*1e50*/  ISETP.GE.U32.AND P0, PT, R8, 0x3, PT ;  /* 0x000000030800780c */ /* 0x000fda0003f06070 */
[----:B------:R-:W-:Y:S05]  /*1e60*/  @!P0 BRA `(.L_x_170) ;  /* 0x0000000000bc8947 */ /* 0x000fea0003800000 */
[----:B------:R-:W-:Y:S01]  /*1e70*/  IMAD R7, R3, 0x400, R0 ;  /* 0x0000040003077824 */ /* 0x000fe200078e0200 */
[----:B------:R-:W-:Y:S04]  /*1e80*/  BSSY.RECONVERGENT B1, `(.L_x_171) ;  /* 0x000000f000017945 */ /* 0x000fe80003800200 */
[----:B------:R-:W1:Y:S04]  /*1e90*/  LDS R12, [R7] ;  /* 0x00000000070c7984 */ /* 0x000e680000000800 */
[----:B------:R-:W4:Y:S04]  /*1ea0*/  LDS R9, [R7+0x400] ;  /* 0x0004000007097984 */ /* 0x000f280000000800 */
[----:B------:R-:W5:Y:S04]  /*1eb0*/  LDS R6, [R7+0x800] ;  /* 0x0008000007067984 */ /* 0x000f680000000800 */
[----:B------:R-:W0:Y:S01]  /*1ec0*/  LDS R2, [R7+0xc00] ;  /* 0x000c000007027984 */ /* 0x000e220000000800 */
[----:B-1----:R-:W-:-:S02]  /*1ed0*/  ISETP.NE.AND P0, PT, R12, RZ, PT ;  /* 0x000000ff0c00720c */ /* 0x002fc40003f05270 */
[----:B----4-:R-:W-:Y:S02]  /*1ee0*/  ISETP.NE.AND P1, PT, R9, RZ, PT ;  /* 0x000000ff0900720c */ /* 0x010fe40003f25270 */
[----:B-----5:R-:W-:Y:S02]  /*1ef0*/  ISETP.NE.AND P2, PT, R6, RZ, PT ;  /* 0x000000ff0600720c */ /* 0x020fe40003f45270 */
[----:B0-----:R-:W-:-:S07]  /*1f00*/  ISETP.NE.AND P3, PT, R2, RZ, PT ;  /* 0x000000ff0200720c */ /* 0x001fce0003f65270 */
[----:B------:R-:W-:Y:S06]  /*1f10*/  @!P0 BRA `(.L_x_172) ;  /* 0x0000000000148947 */ /* 0x000fec0003800000 */
[----:B------:R-:W0:Y:S01]  /*1f20*/  LDC.64 R10, c[0x0][0x380] ;  /* 0x0000e000ff0a7b82 */ /* 0x000e220000000a00 */
[----:B------:R-:W-:Y:S02]  /*1f30*/  IMAD R7, R3, 0x100, R4 ;  /* 0x0000010003077824 */ /* 0x000fe400078e0204 */
[----:B------:R-:W-:Y:S02]  /*1f40*/  IMAD.MOV.U32 R13, RZ, RZ, RZ ;  /* 0x000000ffff0d7224 */ /* 0x000fe400078e00ff */
[----:B0-----:R-:W-:-:S05]  /*1f50*/  IMAD.WIDE.U32 R10, R7, 0x8, R10 ;  /* 0x00000008070a7825 */ /* 0x001fca00078e000a */
[----:B------:R0:W-:Y:S02]  /*1f60*/  REDG.E.ADD.64.STRONG.GPU desc[UR20][R10.64], R12 ;  /* 0x0000000c0a00798e */ /* 0x0001e4000c12e514 */
.L_x_172:
[----:B------:R-:W-:Y:S05]  /*1f70*/  BSYNC.RECONVERGENT B1 ;  /* 0x0000000000017941 */ /* 0x000fea0003800200 */
.L_x_171:
[----:B------:R-:W-:Y:S04]  /*1f80*/  BSSY.RECONVERGENT B1, `(.L_x_173) ;  /* 0x0000009000017945 */ /* 0x000fe80003800200 */
[----:B------:R-:W-:Y:S05]  /*1f90*/  @!P1 BRA `(.L_x_174) ;  /* 0x00000000001c9947 */ /* 0x000fea0003800000 */
[----:B0-----:R-:W0:Y:S01]  /*1fa0*/  LDC.64 R10, c[0x0][0x380] ;  /* 0x0000e000ff0a7b82 */ /* 0x001e220000000a00 */
[----:B------:R-:W-:Y:S01]  /*1fb0*/  IMAD R7, R3, 0x100, R4 ;  /* 0x0000010003077824 */ /* 0x000fe200078e0204 */
[----:B------:R-:W-:Y:S01]  /*1fc0*/  MOV R12, R9 ;  /* 0x00000009000c7202 */ /* 0x000fe20000000f00 */
[----:B------:R-:W-:Y:S02]  /*1fd0*/  IMAD.MOV.U32 R13, RZ, RZ, RZ ;  /* 0x000000ffff0d7224 */ /* 0x000fe400078e00ff */
[----:B------:R-:W-:-:S04]  /*1fe0*/  VIADD R7, R7, 0x100 ;  /* 0x0000010007077836 */ /* 0x000fc80000000000 */
[----:B0-----:R-:W-:-:S05]  /*1ff0*/  IMAD.WIDE.U32 R10, R7, 0x8, R10 ;  /* 0x00000008070a7825 */ /* 0x001fca00078e000a */
[----:B------:R1:W-:Y:S02]  /*2000*/  REDG.E.ADD.64.STRONG.GPU desc[UR20][R10.64], R12 ;  /* 0x0000000c0a00798e */ /* 0x0003e4000c12e514 */
.L_x_174:
[----:B------:R-:W-:Y:S05]  /*2010*/  BSYNC.RECONVERGENT B1 ;  /* 0x0000000000017941 */ /* 0x000fea0003800200 */
.L_x_173:
[----:B------:R-:W-:Y:S04]  /*2020*/  BSSY.RECONVERGENT B1, `(.L_x_175) ;  /* 0x0000008000017945 */ /* 0x000fe80003800200 */
[----:B------:R-:W-:Y:S05]  /*2030*/  @!P2 BRA `(.L_x_176) ;  /* 0x000000000018a947 */ /* 0x000fea0003800000 */
[----:B01----:R-:W0:Y:S01]  /*2040*/  LDC.64 R10, c[0x0][0x380] ;  /* 0x0000e000ff0a7b82 */ /* 0x003e220000000a00 */
[----:B------:R-:W-:-:S04]  /*2050*/  IMAD R7, R3, 0x100, R4 ;  /* 0x0000010003077824 */ /* 0x000fc800078e0204 */
[----:B------:R-:W-:-:S04]  /*2060*/  VIADD R7, R7, 0x200 ;  /* 0x0000020007077836 */ /* 0x000fc80000000000 */
[----:B0-----:R-:W-:-:S04]  /*2070*/  IMAD.WIDE.U32 R10, R7, 0x8, R10 ;  /* 0x00000008070a7825 */ /* 0x001fc800078e000a */
[----:B------:R-:W-:-:S05]  /*2080*/  IMAD.MOV.U32 R7, RZ, RZ, RZ ;  /* 0x000000ffff077224 */ /* 0x000fca00078e00ff */
[----:B------:R4:W-:Y:S02]  /*2090*/  REDG.E.ADD.64.STRONG.GPU desc[UR20][R10.64], R6 ;  /* 0x000000060a00798e */ /* 0x0009e4000c12e514 */
.L_x_176:
[----:B------:R-:W-:Y:S05]  /*20a0*/  BSYNC.RECONVERGENT B1 ;  /* 0x0000000000017941 */ /* 0x000fea0003800200 */
.L_x_175:
[----:B------:R-:W-:Y:S04]  /*20b0*/  BSSY.RECONVERGENT B1, `(.L_x_177) ;  /* 0x0000009000017945 */ /* 0x000fe80003800200 */
[----:B------:R-:W-:Y:S05]  /*20c0*/  @!P3 BRA `(.L_x_178) ;  /* 0x00000000001cb947 */ /* 0x000fea0003800000 */
[----:B----4-:R-:W4:Y:S01]  /*20d0*/  LDC.64 R6, c[0x0][0x380] ;  /* 0x0000e000ff067b82 */ /* 0x010f220000000a00 */
[----:B------:R-:W-:Y:S01]  /*20e0*/  IMAD R9, R3, 0x100, R4 ;  /* 0x0000010003097824 */ /* 0x000fe200078e0204 */
[----:B01----:R-:W-:Y:S01]  /*20f0*/  MOV R10, R2 ;  /* 0x00000002000a7202 */ /* 0x003fe20000000f00 */
[----:B------:R-:W-:Y:S02]  /*2100*/  IMAD.MOV.U32 R11, RZ, RZ, RZ ;  /* 0x000000ffff0b7224 */ /* 0x000fe400078e00ff */
[----:B------:R-:W-:-:S04]  /*2110*/  VIADD R9, R9, 0x300 ;  /* 0x0000030009097836 */ /* 0x000fc80000000000 */
[----:B----4-:R-:W-:-:S05]  /*2120*/  IMAD.WIDE.U32 R6, R9, 0x8, R6 ;  /* 0x0000000809067825 */ /* 0x010fca00078e0006 */
[----:B------:R0:W-:Y:S02]  /*2130*/  REDG.E.ADD.64.STRONG.GPU desc[UR20][R6.64], R10 ;  /* 0x0000000a0600798e */ /* 0x0001e4000c12e514 */
.L_x_178:
[----:B------:R-:W-:Y:S05]  /*2140*/  BSYNC.RECONVERGENT B1 ;  /* 0x0000000000017941 */ /* 0x000fea0003800200 */
.L_x_177:
[----:B------:R-:W-:-:S07]  /*2150*/  VIADD R3, R3, 0x4 ;  /* 0x0000000403037836 */ /* 0x000fce0000000000 */
.L_x_170:
[----:B------:R-:W-:Y:S01]  /*2160*/  UISETP.NE.AND UP0, UPT, UR25, URZ, UPT ;  /* 0x000000ff1900728c */ /* 0x000fe2000bf05270 */
[----:B------:R-:W-:Y:S08]  /*2170*/  BSSY.RECONVERGENT B1, `(.L_x_169) ;  /* 0x0000029000017945 */ /* 0x000ff00003800200 */
[----:B------:R-:W-:Y:S05]  /*2180*/  BRA.U !UP0, `(.L_x_179) ;  /* 0x00000001089c7547 */ /* 0x000fea000b800000 */
[----:B------:R-:W-:-:S13]  /*2190*/  ISETP.NE.AND P0, PT, R5, RZ, PT ;  /* 0x000000ff0500720c */ /* 0x000fda0003f05270 */
[----:B------:R-:W-:Y:S05]  /*21a0*/  @!P0 BRA `(.L_x_180) ;  /* 0x0000000000648947 */ /* 0x000fea0003800000 */
[----:B0---4-:R-:W-:Y:S01]  /*21b0*/  IMAD R6, R3, 0x400, R0 ;  /* 0x0000040003067824 */ /* 0x011fe200078e0200 */
[----:B------:R-:W-:Y:S04]  /*21c0*/  BSSY.RECONVERGENT B2, `(.L_x_181) ;  /* 0x000000c000027945 */ /* 0x000fe80003800200 */
[----:B------:R-:W0:Y:S04]  /*21d0*/  LDS R2, [R6] ;  /* 0x0000000006027984 */ /* 0x000e280000000800 */
[----:B------:R-:W4:Y:S01]  /*21e0*/  LDS R9, [R6+0x400] ;  /* 0x0004000006097984 */ /* 0x000f220000000800 */
[----:B0-----:R-:W-:-:S02]  /*21f0*/  ISETP.NE.AND P0, PT, R2, RZ, PT ;  /* 0x000000ff0200720c */ /* 0x001fc40003f05270 */
[----:B----4-:R-:W-:-:S11]  /*2200*/  ISETP.NE.AND P1, PT, R9, RZ, PT ;  /* 0x000000ff0900720c */ /* 0x010fd60003f25270 */
[----:B------:R-:W-:Y:S05]  /*2210*/  @!P0 BRA `(.L_x_182) ;  /* 0x0000000000188947 */ /* 0x000fea0003800000 */
[----:B------:R-:W0:Y:S01]  /*2220*/  LDC.64 R6, c[0x0][0x380] ;  /* 0x0000e000ff067b82 */ /* 0x000e220000000a00 */
[----:B-1----:R-:W-:-:S04]  /*2230*/  IMAD R11, R3, 0x100, R4 ;  /* 0x00000100030b7824 */ /* 0x002fc800078e0204 */
[----:B0-----:R-:W-:-:S04]  /*2240*/  IMAD.WIDE.U32 R10, R11, 0x8, R6 ;  /* 0x000000080b0a7825 */ /* 0x001fc800078e0006 */
[----:B------:R-:W-:Y:S02]  /*2250*/  IMAD.MOV.U32 R6, RZ, RZ, R2 ;  /* 0x000000ffff067224 */ /* 0x000fe400078e0002 */
[----:B------:R-:W-:-:S05]  /*2260*/  IMAD.MOV.U32 R7, RZ, RZ, RZ ;  /* 0x000000ffff077224 */ /* 0x000fca00078e00ff */
[----:B------:R0:W-:Y:S02]  /*2270*/  REDG.E.ADD.64.STRONG.GPU desc[UR20][R10.64], R6 ;  /* 0x000000060a00798e */ /* 0x0001e4000c12e514 */
.L_x_182:
[----:B------:R-:W-:Y:S05]  /*2280*/  BSYNC.RECONVERGENT B2 ;  /* 0x0000000000027941 */ /* 0x000fea0003800200 */
.L_x_181:
[----:B------:R-:W-:Y:S04]  /*2290*/  BSSY.RECONVERGENT B2, `(.L_x_183) ;  /* 0x0000009000027945 */ /* 0x000fe80003800200 */
[----:B------:R-:W-:Y:S05]  /*22a0*/  @!P1 BRA `(.L_x_184) ;  /* 0x00000000001c9947 */ /* 0x000fea0003800000 */
[----:B0-----:R-:W0:Y:S01]  /*22b0*/  LDC.64 R6, c[0x0][0x380] ;  /* 0x0000e000ff067b82 */ /* 0x001e220000000a00 */
[----:B------:R-:W-:-:S05]  /*22c0*/  LEA R2, R3, R4, 0x8 ;  /* 0x0000000403027211 */ /* 0x000fca00078e40ff */
[----:B-1----:R-:W-:-:S04]  /*22d0*/  VIADD R11, R2, 0x100 ;  /* 0x00000100020b7836 */ /* 0x002fc80000000000 */
[----:B0-----:R-:W-:-:S04]  /*22e0*/  IMAD.WIDE.U32 R10, R11, 0x8, R6 ;  /* 0x000000080b0a7825 */ /* 0x001fc800078e0006 */
[----:B------:R-:W-:Y:S02]  /*22f0*/  IMAD.MOV.U32 R6, RZ, RZ, R9 ;  /* 0x000000ffff067224 */ /* 0x000fe400078e0009 */
[----:B------:R-:W-:-:S05]  /*2300*/  IMAD.MOV.U32 R7, RZ, RZ, RZ ;  /* 0x000000ffff077224 */ /* 0x000fca00078e00ff */
[----:B------:R4:W-:Y:S02]  /*2310*/  REDG.E.ADD.64.STRONG.GPU desc[UR20][R10.64], R6 ;  /* 0x000000060a00798e */ /* 0x0009e4000c12e514 */
.L_x_184:
[----:B------:R-:W-:Y:S05]  /*2320*/  BSYNC.RECONVERGENT B2 ;  /* 0x0000000000027941 */ /* 0x000fea0003800200 */
.L_x_183:
[----:B------:R-:W-:-:S07]  /*2330*/  VIADD R3, R3, 0x2 ;  /* 0x0000000203037836 */ /* 0x000fce0000000000 */
.L_x_180:
[----:B------:R-:W-:-:S09]  /*2340*/  UISETP.NE.AND UP0, UPT, UR9, URZ, UPT ;  /* 0x000000ff0900728c */ /* 0x000fd2000bf05270 */
[----:B------:R-:W-:Y:S05]  /*2350*/  BRA.U !UP0, `(.L_x_179) ;  /* 0x0000000108287547 */ /* 0x000fea000b800000 */
[----:B------:R-:W-:-:S05]  /*2360*/  IMAD R2, R3, 0x400, R0 ;  /* 0x0000040003027824 */ /* 0x000fca00078e0200 */
[----:B------:R-:W5:Y:S02]  /*2370*/  LDS R9, [R2] ;  /* 0x0000000002097984 */ /* 0x000f640000000800 */
[----:B-----5:R-:W-:-:S13]  /*2380*/  ISETP.NE.AND P0, PT, R9, RZ, PT ;  /* 0x000000ff0900720c */ /* 0x020fda0003f05270 */
[----:B------:R-:W-:Y:S05]  /*2390*/  @!P0 BRA `(.L_x_179) ;  /* 0x0000000000188947 */ /* 0x000fea0003800000 */
[----:B0---4-:R-:W0:Y:S01]  /*23a0*/  LDC.64 R6, c[0x0][0x380] ;  /* 0x0000e000ff067b82 */ /* 0x011e220000000a00 */
[----:B------:R-:W-:-:S04]  /*23b0*/  IMAD R3, R3, 0x100, R4 ;  /* 0x0000010003037824 */ /* 0x000fc800078e0204 */
[----:B0-----:R-:W-:Y:S01]  /*23c0*/  IMAD.WIDE.U32 R2, R3, 0x8, R6 ;  /* 0x0000000803027825 */ /* 0x001fe200078e0006 */
[----:B------:R-:W-:-:S03]  /*23d0*/  MOV R6, R9 ;  /* 0x0000000900067202 */ /* 0x000fc60000000f00 */
[----:B------:R-:W-:-:S05]  /*23e0*/  IMAD.MOV.U32 R7, RZ, RZ, RZ ;  /* 0x000000ffff077224 */ /* 0x000fca00078e00ff */
[----:B------:R0:W-:Y:S02]  /*23f0*/  REDG.E.ADD.64.STRONG.GPU desc[UR20][R2.64], R6 ;  /* 0x000000060200798e */ /* 0x0001e4000c12e514 */
.L_x_179:
[----:B------:R-:W-:Y:S05]  /*2400*/  BSYNC.RECONVERGENT B1 ;  /* 0x0000000000017941 */ /* 0x000fea0003800200 */
.L_x_169:
[----:B------:R-:W-:-:S13]  /*2410*/  ISETP.GT.U32.AND P0, PT, R4, 0x7f, PT ;  /* 0x0000007f0400780c */ /* 0x000fda0003f04070 */
[----:B------:R-:W-:Y:S05]  /*2420*/  @P0 BRA `(.L_x_150) ;  /* 0x0000000800900947 */ /* 0x000fea0003800000 */
[----:B------:R-:W-:Y:S01]  /*2430*/  UISETP.GE.U32.AND UP0, UPT, UR22, 0x7, UPT ;  /* 0x000000071600788c */ /* 0x000fe2000bf06070 */
[----:B0-----:R-:W-:-:S08]  /*2440*/  IMAD.MOV.U32 R3, RZ, RZ, RZ ;  /* 0x000000ffff037224 */ /* 0x001fd000078e00ff */
[----:B------:R-:W-:Y:S05]  /*2450*/  BRA.U !UP0, `(.L_x_185) ;  /* 0x0000000508147547 */ /* 0x000fea000b800000 */
[----:B------:R-:W0:Y:S01]  /*2460*/  LDC.64 R2, c[0x0][0x380] ;  /* 0x0000e000ff027b82 */ /* 0x000e220000000a00 */
[----:B------:R-:W-:-:S07]  /*2470*/  IMAD.MOV.U32 R9, RZ, RZ, RZ ;  /* 0x000000ffff097224 */ /* 0x000fce00078e00ff */
.L_x_202:
[C---:B01--4-:R-:W-:Y:S01]  /*2480*/  IMAD R11, R9.reuse, 0x400, R0 ;  /* 0x00000400090b7824 */ /* 0x053fe200078e0200 */
[----:B------:R-:W-:Y:S01]  /*2490*/  BSSY.RECONVERGENT B1, `(.L_x_186) ;  /* 0x0000011000017945 */ /* 0x000fe20003800200 */
[C---:B--23--:R-:W-:Y:S02]  /*24a0*/  IMAD R7, R9.reuse, 0x100, R4 ;  /* 0x0000010009077824 */ /* 0x04cfe400078e0204 */
[----:B------:R-:W-:Y:S01]  /*24b0*/  VIADD R9, R9, 0x8 ;  /* 0x0000000809097836 */ /* 0x000fe20000000000 */
[----:B---3--:R-:W1:Y:S01]  /*24c0*/  LDS R14, [R11+0x200] ;  /* 0x000200000b0e7984 */ /* 0x008e620000000800 */
[----:B0-----:R-:W-:-:S03]  /*24d0*/  IMAD.WIDE.U32 R6, R7, 0x8, R2 ;  /* 0x0000000807067825 */ /* 0x001fc600078e0002 */
[----:B------:R-:W0:Y:S04]  /*24e0*/  LDS R13, [R11+0x600] ;  /* 0x000600000b0d7984 */ /* 0x000e280000000800 */
[----:B--2---:R2:W3:Y:S04]  /*24f0*/  LDS R17, [R11+0xa00] ;  /* 0x000a00000b117984 */ /* 0x0044e80000000800 */
[----:B------:R2:W4:Y:S04]  /*2500*/  LDS R18, [R11+0xe00] ;  /* 0x000e00000b127984 */ /* 0x0005280000000800 */
[----:B------:R2:W2:Y:S04]  /*2510*/  LDS R19, [R11+0x1200] ;  /* 0x001200000b137984 */ /* 0x0004a80000000800 */
[----:B------:R0:W2:Y:S04]  /*2520*/  LDS R16, [R11+0x1600] ;  /* 0x001600000b107984 */ /* 0x0000a80000000800 */
[----:B------:R0:W2:Y:S04]  /*2530*/  LDS R12, [R11+0x1a00] ;  /* 0x001a00000b0c7984 */ /* 0x0000a80000000800 */
[----:B------:R0:W2:Y:S01]  /*2540*/  LDS R10, [R11+0x1e00] ;  /* 0x001e00000b0a7984 */ /* 0x0000a20000000800 */
[----:B-1----:R-:W-:-:S02]  /*2550*/  ISETP.NE.AND P0, PT, R14, RZ, PT ;  /* 0x000000ff0e00720c */ /* 0x002fc40003f05270 */
[----:B0-----:R-:W-:-:S11]  /*2560*/  ISETP.NE.AND P1, PT, R13, RZ, PT ;  /* 0x000000ff0d00720c */ /* 0x001fd60003f25270 */
[----:B---34-:R-:W-:Y:S05]  /*2570*/  @!P0 BRA `(.L_x_187) ;  /* 0x0000000000088947 */ /* 0x018fea0003800000 */
[----:B------:R-:W-:-:S05]  /*2580*/  HFMA2 R15, -RZ, RZ, 0, 0 ;  /* 0x00000000ff0f7431 */ /* 0x000fca00000001ff */
[----:B------:R0:W-:Y:S02]  /*2590*/  REDG.E.ADD.64.STRONG.GPU desc[UR20][R6.64+0x400], R14 ;  /* 0x0004000e0600798e */ /* 0x0001e4000c12e514 */
.L_x_187:
[----:B------:R-:W-:Y:S05]  /*25a0*/  BSYNC.RECONVERGENT B1 ;  /* 0x0000000000017941 */ /* 0x000fea0003800200 */
.L_x_186:
[----:B------:R-:W-:Y:S04]  /*25b0*/  BSSY.RECONVERGENT B1, `(.L_x_188) ;  /* 0x0000005000017945 */ /* 0x000fe80003800200 */
[----:B------:R-:W-:Y:S05]  /*25c0*/  @!P1 BRA `(.L_x_189) ;  /* 0x00000000000c9947 */ /* 0x000fea0003800000 */
[----:B0-----:R-:W-:Y:S02]  /*25d0*/  IMAD.MOV.U32 R14, RZ, RZ, R13 ;  /* 0x000000ffff0e7224 */ /* 0x001fe400078e000d */
[----:B------:R-:W-:-:S05]  /*25e0*/  IMAD.MOV.U32 R15, RZ, RZ, RZ ;  /* 0x000000ffff0f7224 */ /* 0x000fca00078e00ff */
[----:B------:R1:W-:Y:S02]  /*25f0*/  REDG.E.ADD.64.STRONG.GPU desc[UR20][R6.64+0xc00], R14 ;  /* 0x000c000e0600798e */ /* 0x0003e4000c12e514 */
.L_x_189:
[----:B------:R-:W-:Y:S05]  /*2600*/  BSYNC.RECONVERGENT B1 ;  /* 0x0000000000017941 */ /* 0x000fea0003800200 */
.L_x_188:
[----:B------:R-:W-:Y:S01]  /*2610*/  ISETP.NE.AND P6, PT, R17, RZ, PT ;  /* 0x000000ff1100720c */ /* 0x000fe20003fc5270 */
[----:B------:R-:W-:Y:S01]  /*2620*/  BSSY.RECONVERGENT B1, `(.L_x_190) ;  /* 0x000000b000017945 */ /* 0x000fe20003800200 */
[----:B------:R-:W-:Y:S02]  /*2630*/  ISETP.NE.AND P0, PT, R9, UR27, PT ;  /* 0x0000001b09007c0c */ /* 0x000fe4000bf05270 */
[----:B------:R-:W-:Y:S02]  /*2640*/  ISETP.NE.AND P1, PT, R18, RZ, PT ;  /* 0x000000ff1200720c */ /* 0x000fe40003f25270 */
[----:B--2---:R-:W-:Y:S02]  /*2650*/  ISETP.NE.AND P2, PT, R19, RZ, PT ;  /* 0x000000ff1300720c */ /* 0x004fe40003f45270 */
[----:B------:R-:W-:Y:S02]  /*2660*/  ISETP.NE.AND P3, PT, R16, RZ, PT ;  /* 0x000000ff1000720c */ /* 0x000fe40003f65270 */
[----:B------:R-:W-:-:S02]  /*2670*/  ISETP.NE.AND P4, PT, R12, RZ, PT ;  /* 0x000000ff0c00720c */ /* 0x000fc40003f85270 */
[----:B------:R-:W-:Y:S01]  /*2680*/  ISETP.NE.AND P5, PT, R10, RZ, PT ;  /* 0x000000ff0a00720c */ /* 0x000fe20003fa5270 */
[----:B------:R-:W-:-:S12]  /*2690*/  @!P6 BRA `(.L_x_191) ;  /* 0x00000000000ce947 */ /* 0x000fd80003800000 */
[----:B01----:R-:W-:Y:S02]  /*26a0*/  IMAD.MOV.U32 R14, RZ, RZ, R17 ;  /* 0x000000ffff0e7224 */ /* 0x003fe400078e0011 */
[----:B------:R-:W-:-:S05]  /*26b0*/  IMAD.MOV.U32 R15, RZ, RZ, RZ ;  /* 0x000000ffff0f7224 */ /* 0x000fca00078e00ff */
[----:B------:R2:W-:Y:S02]  /*26c0*/  REDG.E.ADD.64.STRONG.GPU desc[UR20][R6.64+0x1400], R14 ;  /* 0x0014000e0600798e */ /* 0x0005e4000c12e514 */
.L_x_191:
[----:B------:R-:W-:Y:S05]  /*26d0*/  BSYNC.RECONVERGENT B1 ;  /* 0x0000000000017941 */ /* 0x000fea0003800200 */
.L_x_190:
[----:B------:R-:W-:Y:S04]  /*26e0*/  BSSY.RECONVERGENT B1, `(.L_x_192) ;  /* 0x0000005000017945 */ /* 0x000fe80003800200 */
[----:B------:R-:W-:Y:S05]  /*26f0*/  @!P1 BRA `(.L_x_193) ;  /* 0x00000000000c9947 */ /* 0x000fea0003800000 */
[----:B012---:R-:W-:Y:S02]  /*2700*/  IMAD.MOV.U32 R14, RZ, RZ, R18 ;  /* 0x000000ffff0e7224 */ /* 0x007fe400078e0012 */
[----:B------:R-:W-:-:S05]  /*2710*/  IMAD.MOV.U32 R15, RZ, RZ, RZ ;  /* 0x000000ffff0f7224 */ /* 0x000fca00078e00ff */
[----:B------:R3:W-:Y:S02]  /*2720*/  REDG.E.ADD.64.STRONG.GPU desc[UR20][R6.64+0x1c00], R14 ;  /* 0x001c000e0600798e */ /* 0x0007e4000c12e514 */
.L_x_193:
[----:B------:R-:W-:Y:S05]  /*2730*/  BSYNC.RECONVERGENT B1 ;  /* 0x0000000000017941 */ /* 0x000fea0003800200 */
.L_x_192:
[----:B------:R-:W-:Y:S04]  /*2740*/  BSSY.RECONVERGENT B1, `(.L_x_194) ;  /* 0x0000005000017945 */ /* 0x000fe80003800200 */
[----:B------:R-:W-:Y:S05]  /*2750*/  @!P2 BRA `(.L_x_195) ;  /* 0x00000000000ca947 */ /* 0x000fea0003800000 */
[----:B0123--:R-:W-:Y:S01]  /*2760*/  MOV R14, R19 ;  /* 0x00000013000e7202 */ /* 0x00ffe20000000f00 */
[----:B------:R-:W-:-:S05]  /*2770*/  IMAD.MOV.U32 R15, RZ, RZ, RZ ;  /* 0x000000ffff0f7224 */ /* 0x000fca00078e00ff */
[----:B------:R4:W-:Y:S02]  /*2780*/  REDG.E.ADD.64.STRONG.GPU desc[UR20][R6.64+0x2400], R14 ;  /* 0x0024000e0600798e */ /* 0x0009e4000c12e514 */
.L_x_195:
[----:B------:R-:W-:Y:S05]  /*2790*/  BSYNC.RECONVERGENT B1 ;  /* 0x0000000000017941 */ /* 0x000fea0003800200 */
.L_x_194:
[----:B------:R-:W-:Y:S04]  /*27a0*/  BSSY.RECONVERGENT B1, `(.L_x_196) ;  /* 0x0000004000017945 */ /* 0x000fe80003800200 */
[----:B------:R-:W-:Y:S05]  /*27b0*/  @!P3 BRA `(.L_x_197) ;  /* 0x000000000008b947 */ /* 0x000fea0003800000 */
[----:B------:R-:W-:-:S05]  /*27c0*/  IMAD.MOV.U32 R17, RZ, RZ, RZ ;  /* 0x000000ffff117224 */ /* 0x000fca00078e00ff */
[----:B------:R0:W-:Y:S02]  /*27d0*/  REDG.E.ADD.64.STRONG.GPU desc[UR20][R6.64+0x2c00], R16 ;  /* 0x002c00100600798e */ /* 0x0001e4000c12e514 */
.L_x_197:
[----:B------:R-:W-:Y:S05]  /*27e0*/  BSYNC.RECONVERGENT B1 ;  /* 0x0000000000017941 */ /* 0x000fea0003800200 */
.L_x_196:
[----:B------:R-:W-:Y:S04]  /*27f0*/  BSSY.RECONVERGENT B1, `(.L_x_198) ;  /* 0x0000004000017945 */ /* 0x000fe80003800200 */
[----:B------:R-:W-:Y:S05]  /*2800*/  @!P4 BRA `(.L_x_199) ;  /* 0x000000000008c947 */ /* 0x000fea0003800000 */
[----:B------:R-:W-:-:S05]  /*2810*/  IMAD.MOV.U32 R13, RZ, RZ, RZ ;  /* 0x000000ffff0d7224 */ /* 0x000fca00078e00ff */
[----:B------:R0:W-:Y:S02]  /*2820*/  REDG.E.ADD.64.STRONG.GPU desc[UR20][R6.64+0x3400], R12 ;  /* 0x0034000c0600798e */ /* 0x0001e4000c12e514 */
.L_x_199:
[----:B------:R-:W-:Y:S05]  /*2830*/  BSYNC.RECONVERGENT B1 ;  /* 0x0000000000017941 */ /* 0x000fea0003800200 */
.L_x_198:
[----:B------:R-:W-:Y:S04]  /*2840*/  BSSY.RECONVERGENT B1, `(.L_x_200) ;  /* 0x0000004000017945 */ /* 0x000fe80003800200 */
[----:B------:R-:W-:Y:S05]  /*2850*/  @!P5 BRA `(.L_x_201) ;  /* 0x000000000008d947 */ /* 0x000fea0003800000 */
[----:B------:R-:W-:-:S05]  /*2860*/  IMAD.MOV.U32 R11, RZ, RZ, RZ ;  /* 0x000000ffff0b7224 */ /* 0x000fca00078e00ff */
[----:B------:R0:W-:Y:S02]  /*2870*/  REDG.E.ADD.64.STRONG.GPU desc[UR20][R6.64+0x3c00], R10 ;  /* 0x003c000a0600798e */ /* 0x0001e4000c12e514 */
.L_x_201:
[----:B------:R-:W-:Y:S05]  /*2880*/  BSYNC.RECONVERGENT B1 ;  /* 0x0000000000017941 */ /* 0x000fea0003800200 */
.L_x_200:
[----:B------:R-:W-:Y:S05]  /*2890*/  @P0 BRA `(.L_x_202) ;  /* 0xfffffff800f80947 */ /* 0x000fea000383ffff */
[----:B------:R-:W-:-:S07]  /*28a0*/  IMAD.U32 R3, RZ, RZ, UR27 ;  /* 0x0000001bff037e24 */ /* 0x000fce000f8e00ff */
.L_x_185:
[----:B------:R-:W-:-:S09]  /*28b0*/  UISETP.NE.AND UP0, UPT, UR24, URZ, UPT ;  /* 0x000000ff1800728c */ /* 0x000fd2000bf05270 */
[----:B------:R-:W-:Y:S05]  /*28c0*/  BRA.U !UP0, `(.L_x_150) ;  /* 0x0000000508687547 */ /* 0x000fea000b800000 */
[----:B------:R-:W-:-:S13]  /*28d0*/  ISETP.GE.U32.AND P0, PT, R8, 0x3, PT ;  /* 0x000000030800780c */ /* 0x000fda0003f06070 */
[----:B------:R-:W-:Y:S05]  /*28e0*/  @!P0 BRA `(.L_x_203) ;  /* 0x0000000000bc8947 */ /* 0x000fea0003800000 */
[----:B01234-:R-:W-:Y:S01]  /*28f0*/  IMAD R7, R3, 0x400, R0 ;  /* 0x0000040003077824 */ /* 0x01ffe200078e0200 */
[----:B------:R-:W-:Y:S04]  /*2900*/  BSSY.RECONVERGENT B1, `(.L_x_204) ;  /* 0x000000f000017945 */ /* 0x000fe80003800200 */
[----:B------:R-:W0:Y:S04]  /*2910*/  LDS R10, [R7+0x200] ;  /* 0x00020000070a7984 */ /* 0x000e280000000800 */
[----:B------:R-:W1:Y:S04]  /*2920*/  LDS R12, [R7+0x600] ;  /* 0x00060000070c7984 */ /* 0x000e680000000800 */
[----:B------:R-:W2:Y:S04]  /*2930*/  LDS R6, [R7+0xa00] ;  /* 0x000a000007067984 */ /* 0x000ea80000000800 */
[----:B------:R-:W3:Y:S01]  /*2940*/  LDS R2, [R7+0xe00] ;  /* 0x000e000007027984 */ /* 0x000ee20000000800 */
[----:B0-----:R-:W-:-:S02]  /*2950*/  ISETP.NE.AND P0, PT, R10, RZ, PT ;  /* 0x000000ff0a00720c */ /* 0x001fc40003f05270 */
[----:B-1----:R-:W-:Y:S02]  /*2960*/  ISETP.NE.AND P1, PT, R12, RZ, PT ;  /* 0x000000ff0c00720c */ /* 0x002fe40003f25270 */
[----:B--2---:R-:W-:Y:S02]  /*2970*/  ISETP.NE.AND P2, PT, R6, RZ, PT ;  /* 0x000000ff0600720c */ /* 0x004fe40003f45270 */
[----:B---3--:R-:W-:-:S07]  /*2980*/  ISETP.NE.AND P3, PT, R2, RZ, PT ;  /* 0x000000ff0200720c */ /* 0x008fce0003f65270 */
[----:B------:R-:W-:Y:S06]  /*2990*/  @!P0 BRA `(.L_x_205) ;  /* 0x0000000000148947 */ /* 0x000fec0003800000 */
[----:B------:R-:W0:Y:S01]  /*29a0*/  LDC.64 R8, c[0x0][0x380] ;  /* 0x0000e000ff087b82 */ /* 0x000e220000000a00 */
[----:B------:R-:W-:Y:S01]  /*29b0*/  LEA R7, R3, R4, 0x8 ;  /* 0x0000000403077211 */ /* 0x000fe200078e40ff */
[----:B------:R-:W-:-:S04]  /*29c0*/  IMAD.MOV.U32 R11, RZ, RZ, RZ ;  /* 0x000000ffff0b7224 */ /* 0x000fc800078e00ff */
[----:B0-----:R-:W-:-:S05]  /*29d0*/  IMAD.WIDE.U32 R8, R7, 0x8, R8 ;  /* 0x0000000807087825 */ /* 0x001fca00078e0008 */
[----:B------:R0:W-:Y:S02]  /*29e0*/  REDG.E.ADD.64.STRONG.GPU desc[UR20][R8.64+0x400], R10 ;  /* 0x0004000a0800798e */ /* 0x0001e4000c12e514 */
.L_x_205:
[----:B------:R-:W-:Y:S05]  /*29f0*/  BSYNC.RECONVERGENT B1 ;  /* 0x0000000000017941 */ /* 0x000fea0003800200 */
.L_x_204:
[----:B------:R-:W-:Y:S04]  /*2a00*/  BSSY.RECONVERGENT B1, `(.L_x_206) ;  /* 0x0000009000017945 */ /* 0x000fe80003800200 */
[----:B------:R-:W-:Y:S05]  /*2a10*/  @!P1 BRA `(.L_x_207) ;  /* 0x00000000001c9947 */ /* 0x000fea0003800000 */
[----:B0-----:R-:W0:Y:S01]  /*2a20*/  LDC.64 R8, c[0x0][0x380] ;  /* 0x0000e000ff087b82 */ /* 0x001e220000000a00 */
[----:B------:R-:W-:Y:S02]  /*2a30*/  IMAD R7, R3, 0x100, R4 ;  /* 0x0000010003077824 */ /* 0x000fe400078e0204 */
[----:B------:R-:W-:Y:S02]  /*2a40*/  IMAD.MOV.U32 R10, RZ, RZ, R12 ;  /* 0x000000ffff0a7224 */ /* 0x000fe400078e000c */
[----:B------:R-:W-:Y:S02]  /*2a50*/  VIADD R7, R7, 0x100 ;  /* 0x0000010007077836 */ /* 0x000fe40000000000 */
[----:B------:R-:W-:Y:S02]  /*2a60*/  IMAD.MOV.U32 R11, RZ, RZ, RZ ;  /* 0x000000ffff0b7224 */ /* 0x000fe400078e00ff */
[----:B0-----:R-:W-:-:S05]  /*2a70*/  IMAD.WIDE.U32 R8, R7, 0x8, R8 ;  /* 0x0000000807087825 */ /* 0x001fca00078e0008 */
[----:B------:R1:W-:Y:S02]  /*2a80*/  REDG.E.ADD.64.STRONG.GPU desc[UR20][R8.64+0x400], R10 ;  /* 0x0004000a0800798e */ /* 0x0003e4000c12e514 */
.L_x_207:
[----:B------:R-:W-:Y:S05]  /*2a90*/  BSYNC.RECONVERGENT B1 ;  /* 0x0000000000017941 */ /* 0x000fea0003800200 */
.L_x_206:
[----:B------:R-:W-:Y:S04]  /*2aa0*/  BSSY.RECONVERGENT B1, `(.L_x_208) ;  /* 0x0000008000017945 */ /* 0x000fe80003800200 */
[----:B------:R-:W-:Y:S05]  /*2ab0*/  @!P2 BRA `(.L_x_209) ;  /* 0x000000000018a947 */ /* 0x000fea0003800000 */
[----:B01----:R-:W0:Y:S01]  /*2ac0*/  LDC.64 R8, c[0x0][0x380] ;  /* 0x0000e000ff087b82 */ /* 0x003e220000000a00 */
[----:B------:R-:W-:-:S05]  /*2ad0*/  IMAD R7, R3, 0x100, R4 ;  /* 0x0000010003077824 */ /* 0x000fca00078e0204 */
[----:B------:R-:W-:-:S05]  /*2ae0*/  IADD3 R7, PT, PT, R7, 0x200, RZ ;  /* 0x0000020007077810 */ /* 0x000fca0007ffe0ff */
[----:B0-----:R-:W-:-:S04]  /*2af0*/  IMAD.WIDE.U32 R8, R7, 0x8, R8 ;  /* 0x0000000807087825 */ /* 0x001fc800078e0008 */
[----:B------:R-:W-:-:S05]  /*2b00*/  IMAD.MOV.U32 R7, RZ, RZ, RZ ;  /* 0x000000ffff077224 */ /* 0x000fca00078e00ff */
[----:B------:R2:W-:Y:S02]  /*2b10*/  REDG.E.ADD.64.STRONG.GPU desc[UR20][R8.64+0x400], R6 ;  /* 0x000400060800798e */ /* 0x0005e4000c12e514 */
.L_x_209:
[----:B------:R-:W-:Y:S05]  /*2b20*/  BSYNC.RECONVERGENT B1 ;  /* 0x0000000000017941 */ /* 0x000fea0003800200 */
.L_x_208:
[----:B------:R-:W-:Y:S04]  /*2b30*/  BSSY.RECONVERGENT B1, `(.L_x_210) ;  /* 0x0000009000017945 */ /* 0x000fe80003800200 */
[----:B------:R-:W-:Y:S05]  /*2b40*/  @!P3 BRA `(.L_x_211) ;  /* 0x00000000001cb947 */ /* 0x000fea0003800000 */
[----:B--2---:R-:W2:Y:S01]  /*2b50*/  LDC.64 R6, c[0x0][0x380] ;  /* 0x0000e000ff067b82 */ /* 0x004ea20000000a00 */
[----:B01----:R-:W-:Y:S02]  /*2b60*/  IMAD R9, R3, 0x100, R4 ;  /* 0x0000010003097824 */ /* 0x003fe400078e0204 */
[----:B------:R-:W-:Y:S02]  /*2b70*/  IMAD.MOV.U32 R8, RZ, RZ, R2 ;  /* 0x000000ffff087224 */ /* 0x000fe400078e0002 */
[----:B------:R-:W-:-:S04]  /*2b80*/  VIADD R9, R9, 0x300 ;  /* 0x0000030009097836 */ /* 0x000fc80000000000 */
[----:B--2---:R-:W-:-:S04]  /*2b90*/  IMAD.WIDE.U32 R6, R9, 0x8, R6 ;  /* 0x0000000809067825 */ /* 0x004fc800078e0006 */
[----:B------:R-:W-:-:S05]  /*2ba0*/  IMAD.MOV.U32 R9, RZ, RZ, RZ ;  /* 0x000000ffff097224 */ /* 0x000fca00078e00ff */
[----:B------:R3:W-:Y:S02]  /*2bb0*/  REDG.E.ADD.64.STRONG.GPU desc[UR20][R6.64+0x400], R8 ;  /* 0x000400080600798e */ /* 0x0007e4000c12e514 */
.L_x_211:
[----:B------:R-:W-:Y:S05]  /*2bc0*/  BSYNC.RECONVERGENT B1 ;  /* 0x0000000000017941 */ /* 0x000fea0003800200 */
.L_x_210:
[----:B------:R-:W-:-:S07]  /*2bd0*/  VIADD R3, R3, 0x4 ;  /* 0x0000000403037836 */ /* 0x000fce0000000000 */
.L_x_203:
[----:B------:R-:W-:-:S09]  /*2be0*/  UISETP.NE.AND UP0, UPT, UR25, URZ, UPT ;  /* 0x000000ff1900728c */ /* 0x000fd2000bf05270 */
[----:B------:R-:W-:Y:S05]  /*2bf0*/  BRA.U !UP0, `(.L_x_150) ;  /* 0x00000001089c7547 */ /* 0x000fea000b800000 */
[----:B------:R-:W-:-:S13]  /*2c00*/  ISETP.NE.AND P0, PT, R5, RZ, PT ;  /* 0x000000ff0500720c */ /* 0x000fda0003f05270 */
[----:B------:R-:W-:Y:S05]  /*2c10*/  @!P0 BRA `(.L_x_212) ;  /* 0x0000000000648947 */ /* 0x000fea0003800000 */
[----:B01234-:R-:W-:Y:S01]  /*2c20*/  LEA R6, R3, R0, 0xa ;  /* 0x0000000003067211 */ /* 0x01ffe200078e50ff */
[----:B------:R-:W-:Y:S04]  /*2c30*/  BSSY.RECONVERGENT B1, `(.L_x_213) ;  /* 0x000000c000017945 */ /* 0x000fe80003800200 */
[----:B------:R-:W0:Y:S04]  /*2c40*/  LDS R2, [R6+0x200] ;  /* 0x0002000006027984 */ /* 0x000e280000000800 */
[----:B------:R-:W1:Y:S01]  /*2c50*/  LDS R5, [R6+0x600] ;  /* 0x0006000006057984 */ /* 0x000e620000000800 */
[----:B0-----:R-:W-:-:S02]  /*2c60*/  ISETP.NE.AND P0, PT, R2, RZ, PT ;  /* 0x000000ff0200720c */ /* 0x001fc40003f05270 */
[----:B-1----:R-:W-:-:S11]  /*2c70*/  ISETP.NE.AND P1, PT, R5, RZ, PT ;  /* 0x000000ff0500720c */ /* 0x002fd60003f25270 */
[----:B------:R-:W-:Y:S05]  /*2c80*/  @!P0 BRA `(.L_x_214) ;  /* 0x0000000000188947 */ /* 0x000fea0003800000 */
[----:B------:R-:W0:Y:S01]  /*2c90*/  LDC.64 R6, c[0x0][0x380] ;  /* 0x0000e000ff067b82 */ /* 0x000e220000000a00 */
[----:B------:R-:W-:-:S04]  /*2ca0*/  IMAD R9, R3, 0x100, R4 ;  /* 0x0000010003097824 */ /* 0x000fc800078e0204 */
[----:B0-----:R-:W-:-:S04]  /*2cb0*/  IMAD.WIDE.U32 R8, R9, 0x8, R6 ;  /* 0x0000000809087825 */ /* 0x001fc800078e0006 */
[----:B------:R-:W-:Y:S02]  /*2cc0*/  IMAD.MOV.U32 R6, RZ, RZ, R2 ;  /* 0x000000ffff067224 */ /* 0x000fe400078e0002 */
[----:B------:R-:W-:-:S05]  /*2cd0*/  IMAD.MOV.U32 R7, RZ, RZ, RZ ;  /* 0x000000ffff077224 */ /* 0x000fca00078e00ff */
[----:B------:R0:W-:Y:S02]  /*2ce0*/  REDG.E.ADD.64.STRONG.GPU desc[UR20][R8.64+0x400], R6 ;  /* 0x000400060800798e */ /* 0x0001e4000c12e514 */
.L_x_214:
[----:B------:R-:W-:Y:S05]  /*2cf0*/  BSYNC.RECONVERGENT B1 ;  /* 0x0000000000017941 */ /* 0x000fea0003800200 */
.L_x_213:
[----:B------:R-:W-:Y:S04]  /*2d00*/  BSSY.RECONVERGENT B1, `(.L_x_215) ;  /* 0x0000009000017945 */ /* 0x000fe80003800200 */
[----:B------:R-:W-:Y:S05]  /*2d10*/  @!P1 BRA `(.L_x_216) ;  /* 0x00000000001c9947 */ /* 0x000fea0003800000 */
[----:B0-----:R-:W0:Y:S01]  /*2d20*/  LDC.64 R6, c[0x0][0x380] ;  /* 0x0000e000ff067b82 */ /* 0x001e220000000a00 */
[----:B------:R-:W-:-:S04]  /*2d30*/  IMAD R2, R3, 0x100, R4 ;  /* 0x0000010003027824 */ /* 0x000fc800078e0204 */
[----:B------:R-:W-:-:S04]  /*2d40*/  VIADD R9, R2, 0x100 ;  /* 0x0000010002097836 */ /* 0x000fc80000000000 */
[----:B0-----:R-:W-:-:S04]  /*2d50*/  IMAD.WIDE.U32 R8, R9, 0x8, R6 ;  /* 0x0000000809087825 */ /* 0x001fc800078e0006 */
[----:B------:R-:W-:Y:S02]  /*2d60*/  HFMA2 R7, -RZ, RZ, 0, 0 ;  /* 0x00000000ff077431 */ /* 0x000fe400000001ff */
[----:B------:R-:W-:-:S05]  /*2d70*/  IMAD.MOV.U32 R6, RZ, RZ, R5 ;  /* 0x000000ffff067224 */ /* 0x000fca00078e0005 */
[----:B------:R1:W-:Y:S02]  /*2d80*/  REDG.E.ADD.64.STRONG.GPU desc[UR20][R8.64+0x400], R6 ;  /* 0x000400060800798e */ /* 0x0003e4000c12e514 */
.L_x_216:
[----:B------:R-:W-:Y:S05]  /*2d90*/  BSYNC.RECONVERGENT B1 ;  /* 0x0000000000017941 */ /* 0x000fea0003800200 */
.L_x_215:
[----:B------:R-:W-:-:S07]  /*2da0*/  VIADD R3, R3, 0x2 ;  /* 0x0000000203037836 */ /* 0x000fce0000000000 */
.L_x_212:
[----:B------:R-:W-:-:S09]  /*2db0*/  UISETP.NE.AND UP0, UPT, UR9, URZ, UPT ;  /* 0x000000ff0900728c */ /* 0x000fd2000bf05270 */
[----:B------:R-:W-:Y:S05]  /*2dc0*/  BRA.U !UP0, `(.L_x_150) ;  /* 0x0000000108287547 */ /* 0x000fea000b800000 */
[----:B------:R-:W-:-:S05]  /*2dd0*/  IMAD R2, R3, 0x400, R0 ;  /* 0x0000040003027824 */ /* 0x000fca00078e0200 */
[----:B------:R-:W5:Y:S02]  /*2de0*/  LDS R5, [R2+0x200] ;  /* 0x0002000002057984 */ /* 0x000f640000000800 */
[----:B-----5:R-:W-:-:S13]  /*2df0*/  ISETP.NE.AND P0, PT, R5, RZ, PT ;  /* 0x000000ff0500720c */ /* 0x020fda0003f05270 */
[----:B------:R-:W-:Y:S05]  /*2e00*/  @!P0 BRA `(.L_x_150) ;  /* 0x0000000000188947 */ /* 0x000fea0003800000 */
[----:B01234-:R-:W0:Y:S01]  /*2e10*/  LDC.64 R6, c[0x0][0x380] ;  /* 0x0000e000ff067b82 */ /* 0x01fe220000000a00 */
[----:B------:R-:W-:-:S04]  /*2e20*/  IMAD R3, R3, 0x100, R4 ;  /* 0x0000010003037824 */ /* 0x000fc800078e0204 */
[----:B0-----:R-:W-:-:S04]  /*2e30*/  IMAD.WIDE.U32 R2, R3, 0x8, R6 ;  /* 0x0000000803027825 */ /* 0x001fc800078e0006 */
[----:B------:R-:W-:Y:S02]  /*2e40*/  IMAD.MOV.U32 R6, RZ, RZ, R5 ;  /* 0x000000ffff067224 */ /* 0x000fe400078e0005 */
[----:B------:R-:W-:-:S05]  /*2e50*/  IMAD.MOV.U32 R7, RZ, RZ, RZ ;  /* 0x000000ffff077224 */ /* 0x000fca00078e00ff */
[----:B------:R0:W-:Y:S02]  /*2e60*/  REDG.E.ADD.64.STRONG.GPU desc[UR20][R2.64+0x400], R6 ;  /* 0x000400060200798e */ /* 0x0001e4000c12e514 */
.L_x_150:
[----:B------:R-:W-:Y:S05]  /*2e70*/  BSYNC.RECONVERGENT B0 ;  /* 0x0000000000007941 */ /* 0x000fea0003800200 */
.L_x_149:
[----:B------:R-:W-:Y:S01]  /*2e80*/  BAR.SYNC.DEFER_BLOCKING 0x0 ;  /* 0x0000000000007b1d */ /* 0x000fe20000010000 */
[----:B------:R-:W-:-:S04]  /*2e90*/  UIADD3 UR6, UP0, UPT, UR6, 0x1, URZ ;  /* 0x0000000106067890 */ /* 0x000fc8000ff1e0ff */
[----:B------:R-:W-:Y:S02]  /*2ea0*/  UIADD3.X UR7, UPT, UPT, URZ, UR7, URZ, UP0, !UPT ;  /* 0x00000007ff077290 */ /* 0x000fe400087fe4ff */
[----:B------:R-:W-:-:S04]  /*2eb0*/  UISETP.NE.U32.AND UP0, UPT, UR6, UR11, UPT ;  /* 0x0000000b0600728c */ /* 0x000fc8000bf05070 */
[----:B------:R-:W-:-:S09]  /*2ec0*/  UISETP.NE.AND.EX UP0, UPT, UR7, UR12, UPT, UP0 ;  /* 0x0000000c0700728c */ /* 0x000fd2000bf05300 */
[----:B------:R-:W-:Y:S05]  /*2ed0*/  BRA.U UP0, `(.L_x_217) ;  /* 0xffffffd100f07547 */ /* 0x000fea000b83ffff */
[----:B------:R-:W-:Y:S05]  /*2ee0*/  EXIT ;  /* 0x000000000000794d */ /* 0x000fea0003800000 */
.L_x_218:
        /* <DEDUP_REMOVED lines=9> */
.L_x_296:


//--------------------- .text._ZN3cub18CUB_300001_SM_10006detail10radix_sort31DeviceRadixSortSingleTileKernelINS1_5radix10policy_hubIiNS0_8NullTypeEyE10Policy1000ELNS0_9SortOrderE0EiS6_yNS1_21identity_decomposer_tEEEvPKT1_PSB_PKT2_PSF_T3_iiT4_ --------------------------
	.section	.text._ZN3cub18CUB_300001_SM_10006detail10radix_sort31DeviceRadixSortSingleTileKernelINS1_5radix10policy_hubIiNS0_8NullTypeEyE10Policy1000ELNS0_9SortOrderE0EiS6_yNS1_21identity_decomposer_tEEEvPKT1_PSB_PKT2_PSF_T3_iiT4_,"ax",@progbits
	.align	128
        .global         _ZN3cub18CUB_300001_SM_10006detail10radix_sort31DeviceRadixSortSingleTileKernelINS1_5radix10policy_hubIiNS0_8NullTypeEyE10Policy1000ELNS0_9SortOrderE0EiS6_yNS1_21identity_decomposer_tEEEvPKT1_PSB_PKT2_PSF_T3_iiT4_
        .type           _ZN3cub18CUB_300001_SM_10006detail10radix_sort31DeviceRadixSortSingleTileKernelINS1_5radix10policy_hubIiNS0_8NullTypeEyE10Policy1000ELNS0_9SortOrderE0EiS6_yNS1_21identity_decomposer_tEEEvPKT1_PSB_PKT2_PSF_T3_iiT4_,@function
        .size           _ZN3cub18CUB_300001_SM_10006detail10radix_sort31DeviceRadixSortSingleTileKernelINS1_5radix10policy_hubIiNS0_8NullTypeEyE10Policy1000ELNS0_9SortOrderE0EiS6_yNS1_21identity_decomposer_tEEEvPKT1_PSB_PKT2_PSF_T3_iiT4_,(.L_x_297 - _ZN3cub18CUB_300001_SM_10006detail10radix_sort31DeviceRadixSortSingleTileKernelINS1_5radix10policy_hubIiNS0_8NullTypeEyE10Policy1000ELNS0_9SortOrderE0EiS6_yNS1_21identity_decomposer_tEEEvPKT1_PSB_PKT2_PSF_T3_iiT4_)
        .other          _ZN3cub18CUB_300001_SM_10006detail10radix_sort31DeviceRadixSortSingleTileKernelINS1_5radix10policy_hubIiNS0_8NullTypeEyE10Policy1000ELNS0_9SortOrderE0EiS6_yNS1_21identity_decomposer_tEEEvPKT1_PSB_PKT2_PSF_T3_iiT4_,@"STO_CUDA_ENTRY STV_DEFAULT"
_ZN3cub18CUB_300001_SM_10006detail10radix_sort31DeviceRadixSortSingleTileKernelINS1_5radix10policy_hubIiNS0_8NullTypeEyE10Policy1000ELNS0_9SortOrderE0EiS6_yNS1_21identity_decomposer_tEEEvPKT1_PSB_PKT2_PSF_T3_iiT4_:
.text._ZN3cub18CUB_300001_SM_10006detail10radix_sort31DeviceRadixSortSingleTileKernelINS1_5radix10policy_hubIiNS0_8NullTypeEyE10Policy1000ELNS0_9SortOrderE0EiS6_yNS1_21identity_decomposer_tEEEvPKT1_PSB_PKT2_PSF_T3_iiT4_:
[----:B------:R-:W-:Y:S01]  /*0000*/  LDC R1, c[0x0][0x37c] ;  /* 0x0000df00ff017b82 */ /* 0x000fe20000000800 */
[----:B------:R-:W0:Y:S01]  /*0010*/  S2R R0, SR_TID.X ;  /* 0x0000000000007919 */ /* 0x000e220000002100 */
[----:B------:R-:W1:Y:S06]  /*0020*/  LDCU UR4, c[0x0][0x3a0] ;  /* 0x00007400ff0477ac */ /* 0x000e6c0008000800 */
[----:B------:R-:W2:Y:S01]  /*0030*/  LDC.64 R4, c[0x0][0x380] ;  /* 0x0000e000ff047b82 */ /* 0x000ea20000000a00 */
[----:B------:R-:W3:Y:S01]  /*0040*/  LDCU.64 UR8, c[0x0][0x358] ;  /* 0x00006b00ff0877ac */ /* 0x000ee20008000a00 */
[----:B------:R-:W-:-:S02]  /*0050*/  IMAD.MOV.U32 R13, RZ, RZ, -0x1 ;  /* 0xffffffffff0d7424 */ /* 0x000fc400078e00ff */
[----:B------:R-:W-:Y:S02]  /*0060*/  IMAD.MOV.U32 R14, RZ, RZ, -0x1 ;  /* 0xffffffffff0e7424 */ /* 0x000fe400078e00ff */
[----:B------:R-:W-:Y:S02]  /*0070*/  IMAD.MOV.U32 R20, RZ, RZ, -0x1 ;  /* 0xffffffffff147424 */ /* 0x000fe400078e00ff */
[----:B------:R-:W-:Y:S01]  /*0080*/  IMAD.MOV.U32 R21, RZ, RZ, -0x1 ;  /* 0xffffffffff157424 */ /* 0x000fe200078e00ff */
[----:B------:R-:W4:Y:S01]  /*0090*/  S2UR UR6, SR_CgaCtaId ;  /* 0x00000000000679c3 */ /* 0x000f220000008800 */
[----:B------:R-:W2:Y:S01]  /*00a0*/  S2R R23, SR_LANEID ;  /* 0x0000000000177919 */ /* 0x000ea20000000000 */
[----:B------:R-:W-:Y:S01]  /*00b0*/  IMAD.MOV.U32 R25, RZ, RZ, -0x1 ;  /* 0xffffffffff197424 */ /* 0x000fe200078e00ff */
[----:B------:R-:W1:Y:S01]  /*00c0*/  LDCU UR10, c[0x0][0x3ac] ;  /* 0x00007580ff0a77ac */ /* 0x000e620008000800 */
[----:B0-----:R-:W-:-:S04]  /*00d0*/  IMAD R7, R0, 0x13, RZ ;  /* 0x0000001300077824 */ /* 0x001fc800078e02ff */
[C---:B------:R-:W-:Y:S01]  /*00e0*/  VIADD R2, R7.reuse, 0x1 ;  /* 0x0000000107027836 */ /* 0x040fe20000000000 */
[C---:B-1----:R-:W-:Y:S01]  /*00f0*/  ISETP.GE.AND P1, PT, R7.reuse, UR4, PT ;  /* 0x0000000407007c0c */ /* 0x042fe2000bf26270 */
[----:B--2---:R-:W-:-:S03]  /*0100*/  IMAD.WIDE.U32 R4, R7, 0x4, R4 ;  /* 0x0000000407047825 */ /* 0x004fc600078e0004 */
[----:B------:R-:W-:Y:S01]  /*0110*/  ISETP.GE.AND P2, PT, R2, UR4, PT ;  /* 0x0000000402007c0c */ /* 0x000fe2000bf46270 */
[C---:B------:R-:W-:Y:S02]  /*0120*/  VIADD R2, R7.reuse, 0x2 ;  /* 0x0000000207027836 */ /* 0x040fe40000000000 */
[----:B------:R-:W-:-:S03]  /*0130*/  VIADD R3, R7, 0x3 ;  /* 0x0000000307037836 */ /* 0x000fc60000000000 */
[----:B------:R-:W-:Y:S01]  /*0140*/  ISETP.GE.AND P3, PT, R2, UR4, PT ;  /* 0x0000000402007c0c */ /* 0x000fe2000bf66270 */
[----:B------:R-:W-:Y:S01]  /*0150*/  VIADD R2, R7, 0x4 ;  /* 0x0000000407027836 */ /* 0x000fe20000000000 */
[----:B------:R-:W-:Y:S01]  /*0160*/  ISETP.GE.AND P4, PT, R3, UR4, PT ;  /* 0x0000000403007c0c */ /* 0x000fe2000bf86270 */
[----:B---3--:R-:W2:Y:S03]  /*0170*/  @!P1 LDG.E R12, desc[UR8][R4.64] ;  /* 0x00000008040c9981 */ /* 0x008ea6000c1e1900 */
[----:B------:R-:W-:Y:S01]  /*0180*/  ISETP.GE.AND P5, PT, R2, UR4, PT ;  /* 0x0000000402007c0c */ /* 0x000fe2000bfa6270 */
[----:B------:R-:W3:Y:S06]  /*0190*/  @!P2 LDG.E R6, desc[UR8][R4.64+0x4] ;  /* 0x000004080406a981 */ /* 0x000eec000c1e1900 */
[----:B------:R-:W5:Y:S04]  /*01a0*/  @!P3 LDG.E R8, desc[UR8][R4.64+0x8] ;  /* 0x000008080408b981 */ /* 0x000f68000c1e1900 */
[----:B------:R-:W4:Y:S04]  /*01b0*/  @!P4 LDG.E R9, desc[UR8][R4.64+0xc] ;  /* 0x00000c080409c981 */ /* 0x000f28000c1e1900 */
[----:B------:R-:W4:Y:S01]  /*01c0*/  @!P5 LDG.E R10, desc[UR8][R4.64+0x10] ;  /* 0x00001008040ad981 */ /* 0x000f22000c1e1900 */
[----:B------:R-:W-:-:S02]  /*01d0*/  VIADD R2, R7, 0x5 ;  /* 0x0000000507027836 */ /* 0x000fc40000000000 */
[C---:B------:R-:W-:Y:S02]  /*01e0*/  VIADD R11, R7.reuse, 0x7 ;  /* 0x00000007070b7836 */ /* 0x040fe40000000000 */
[----:B------:R-:W-:Y:S01]  /*01f0*/  VIADD R3, R7, 0x6 ;  /* 0x0000000607037836 */ /* 0x000fe20000000000 */
[----:B------:R-:W-:Y:S01]  /*0200*/  ISETP.GE.AND P6, PT, R2, UR4, PT ;  /* 0x0000000402007c0c */ /* 0x000fe2000bfc6270 */
[----:B------:R-:W-:-:S03]  /*0210*/  IMAD.MOV.U32 R2, RZ, RZ, -0x1 ;  /* 0xffffffffff027424 */ /* 0x000fc600078e00ff */
[----:B------:R-:W-:Y:S01]  /*0220*/  ISETP.GE.AND P0, PT, R3, UR4, PT ;  /* 0x0000000403007c0c */ /* 0x000fe2000bf06270 */
[----:B------:R-:W-:Y:S02]  /*0230*/  IMAD.MOV.U32 R3, RZ, RZ, -0x1 ;  /* 0xffffffffff037424 */ /* 0x000fe400078e00ff */
[----:B------:R-:W-:-:S06]  /*0240*/  VIADD R15, R7, 0xb ;  /* 0x0000000b070f7836 */ /* 0x000fcc0000000000 */
[----:B------:R-:W4:Y:S01]  /*0250*/  @!P6 LDG.E R17, desc[UR8][R4.64+0x14] ;  /* 0x000014080411e981 */ /* 0x000f22000c1e1900 */
[----:B--2---:R-:W-:Y:S01]  /*0260*/  @!P1 LOP3.LUT R2, R12, 0x80000000, RZ, 0x3c, !PT ;  /* 0x800000000c029812 */ /* 0x004fe200078e3cff */
[----:B------:R-:W-:Y:S01]  /*0270*/  IMAD.MOV.U32 R12, RZ, RZ, -0x1 ;  /* 0xffffffffff0c7424 */ /* 0x000fe200078e00ff */
[----:B------:R-:W-:Y:S01]  /*0280*/  ISETP.GE.AND P1, PT, R11, UR4, PT ;  /* 0x000000040b007c0c */ /* 0x000fe2000bf26270 */
[C---:B------:R-:W-:Y:S01]  /*0290*/  VIADD R11, R7.reuse, 0x8 ;  /* 0x00000008070b7836 */ /* 0x040fe20000000000 */
[----:B---3--:R-:W-:Y:S01]  /*02a0*/  @!P2 LOP3.LUT R3, R6, 0x80000000, RZ, 0x3c, !PT ;  /* 0x800000000603a812 */ /* 0x008fe200078e3cff */
[----:B------:R-:W-:-:S03]  /*02b0*/  VIADD R6, R7, 0x9 ;  /* 0x0000000907067836 */ /* 0x000fc60000000000 */
[----:B------:R-:W-:Y:S01]  /*02c0*/  ISETP.GE.AND P2, PT, R11, UR4, PT ;  /* 0x000000040b007c0c */ /* 0x000fe2000bf46270 */
[----:B------:R-:W-:Y:S01]  /*02d0*/  VIADD R11, R7, 0xa ;  /* 0x0000000a070b7836 */ /* 0x000fe20000000000 */
[----:B-----5:R-:W-:Y:S02]  /*02e0*/  @!P3 LOP3.LUT R12, R8, 0x80000000, RZ, 0x3c, !PT ;  /* 0x80000000080cb812 */ /* 0x020fe400078e3cff */
[----:B------:R-:W-:Y:S02]  /*02f0*/  ISETP.GE.AND P3, PT, R6, UR4, PT ;  /* 0x0000000406007c0c */ /* 0x000fe4000bf66270 */
[----:B----4-:R-:W-:Y:S01]  /*0300*/  @!P4 LOP3.LUT R13, R9, 0x80000000, RZ, 0x3c, !PT ;  /* 0x80000000090dc812 */ /* 0x010fe200078e3cff */
[----:B------:R-:W2:Y:S01]  /*0310*/  @!P0 LDG.E R6, desc[UR8][R4.64+0x18] ;  /* 0x0000180804068981 */ /* 0x000ea2000c1e1900 */
[----:B------:R-:W-:Y:S02]  /*0320*/  ISETP.GE.AND P4, PT, R11, UR4, PT ;  /* 0x000000040b007c0c */ /* 0x000fe4000bf86270 */
[----:B------:R-:W-:Y:S01]  /*0330*/  @!P5 LOP3.LUT R14, R10, 0x80000000, RZ, 0x3c, !PT ;  /* 0x800000000a0ed812 */ /* 0x000fe200078e3cff */
[----:B------:R-:W3:Y:S01]  /*0340*/  @!P1 LDG.E R8, desc[UR8][R4.64+0x1c] ;  /* 0x00001c0804089981 */ /* 0x000ee2000c1e1900 */
[----:B------:R-:W-:-:S03]  /*0350*/  ISETP.GE.AND P5, PT, R15, UR4, PT ;  /* 0x000000040f007c0c */ /* 0x000fc6000bfa6270 */
[----:B------:R-:W4:Y:S04]  /*0360*/  @!P2 LDG.E R9, desc[UR8][R4.64+0x20] ;  /* 0x000020080409a981 */ /* 0x000f28000c1e1900 */
[----:B------:R-:W5:Y:S04]  /*0370*/  @!P3 LDG.E R10, desc[UR8][R4.64+0x24] ;  /* 0x00002408040ab981 */ /* 0x000f68000c1e1900 */
[----:B------:R-:W5:Y:S04]  /*0380*/  @!P4 LDG.E R11, desc[UR8][R4.64+0x28] ;  /* 0x00002808040bc981 */ /* 0x000f68000c1e1900 */
[----:B------:R-:W5:Y:S01]  /*0390*/  @!P5 LDG.E R22, desc[UR8][R4.64+0x2c] ;  /* 0x00002c080416d981 */ /* 0x000f62000c1e1900 */
[----:B------:R-:W-:-:S02]  /*03a0*/  VIADD R16, R7, 0xc ;  /* 0x0000000c07107836 */ /* 0x000fc40000000000 */
[----:B------:R-:W-:Y:S01]  /*03b0*/  IMAD.MOV.U32 R15, RZ, RZ, -0x1 ;  /* 0xffffffffff0f7424 */ /* 0x000fe200078e00ff */
[----:B------:R-:W-:Y:S01]  /*03c0*/  @!P6 LOP3.LUT R15, R17, 0x80000000, RZ, 0x3c, !PT ;  /* 0x80000000110fe812 */ /* 0x000fe200078e3cff */
[C---:B------:R-:W-:Y:S01]  /*03d0*/  VIADD R18, R7.reuse, 0xd ;  /* 0x0000000d07127836 */ /* 0x040fe20000000000 */
[----:B------:R-:W-:Y:S01]  /*03e0*/  ISETP.GE.AND P6, PT, R16, UR4, PT ;  /* 0x0000000410007c0c */ /* 0x000fe2000bfc6270 */
[----:B------:R-:W-:Y:S02]  /*03f0*/  IMAD.MOV.U32 R16, RZ, RZ, -0x1 ;  /* 0xffffffffff107424 */ /* 0x000fe400078e00ff */
[----:B------:R-:W-:Y:S02]  /*0400*/  IMAD.MOV.U32 R17, RZ, RZ, -0x1 ;  /* 0xffffffffff117424 */ /* 0x000fe400078e00ff */
[----:B------:R-:W-:-:S08]  /*0410*/  VIADD R19, R7, 0xe ;  /* 0x0000000e07137836 */ /* 0x000fd00000000000 */
[----:B------:R-:W5:Y:S01]  /*0420*/  @!P6 LDG.E R24, desc[UR8][R4.64+0x30] ;  /* 0x000030080418e981 */ /* 0x000f62000c1e1900 */
[----:B--2---:R-:W-:Y:S01]  /*0430*/  @!P0 LOP3.LUT R16, R6, 0x80000000, RZ, 0x3c, !PT ;  /* 0x8000000006108812 */ /* 0x004fe200078e3cff */
[C---:B------:R-:W-:Y:S01]  /*0440*/  VIADD R6, R7.reuse, 0xf ;  /* 0x0000000f07067836 */ /* 0x040fe20000000000 */
[----:B------:R-:W-:Y:S01]  /*0450*/  ISETP.GE.AND P0, PT, R18, UR4, PT ;  /* 0x0000000412007c0c */ /* 0x000fe2000bf06270 */
[----:B------:R-:W-:Y:S01]  /*0460*/  IMAD.MOV.U32 R18, RZ, RZ, -0x1 ;  /* 0xffffffffff127424 */ /* 0x000fe200078e00ff */
[----:B---3--:R-:W-:Y:S01]  /*0470*/  @!P1 LOP3.LUT R17, R8, 0x80000000, RZ, 0x3c, !PT ;  /* 0x8000000008119812 */ /* 0x008fe200078e3cff */
[----:B------:R-:W-:Y:S01]  /*0480*/  VIADD R8, R7, 0x10 ;  /* 0x0000001007087836 */ /* 0x000fe20000000000 */
[----:B----4-:R-:W-:Y:S02]  /*0490*/  @!P2 LOP3.LUT R18, R9, 0x80000000, RZ, 0x3c, !PT ;  /* 0x800000000912a812 */ /* 0x010fe400078e3cff */
[----:B------:R-:W-:Y:S01]  /*04a0*/  ISETP.GE.AND P2, PT, R6, UR4, PT ;  /* 0x0000000406007c0c */ /* 0x000fe2000bf46270 */
[----:B------:R-:W-:-:S02]  /*04b0*/  VIADD R6, R7, 0x11 ;  /* 0x0000001107067836 */ /* 0x000fc40000000000 */
[----:B------:R-:W-:Y:S01]  /*04c0*/  VIADD R7, R7, 0x12 ;  /* 0x0000001207077836 */ /* 0x000fe20000000000 */
[----:B------:R-:W-:Y:S01]  /*04d0*/  ISETP.GE.AND P1, PT, R19, UR4, PT ;  /* 0x0000000413007c0c */ /* 0x000fe2000bf26270 */
[----:B------:R-:W-:Y:S01]  /*04e0*/  IMAD.MOV.U32 R19, RZ, RZ, -0x1 ;  /* 0xffffffffff137424 */ /* 0x000fe200078e00ff */
[----:B-----5:R-:W-:Y:S02]  /*04f0*/  @!P3 LOP3.LUT R19, R10, 0x80000000, RZ, 0x3c, !PT ;  /* 0x800000000a13b812 */ /* 0x020fe400078e3cff */
[----:B------:R-:W-:Y:S02]  /*0500*/  @!P4 LOP3.LUT R20, R11, 0x80000000, RZ, 0x3c, !PT ;  /* 0x800000000b14c812 */ /* 0x000fe400078e3cff */
[----:B------:R-:W-:Y:S02]  /*0510*/  @!P5 LOP3.LUT R21, R22, 0x80000000, RZ, 0x3c, !PT ;  /* 0x800000001615d812 */ /* 0x000fe400078e3cff */
[----:B------:R-:W-:Y:S02]  /*0520*/  ISETP.GE.AND P3, PT, R8, UR4, PT ;  /* 0x0000000408007c0c */ /* 0x000fe4000bf66270 */
[----:B------:R-:W-:Y:S01]  /*0530*/  ISETP.GE.AND P4, PT, R6, UR4, PT ;  /* 0x0000000406007c0c */ /* 0x000fe2000bf86270 */
[----:B------:R-:W2:Y:S01]  /*0540*/  @!P2 LDG.E R8, desc[UR8][R4.64+0x3c] ;  /* 0x00003c080408a981 */ /* 0x000ea2000c1e1900 */
[----:B------:R-:W-:Y:S01]  /*0550*/  ISETP.GE.AND P5, PT, R7, UR4, PT ;  /* 0x0000000407007c0c */ /* 0x000fe2000bfa6270 */
[----:B------:R-:W0:Y:S02]  /*0560*/  LDCU.64 UR4, c[0x0][0x3a8] ;  /* 0x00007500ff0477ac */ /* 0x000e240008000a00 */
[----:B------:R-:W3:Y:S04]  /*0570*/  @!P0 LDG.E R6, desc[UR8][R4.64+0x34] ;  /* 0x0000340804068981 */ /* 0x000ee8000c1e1900 */
[----:B------:R-:W4:Y:S04]  /*0580*/  @!P1 LDG.E R7, desc[UR8][R4.64+0x38] ;  /* 0x0000380804079981 */ /* 0x000f28000c1e1900 */
[----:B------:R-:W5:Y:S04]  /*0590*/  @!P3 LDG.E R9, desc[UR8][R4.64+0x40] ;  /* 0x000040080409b981 */ /* 0x000f68000c1e1900 */
[----:B------:R-:W5:Y:S04]  /*05a0*/  @!P4 LDG.E R10, desc[UR8][R4.64+0x44] ;  /* 0x00004408040ac981 */ /* 0x000f68000c1e1900 */
[----:B------:R-:W5:Y:S01]  /*05b0*/  @!P5 LDG.E R11, desc[UR8][R4.64+0x48] ;  /* 0x00004808040bd981 */ /* 0x000f62000c1e1900 */
[----:B0-----:R-:W-:-:S02]  /*05c0*/  UIADD3 UR7, UPT, UPT, UR4, 0x6, URZ ;  /* 0x0000000604077890 */ /* 0x001fc4000fffe0ff */
[----:B------:R-:W-:-:S03]  /*05d0*/  UIADD3 UR5, UPT, UPT, -UR4, UR5, URZ ;  /* 0x0000000504057290 */ /* 0x000fc6000fffe1ff */
[----:B------:R-:W-:Y:S02]  /*05e0*/  UMOV UR4, 0x400 ;  /* 0x0000040000047882 */ /* 0x000fe40000000000 */
[----:B------:R-:W-:Y:S01]  /*05f0*/  ULEA UR4, UR6, UR4, 0x18 ;  /* 0x0000000406047291 */ /* 0x000fe2000f8ec0ff */
[----:B------:R-:W-:-:S05]  /*0600*/  SHF.R.U32.HI R105, RZ, 0x5, R0 ;  /* 0x00000005ff697819 */ /* 0x000fca0000011600 */
[----:B------:R-:W-:Y:S01]  /*0610*/  LEA R29, R0, UR4, 0x2 ;  /* 0x00000004001d7c11 */ /* 0x000fe2000f8e10ff */
[----:B------:R-:W-:Y:S01]  /*0620*/  IMAD.MOV.U32 R22, RZ, RZ, -0x1 ;  /* 0xffffffffff167424 */ /* 0x000fe200078e00ff */
[----:B------:R-:W-:-:S03]  /*0630*/  @!P6 LOP3.LUT R22, R24, 0x80000000, RZ, 0x3c, !PT ;  /* 0x800000001816e812 */ /* 0x000fc600078e3cff */
[----:B------:R-:W-:Y:S01]  /*0640*/  IMAD R31, R0, 0x80, R29 ;  /* 0x00000080001f7824 */ /* 0x000fe200078e021d */
[----:B------:R-:W-:Y:S01]  /*0650*/  LEA R32, R105, UR4, 0x2 ;  /* 0x0000000469207c11 */ /* 0x000fe2000f8e10ff */
[----:B------:R-:W-:Y:S02]  /*0660*/  IMAD.MOV.U32 R24, RZ, RZ, -0x1 ;  /* 0xffffffffff187424 */ /* 0x000fe400078e00ff */
[----:B------:R-:W-:Y:S02]  /*0670*/  IMAD.MOV.U32 R26, RZ, RZ, -0x1 ;  /* 0xffffffffff1a7424 */ /* 0x000fe400078e00ff */
[----:B------:R-:W-:Y:S02]  /*0680*/  IMAD.MOV.U32 R27, RZ, RZ, -0x1 ;  /* 0xffffffffff1b7424 */ /* 0x000fe400078e00ff */
[----:B------:R-:W-:Y:S02]  /*0690*/  IMAD.MOV.U32 R28, RZ, RZ, -0x1 ;  /* 0xffffffffff1c7424 */ /* 0x000fe400078e00ff */
[----:B------:R-:W-:-:S02]  /*06a0*/  IMAD.MOV.U32 R30, RZ, RZ, -0x1 ;  /* 0xffffffffff1e7424 */ /* 0x000fc400078e00ff */
[----:B------:R-:W-:Y:S01]  /*06b0*/  IMAD R33, R0, -0x38, R31 ;  /* 0xffffffc800217824 */ /* 0x000fe200078e021f */
[----:B------:R-:W-:Y:S01]  /*06c0*/  BAR.SYNC.DEFER_BLOCKING 0x0 ;  /* 0x0000000000007b1d */ /* 0x000fe20000010000 */
[----:B--2---:R-:W-:Y:S02]  /*06d0*/  @!P2 LOP3.LUT R26, R8, 0x80000000, RZ, 0x3c, !PT ;  /* 0x80000000081aa812 */ /* 0x004fe400078e3cff */
[----:B---3--:R-:W-:Y:S02]  /*06e0*/  @!P0 LOP3.LUT R24, R6, 0x80000000, RZ, 0x3c, !PT ;  /* 0x8000000006188812 */ /* 0x008fe400078e3cff */
[----:B----4-:R-:W-:Y:S02]  /*06f0*/  @!P1 LOP3.LUT R25, R7, 0x80000000, RZ, 0x3c, !PT ;  /* 0x8000000007199812 */ /* 0x010fe400078e3cff */
[----:B-----5:R-:W-:Y:S02]  /*0700*/  @!P3 LOP3.LUT R27, R9, 0x80000000, RZ, 0x3c, !PT ;  /* 0x80000000091bb812 */ /* 0x020fe400078e3cff */
[----:B------:R-:W-:-:S02]  /*0710*/  @!P4 LOP3.LUT R28, R10, 0x80000000, RZ, 0x3c, !PT ;  /* 0x800000000a1cc812 */ /* 0x000fc400078e3cff */
[----:B------:R-:W-:-:S07]  /*0720*/  @!P5 LOP3.LUT R30, R11, 0x80000000, RZ, 0x3c, !PT ;  /* 0x800000000b1ed812 */ /* 0x000fce00078e3cff */
.L_x_220:
[----:B------:R-:W-:Y:S01]  /*0730*/  UISETP.LT.AND UP0, UPT, UR5, 0x6, UPT ;  /* 0x000000060500788c */ /* 0x000fe2000bf01270 */
[----:B------:R-:W-:Y:S01]  /*0740*/  STS [R29], RZ ;  /* 0x000000ff1d007388 */ /* 0x000fe20000000800 */
[----:B------:R-:W-:Y:S01]  /*0750*/  UIADD3 UR6, UPT, UPT, UR7, -0x6, URZ ;  /* 0xfffffffa07067890 */ /* 0x000fe2000fffe0ff */
[----:B------:R-:W-:Y:S01]  /*0760*/  ISETP.NE.AND P1, PT, R23, 0x1f, PT ;  /* 0x0000001f1700780c */ /* 0x000fe20003f25270 */
[----:B------:R-:W-:Y:S01]  /*0770*/  USEL UR4, UR5, 0x6, UP0 ;  /* 0x0000000605047887 */ /* 0x000fe20008000000 */
[----:B------:R-:W-:Y:S01]  /*0780*/  STS [R29+0x400], RZ ;  /* 0x000400ff1d007388 */ /* 0x000fe20000000800 */
[C---:B------:R-:W-:Y:S01]  /*0790*/  ISETP.NE.AND P2, PT, R105.reuse, 0x6, PT ;  /* 0x000000066900780c */ /* 0x040fe20003f45270 */
[----:B------:R-:W-:Y:S01]  /*07a0*/  UISETP.GE.AND UP0, UPT, UR7, UR10, UPT ;  /* 0x0000000a0700728c */ /* 0x000fe2000bf06270 */
[----:B0-2---:R-:W-:Y:S01]  /*07b0*/  SHF.R.U32.HI R4, RZ, UR6, R2 ;  /* 0x00000006ff047c19 */ /* 0x005fe20008011602 */
[----:B------:R-:W-:Y:S01]  /*07c0*/  UBMSK UR4, URZ, UR4 ;  /* 0x00000004ff04729b */ /* 0x000fe20008000000 */
[----:B------:R-:W-:Y:S01]  /*07d0*/  STS [R29+0x800], RZ ;  /* 0x000800ff1d007388 */ /* 0x000fe20000000800 */
[----:B------:R-:W-:-:S03]  /*07e0*/  ISETP.NE.AND P3, PT, R105, 0x7, PT ;  /* 0x000000076900780c */ /* 0x000fc60003f65270 */
[----:B------:R-:W-:Y:S01]  /*07f0*/  STS [R29+0xc00], RZ ;  /* 0x000c00ff1d007388 */ /* 0x000fe20000000800 */
[----:B------:R-:W-:-:S03]  /*0800*/  LOP3.LUT R4, R4, UR4, RZ, 0xc0, !PT ;  /* 0x0000000404047c12 */ /* 0x000fc6000f8ec0ff */
[----:B------:R-:W-:Y:S02]  /*0810*/  STS [R29+0x1000], RZ ;  /* 0x001000ff1d007388 */ /* 0x000fe40000000800 */
[----:B------:R-:W-:Y:S01]  /*0820*/  IMAD.SHL.U32 R5, R4, 0x400, RZ ;  /* 0x0000040004057824 */ /* 0x000fe200078e00ff */
[----:B------:R-:W-:Y:S01]  /*0830*/  SHF.R.U32.HI R4, RZ, 0x4, R4 ;  /* 0x00000004ff047819 */ /* 0x000fe20000011604 */
[----:B------:R-:W-:Y:S03]  /*0840*/  STS [R29+0x1400], RZ ;  /* 0x001400ff1d007388 */ /* 0x000fe60000000800 */
[----:B------:R-:W-:Y:S01]  /*0850*/  LOP3.LUT R36, R5, 0x7c00, RZ, 0xc0, !PT ;  /* 0x00007c0005247812 */ /* 0x000fe200078ec0ff */
[----:B------:R-:W-:Y:S01]  /*0860*/  STS [R29+0x1800], RZ ;  /* 0x001800ff1d007388 */ /* 0x000fe20000000800 */
[----:B------:R-:W-:-:S03]  /*0870*/  LOP3.LUT R4, R4, 0xffffffe, RZ, 0xc0, !PT ;  /* 0x0ffffffe04047812 */ /* 0x000fc600078ec0ff */
[----:B------:R-:W-:Y:S01]  /*0880*/  STS [R29+0x1c00], RZ ;  /* 0x001c00ff1d007388 */ /* 0x000fe20000000800 */
[----:B------:R-:W-:Y:S02]  /*0890*/  IADD3 R36, PT, PT, R4, R29, R36 ;  /* 0x0000001d04247210 */ /* 0x000fe40007ffe024 */
[----:B------:R-:W-:Y:S01]  /*08a0*/  SHF.R.U32.HI R4, RZ, UR6, R3 ;  /* 0x00000006ff047c19 */ /* 0x000fe20008011603 */
[----:B------:R-:W-:Y:S03]  /*08b0*/  STS [R29+0x2000], RZ ;  /* 0x002000ff1d007388 */ /* 0x000fe60000000800 */
[----:B------:R-:W-:Y:S01]  /*08c0*/  LOP3.LUT R4, R4, UR4, RZ, 0xc0, !PT ;  /* 0x0000000404047c12 */ /* 0x000fe2000f8ec0ff */
[----:B------:R-:W-:Y:S03]  /*08d0*/  STS [R29+0x2400], RZ ;  /* 0x002400ff1d007388 */ /* 0x000fe60000000800 */
[----:B------:R-:W-:Y:S01]  /*08e0*/  SHF.R.U32.HI R6, RZ, 0x4, R4 ;  /* 0x00000004ff067819 */ /* 0x000fe20000011604 */
[----:B------:R-:W-:Y:S01]  /*08f0*/  STS [R29+0x2800], RZ ;  /* 0x002800ff1d007388 */ /* 0x000fe20000000800 */
[----:B------:R-:W-:-:S02]  /*0900*/  IMAD.SHL.U32 R5, R4, 0x400, RZ ;  /* 0x0000040004057824 */ /* 0x000fc400078e00ff */
[----:B------:R-:W-:Y:S01]  /*0910*/  LOP3.LUT R6, R6, 0xffffffe, RZ, 0xc0, !PT ;  /* 0x0ffffffe06067812 */ /* 0x000fe200078ec0ff */
[----:B------:R-:W-:Y:S02]  /*0920*/  STS [R29+0x2c00], RZ ;  /* 0x002c00ff1d007388 */ /* 0x000fe40000000800 */
[----:B------:R-:W-:Y:S02]  /*0930*/  LOP3.LUT R4, R5, 0x7c00, RZ, 0xc0, !PT ;  /* 0x00007c0005047812 */ /* 0x000fe400078ec0ff */
[----:B------:R-:W-:Y:S02]  /*0940*/  STS [R29+0x3000], RZ ;  /* 0x003000ff1d007388 */ /* 0x000fe40000000800 */
[----:B------:R-:W-:Y:S02]  /*0950*/  IADD3 R37, PT, PT, R6, R29, R4 ;  /* 0x0000001d06257210 */ /* 0x000fe40007ffe004 */
[----:B------:R-:W-:Y:S01]  /*0960*/  STS [R29+0x3400], RZ ;  /* 0x003400ff1d007388 */ /* 0x000fe20000000800 */
[----:B------:R-:W-:-:S03]  /*0970*/  SHF.R.U32.HI R4, RZ, UR6, R12 ;  /* 0x00000006ff047c19 */ /* 0x000fc6000801160c */
        /* <DEDUP_REMOVED lines=10> */
[----:B------:R-:W-:-:S03]  /*0a20*/  IADD3 R39, PT, PT, R39, R29, R6 ;  /* 0x0000001d27277210 */ /* 0x000fc60007ffe006 */
[----:B------:R-:W-:Y:S04]  /*0a30*/  STS [R29+0x4c00], RZ ;  /* 0x004c00ff1d007388 */ /* 0x000fe80000000800 */
        /* <DEDUP_REMOVED lines=13> */
[----:B------:R-:W0:Y:S02]  /*0b10*/  LDS.U16 R34, [R36] ;  /* 0x0000000024227984 */ /* 0x000e240000000400 */
[----:B0-----:R-:W-:-:S05]  /*0b20*/  VIADD R5, R34, 0x1 ;  /* 0x0000000122057836 */ /* 0x001fca0000000000 */
[----:B------:R0:W-:Y:S04]  /*0b30*/  STS.U16 [R36], R5 ;  /* 0x0000000524007388 */ /* 0x0001e80000000400 */
[----:B------:R-:W1:Y:S01]  /*0b40*/  LDS.U16 R38, [R37] ;  /* 0x0000000025267984 */ /* 0x000e620000000400 */
[----:B0-----:R-:W-:-:S04]  /*0b50*/  SHF.R.U32.HI R5, RZ, UR6, R13 ;  /* 0x00000006ff057c19 */ /* 0x001fc8000801160d */
[----:B------:R-:W-:-:S05]  /*0b60*/  LOP3.LUT R5, R5, UR4, RZ, 0xc0, !PT ;  /* 0x0000000405057c12 */ /* 0x000fca000f8ec0ff */
[----:B------:R-:W-:Y:S01]  /*0b70*/  IMAD.SHL.U32 R6, R5, 0x400, RZ ;  /* 0x0000040005067824 */ /* 0x000fe200078e00ff */
[----:B------:R-:W-:-:S04]  /*0b80*/  SHF.R.U32.HI R5, RZ, 0x4, R5 ;  /* 0x00000004ff057819 */ /* 0x000fc80000011605 */
[----:B------:R-:W-:Y:S02]  /*0b90*/  LOP3.LUT R8, R6, 0x7c00, RZ, 0xc0, !PT ;  /* 0x00007c0006087812 */ /* 0x000fe400078ec0ff */
[----:B------:R-:W-:-:S04]  /*0ba0*/  LOP3.LUT R5, R5, 0xffffffe, RZ, 0xc0, !PT ;  /* 0x0ffffffe05057812 */ /* 0x000fc800078ec0ff */
[----:B------:R-:W-:Y:S01]  /*0bb0*/  IADD3 R41, PT, PT, R5, R29, R8 ;  /* 0x0000001d05297210 */ /* 0x000fe20007ffe008 */
[----:B-1----:R-:W-:-:S05]  /*0bc0*/  VIADD R4, R38, 0x1 ;  /* 0x0000000126047836 */ /* 0x002fca0000000000 */
[----:B------:R0:W-:Y:S04]  /*0bd0*/  STS.U16 [R37], R4 ;  /* 0x0000000425007388 */ /* 0x0001e80000000400 */
[----:B------:R-:W1:Y:S01]  /*0be0*/  LDS.U16 R40, [R39] ;  /* 0x0000000027287984 */ /* 0x000e620000000400 */
[----:B0-----:R-:W-:-:S04]  /*0bf0*/  SHF.R.U32.HI R4, RZ, UR6, R14 ;  /* 0x00000006ff047c19 */ /* 0x001fc8000801160e */
[----:B------:R-:W-:-:S05]  /*0c00*/  LOP3.LUT R4, R4, UR4, RZ, 0xc0, !PT ;  /* 0x0000000404047c12 */ /* 0x000fca000f8ec0ff */
[----:B------:R-:W-:Y:S01]  /*0c10*/  IMAD.SHL.U32 R5, R4, 0x400, RZ ;  /* 0x0000040004057824 */ /* 0x000fe200078e00ff */
[----:B------:R-:W-:-:S04]  /*0c20*/  SHF.R.U32.HI R4, RZ, 0x4, R4 ;  /* 0x00000004ff047819 */ /* 0x000fc80000011604 */
[----:B------:R-:W-:Y:S02]  /*0c30*/  LOP3.LUT R8, R5, 0x7c00, RZ, 0xc0, !PT ;  /* 0x00007c0005087812 */ /* 0x000fe400078ec0ff */
[----:B------:R-:W-:Y:S02]  /*0c40*/  LOP3.LUT R43, R4, 0xffffffe, RZ, 0xc0, !PT ;  /* 0x0ffffffe042b7812 */ /* 0x000fe400078ec0ff */
[----:B------:R-:W-:Y:S02]  /*0c50*/  SHF.R.U32.HI R5, RZ, UR6, R15 ;  /* 0x00000006ff057c19 */ /* 0x000fe4000801160f */
[----:B------:R-:W-:Y:S02]  /*0c60*/  IADD3 R43, PT, PT, R43, R29, R8 ;  /* 0x0000001d2b2b7210 */ /* 0x000fe40007ffe008 */
[----:B------:R-:W-:Y:S01]  /*0c70*/  LOP3.LUT R5, R5, UR4, RZ, 0xc0, !PT ;  /* 0x0000000405057c12 */ /* 0x000fe2000f8ec0ff */
[----:B-1----:R-:W-:-:S05]  /*0c80*/  VIADD R6, R40, 0x1 ;  /* 0x0000000128067836 */ /* 0x002fca0000000000 */
[----:B------:R0:W-:Y:S04]  /*0c90*/  STS.U16 [R39], R6 ;  /* 0x0000000627007388 */ /* 0x0001e80000000400 */
[----:B------:R-:W1:Y:S01]  /*0ca0*/  LDS.U16 R42, [R41] ;  /* 0x00000000292a7984 */ /* 0x000e620000000400 */
[----:B0-----:R-:W-:Y:S01]  /*0cb0*/  IMAD.SHL.U32 R6, R5, 0x400, RZ ;  /* 0x0000040005067824 */ /* 0x001fe200078e00ff */
        /* <DEDUP_REMOVED lines=127> */
[----:B0-----:R-:W-:Y:S01]  /*14b0*/  SHF.R.U32.HI R4, RZ, UR6, R30 ;  /* 0x00000006ff047c19 */ /* 0x001fe2000801161e */
[----:B------:R-:W0:Y:S03]  /*14c0*/  S2UR UR6, SR_CgaCtaId ;  /* 0x00000000000679c3 */ /* 0x000e260000008800 */
[----:B------:R-:W-:Y:S01]  /*14d0*/  LOP3.LUT R4, R4, UR4, RZ, 0xc0, !PT ;  /* 0x0000000404047c12 */ /* 0x000fe2000f8ec0ff */
[----:B------:R-:W-:-:S04]  /*14e0*/  UMOV UR4, 0x400 ;  /* 0x0000040000047882 */ /* 0x000fc80000000000 */
[----:B------:R-:W-:Y:S01]  /*14f0*/  IMAD.SHL.U32 R5, R4, 0x400, RZ ;  /* 0x0000040004057824 */ /* 0x000fe200078e00ff */
[----:B------:R-:W-:-:S04]  /*1500*/  SHF.R.U32.HI R4, RZ, 0x4, R4 ;  /* 0x00000004ff047819 */ /* 0x000fc80000011604 */
[----:B------:R-:W-:Y:S02]  /*1510*/  LOP3.LUT R8, R5, 0x7c00, RZ, 0xc0, !PT ;  /* 0x00007c0005087812 */ /* 0x000fe400078ec0ff */
[----:B------:R-:W-:-:S04]  /*1520*/  LOP3.LUT R71, R4, 0xffffffe, RZ, 0xc0, !PT ;  /* 0x0ffffffe04477812 */ /* 0x000fc800078ec0ff */
[----:B------:R-:W-:Y:S01]  /*1530*/  IADD3 R71, PT, PT, R71, R29, R8 ;  /* 0x0000001d47477210 */ /* 0x000fe20007ffe008 */
[----:B0-----:R-:W-:Y:S01]  /*1540*/  ULEA UR4, UR6, UR4, 0x18 ;  /* 0x0000000406047291 */ /* 0x001fe2000f8ec0ff */
[----:B-1----:R-:W-:-:S05]  /*1550*/  VIADD R6, R68, 0x1 ;  /* 0x0000000144067836 */ /* 0x002fca0000000000 */
[----:B------:R-:W-:Y:S04]  /*1560*/  STS.U16 [R67], R6 ;  /* 0x0000000643007388 */ /* 0x000fe80000000400 */
[----:B------:R-:W0:Y:S02]  /*1570*/  LDS.U16 R70, [R69] ;  /* 0x0000000045467984 */ /* 0x000e240000000400 */
[----:B0-----:R-:W-:-:S05]  /*1580*/  VIADD R4, R70, 0x1 ;  /* 0x0000000146047836 */ /* 0x001fca0000000000 */
[----:B------:R-:W-:Y:S04]  /*1590*/  STS.U16 [R69], R4 ;  /* 0x0000000445007388 */ /* 0x000fe80000000400 */
[----:B------:R-:W0:Y:S02]  /*15a0*/  LDS.U16 R72, [R71] ;  /* 0x0000000047487984 */ /* 0x000e240000000400 */
[----:B0-----:R-:W-:-:S05]  /*15b0*/  VIADD R6, R72, 0x1 ;  /* 0x0000000148067836 */ /* 0x001fca0000000000 */
[----:B------:R-:W-:Y:S01]  /*15c0*/  STS.U16 [R71], R6 ;  /* 0x0000000647007388 */ /* 0x000fe20000000400 */
[----:B------:R-:W-:Y:S06]  /*15d0*/  BAR.SYNC.DEFER_BLOCKING 0x0 ;  /* 0x0000000000007b1d */ /* 0x000fec0000010000 */
[----:B------:R-:W-:Y:S04]  /*15e0*/  LDS R73, [R31] ;  /* 0x000000001f497984 */ /* 0x000fe80000000800 */
[----:B------:R-:W0:Y:S04]  /*15f0*/  LDS R74, [R31+0x4] ;  /* 0x000004001f4a7984 */ /* 0x000e280000000800 */
        /* <DEDUP_REMOVED lines=13> */
[----:B------:R-:W1:Y:S01]  /*16d0*/  LDS R86, [R31+0x34] ;  /* 0x000034001f567984 */ /* 0x000e620000000800 */
[----:B--2---:R-:W-:-:S03]  /*16e0*/  IMAD.IADD R76, R76, 0x1, R75 ;  /* 0x000000014c4c7824 */ /* 0x004fc600078e024b */
[----:B------:R-:W2:Y:S01]  /*16f0*/  LDS R87, [R31+0x38] ;  /* 0x000038001f577984 */ /* 0x000ea20000000800 */
[----:B---3--:R-:W-:-:S03]  /*1700*/  IMAD.IADD R77, R77, 0x1, R76 ;  /* 0x000000014d4d7824 */ /* 0x008fc600078e024c */
[----:B------:R-:W3:Y:S01]  /*1710*/  LDS R88, [R31+0x3c] ;  /* 0x00003c001f587984 */ /* 0x000ee20000000800 */
[----:B----4-:R-:W-:-:S03]  /*1720*/  IMAD.IADD R78, R78, 0x1, R77 ;  /* 0x000000014e4e7824 */ /* 0x010fc600078e024d */
[----:B------:R-:W4:Y:S01]  /*1730*/  LDS R89, [R31+0x40] ;  /* 0x000040001f597984 */ /* 0x000f220000000800 */
[----:B-----5:R-:W-:-:S03]  /*1740*/  IMAD.IADD R79, R79, 0x1, R78 ;  /* 0x000000014f4f7824 */ /* 0x020fc600078e024e */
[----:B------:R-:W5:Y:S01]  /*1750*/  LDS R90, [R31+0x44] ;  /* 0x000044001f5a7984 */ /* 0x000f620000000800 */
[----:B------:R-:W-:-:S03]  /*1760*/  IMAD.IADD R80, R80, 0x1, R79 ;  /* 0x0000000150507824 */ /* 0x000fc600078e024f */
        /* <DEDUP_REMOVED lines=29> */
[----:B------:R-:W-:-:S04]  /*1940*/  IMAD.IADD R95, R95, 0x1, R94 ;  /* 0x000000015f5f7824 */ /* 0x000fc800078e025e */
[----:B0-----:R-:W-:-:S04]  /*1950*/  IMAD.IADD R96, R96, 0x1, R95 ;  /* 0x0000000160607824 */ /* 0x001fc800078e025f */
[----:B-1----:R-:W-:-:S04]  /*1960*/  IMAD.IADD R97, R97, 0x1, R96 ;  /* 0x0000000161617824 */ /* 0x002fc800078e0260 */
[----:B--2---:R-:W-:-:S04]  /*1970*/  IMAD.IADD R98, R98, 0x1, R97 ;  /* 0x0000000162627824 */ /* 0x004fc800078e0261 */
[----:B---3--:R-:W-:-:S04]  /*1980*/  IMAD.IADD R99, R99, 0x1, R98 ;  /* 0x0000000163637824 */ /* 0x008fc800078e0262 */
[----:B----4-:R-:W-:-:S04]  /*1990*/  IMAD.IADD R100, R100, 0x1, R99 ;  /* 0x0000000164647824 */ /* 0x010fc800078e0263 */
[----:B-----5:R-:W-:-:S04]  /*19a0*/  IMAD.IADD R101, R101, 0x1, R100 ;  /* 0x0000000165657824 */ /* 0x020fc800078e0264 */
[----:B------:R-:W-:-:S04]  /*19b0*/  IMAD.IADD R102, R102, 0x1, R101 ;  /* 0x0000000166667824 */ /* 0x000fc800078e0265 */
[----:B------:R-:W-:-:S04]  /*19c0*/  IMAD.IADD R103, R103, 0x1, R102 ;  /* 0x0000000167677824 */ /* 0x000fc800078e0266 */
[----:B------:R-:W-:-:S04]  /*19d0*/  IMAD.IADD R104, R104, 0x1, R103 ;  /* 0x0000000168687824 */ /* 0x000fc800078e0267 */
[----:B------:R-:W-:-:S05]  /*19e0*/  IMAD.IADD R106, R5, 0x1, R104 ;  /* 0x00000001056a7824 */ /* 0x000fca00078e0268 */
        /* <DEDUP_REMOVED lines=8> */
[----:B------:R-:W0:Y:S02]  /*1a70*/  SHFL.UP P0, R107, R108, 0x10, RZ ;  /* 0x060000006c6b7989 */ /* 0x000e2400000000ff */
[----:B0-----:R-:W-:Y:S01]  /*1a80*/  @P0 IMAD.IADD R107, R108, 0x1, R107 ;  /* 0x000000016c6b0824 */ /* 0x001fe200078e026b */
[----:B------:R-:W-:-:S03]  /*1a90*/  ISETP.NE.AND P0, PT, R105, 0x1, PT ;  /* 0x000000016900780c */ /* 0x000fc60003f05270 */
[----:B------:R-:W-:Y:S01]  /*1aa0*/  IMAD.IADD R106, R107, 0x1, -R106 ;  /* 0x000000016b6a7824 */ /* 0x000fe200078e0a6a */
[----:B------:R-:W-:Y:S01]  /*1ab0*/  @!P1 STS [R32+0x8400], R107 ;  /* 0x0084006b20009388 */ /* 0x000fe20000000800 */
[----:B------:R-:W-:Y:S01]  /*1ac0*/  BAR.SYNC.DEFER_BLOCKING 0x0 ;  /* 0x0000000000007b1d */ /* 0x000fe20000010000 */
[----:B------:R-:W-:-:S05]  /*1ad0*/  ISETP.NE.AND P1, PT, R105, 0x4, PT ;  /* 0x000000046900780c */ /* 0x000fca0003f25270 */
[----:B------:R-:W0:Y:S04]  /*1ae0*/  LDS.128 R4, [UR4+0x8400] ;  /* 0x00840004ff047984 */ /* 0x000e280008000c00 */
[----:B------:R-:W1:Y:S01]  /*1af0*/  LDS.128 R8, [UR4+0x8410] ;  /* 0x00841004ff087984 */ /* 0x000e620008000c00 */
[C---:B0-----:R-:W-:Y:S01]  /*1b00*/  SEL R35, R4.reuse, R35, !P0 ;  /* 0x0000002304237207 */ /* 0x041fe20004000000 */
[----:B------:R-:W-:Y:S01]  /*1b10*/  IMAD.IADD R5, R4, 0x1, R5 ;  /* 0x0000000104057824 */ /* 0x000fe200078e0205 */
[----:B------:R-:W-:-:S03]  /*1b20*/  ISETP.NE.AND P0, PT, R105, 0x2, PT ;  /* 0x000000026900780c */ /* 0x000fc60003f05270 */
[----:B------:R-:W-:Y:S01]  /*1b30*/  IMAD.IADD R6, R6, 0x1, R5 ;  /* 0x0000000106067824 */ /* 0x000fe200078e0205 */
[----:B------:R-:W-:Y:S02]  /*1b40*/  SEL R35, R5, R35, !P0 ;  /* 0x0000002305237207 */ /* 0x000fe40004000000 */
[----:B------:R-:W-:Y:S01]  /*1b50*/  ISETP.NE.AND P0, PT, R105, 0x3, PT ;  /* 0x000000036900780c */ /* 0x000fe20003f05270 */
[----:B------:R-:W-:-:S03]  /*1b60*/  IMAD.IADD R7, R7, 0x1, R6 ;  /* 0x0000000107077824 */ /* 0x000fc600078e0206 */
[----:B------:R-:W-:Y:S01]  /*1b70*/  SEL R35, R6, R35, !P0 ;  /* 0x0000002306237207 */ /* 0x000fe20004000000 */
[----:B-1----:R-:W-:Y:S01]  /*1b80*/  IMAD.IADD R8, R7, 0x1, R8 ;  /* 0x0000000107087824 */ /* 0x002fe200078e0208 */
[----:B------:R-:W-:Y:S02]  /*1b90*/  ISETP.NE.AND P0, PT, R105, 0x5, PT ;  /* 0x000000056900780c */ /* 0x000fe40003f05270 */
[----:B------:R-:W-:Y:S01]  /*1ba0*/  SEL R35, R7, R35, !P1 ;  /* 0x0000002307237207 */ /* 0x000fe20004800000 */
[----:B------:R-:W-:Y:S01]  /*1bb0*/  IMAD.IADD R9, R9, 0x1, R8 ;  /* 0x0000000109097824 */ /* 0x000fe200078e0208 */
[----:B------:R-:W-:Y:S02]  /*1bc0*/  ISETP.NE.AND P1, PT, R23, RZ, PT ;  /* 0x000000ff1700720c */ /* 0x000fe40003f25270 */
[----:B------:R-:W-:Y:S01]  /*1bd0*/  SEL R35, R8, R35, !P0 ;  /* 0x0000002308237207 */ /* 0x000fe20004000000 */
[----:B------:R-:W-:Y:S01]  /*1be0*/  IMAD.IADD R10, R10, 0x1, R9 ;  /* 0x000000010a0a7824 */ /* 0x000fe200078e0209 */
[----:B------:R-:W-:-:S02]  /*1bf0*/  ISETP.GT.U32.AND P0, PT, R0, 0x1f, PT ;  /* 0x0000001f0000780c */ /* 0x000fc40003f04070 */
[----:B------:R-:W-:Y:S01]  /*1c00*/  SEL R35, R9, R35, !P2 ;  /* 0x0000002309237207 */ /* 0x000fe20005000000 */
[----:B------:R-:W-:Y:S01]  /*1c10*/  IMAD.IADD R11, R11, 0x1, R10 ;  /* 0x000000010b0b7824 */ /* 0x000fe200078e020a */
[----:B------:R-:W-:Y:S02]  /*1c20*/  ISETP.GT.U32.OR P2, PT, R0, 0x1f, P1 ;  /* 0x0000001f0000780c */ /* 0x000fe40000f44470 */
[----:B------:R-:W-:Y:S02]  /*1c30*/  SEL R4, R106, RZ, P1 ;  /* 0x000000ff6a047207 */ /* 0x000fe40000800000 */
[----:B------:R-:W-:-:S05]  /*1c40*/  SEL R35, R10, R35, !P3 ;  /* 0x000000230a237207 */ /* 0x000fca0005800000 */
[----:B------:R-:W-:Y:S01]  /*1c50*/  @P0 IMAD.IADD R106, R35, 0x1, R4 ;  /* 0x00000001236a0824 */ /* 0x000fe200078e0204 */
[----:B------:R-:W-:-:S03]  /*1c60*/  ISETP.NE.AND P0, PT, R0, RZ, PT ;  /* 0x000000ff0000720c */ /* 0x000fc60003f05270 */
[----:B------:R-:W-:-:S05]  /*1c70*/  @!P2 IMAD.U32 R106, R11, 0x10000, RZ ;  /* 0x000100000b6aa824 */ /* 0x000fca00078e00ff */
[----:B------:R-:W-:Y:S01]  /*1c80*/  @!P2 STS [UR4+0x8428], R106 ;  /* 0x0084286aff00a988 */ /* 0x000fe20008000804 */
[----:B------:R-:W-:Y:S06]  /*1c90*/  BAR.SYNC.DEFER_BLOCKING 0x0 ;  /* 0x0000000000007b1d */ /* 0x000fec0000010000 */
[----:B------:R-:W0:Y:S02]  /*1ca0*/  LDS R4, [UR4+0x8428] ;  /* 0x00842804ff047984 */ /* 0x000e240008000800 */
[----:B0-----:R-:W-:-:S05]  /*1cb0*/  SEL R5, R4, RZ, P0 ;  /* 0x000000ff04057207 */ /* 0x001fca0000000000 */
[----:B------:R-:W-:-:S04]  /*1cc0*/  IMAD.IADD R4, R5, 0x1, R106 ;  /* 0x0000000105047824 */ /* 0x000fc800078e026a */
[--C-:B------:R-:W-:Y:S01]  /*1cd0*/  IMAD.IADD R6, R73, 0x1, R4.reuse ;  /* 0x0000000149067824 */ /* 0x100fe200078e0204 */
[----:B------:R-:W-:Y:S01]  /*1ce0*/  STS [R31], R4 ;  /* 0x000000041f007388 */ /* 0x000fe20000000800 */
[--C-:B------:R-:W-:Y:S02]  /*1cf0*/  IMAD.IADD R74, R74, 0x1, R4.reuse ;  /* 0x000000014a4a7824 */ /* 0x100fe400078e0204 */
[--C-:B------:R-:W-:Y:S01]  /*1d00*/  IMAD.IADD R8, R75, 0x1, R4.reuse ;  /* 0x000000014b087824 */ /* 0x100fe200078e0204 */
[----:B------:R-:W-:Y:S01]  /*1d10*/  STS [R31+0x4], R6 ;  /* 0x000004061f007388 */ /* 0x000fe20000000800 */
[--C-:B------:R-:W-:Y:S02]  /*1d20*/  IMAD.IADD R76, R76, 0x1, R4.reuse ;  /* 0x000000014c4c7824 */ /* 0x100fe400078e0204 */
[--C-:B------:R-:W-:Y:S01]  /*1d30*/  IMAD.IADD R10, R77, 0x1, R4.reuse ;  /* 0x000000014d0a7824 */ /* 0x100fe200078e0204 */
[----:B------:R-:W-:Y:S01]  /*1d40*/  STS [R31+0x8], R74 ;  /* 0x0000084a1f007388 */ /* 0x000fe20000000800 */
[----:B------:R-:W-:-:S02]  /*1d50*/  IMAD.IADD R78, R78, 0x1, R4 ;  /* 0x000000014e4e7824 */ /* 0x000fc400078e0204 */
[--C-:B------:R-:W-:Y:S01]  /*1d60*/  IMAD.IADD R106, R79, 0x1, R4.reuse ;  /* 0x000000014f6a7824 */ /* 0x100fe200078e0204 */
[----:B------:R-:W-:Y:S01]  /*1d70*/  STS [R31+0xc], R8 ;  /* 0x00000c081f007388 */ /* 0x000fe20000000800 */
        /* <DEDUP_REMOVED lines=36> */
[----:B------:R-:W-:-:S03]  /*1fc0*/  IMAD.IADD R104, R104, 0x1, R4 ;  /* 0x0000000168687824 */ /* 0x000fc600078e0204 */
[----:B------:R-:W-:Y:S04]  /*1fd0*/  STS [R31+0x40], R88 ;  /* 0x000040581f007388 */ /* 0x000fe80000000800 */
        /* <DEDUP_REMOVED lines=15> */
[----:B------:R-:W-:Y:S01]  /*20d0*/  STS [R31+0x80], R104 ;  /* 0x000080681f007388 */ /* 0x000fe20000000800 */
[----:B------:R-:W-:Y:S06]  /*20e0*/  BAR.SYNC.DEFER_BLOCKING 0x0 ;  /* 0x0000000000007b1d */ /* 0x000fec0000010000 */
[----:B------:R-:W0:Y:S04]  /*20f0*/  LDS.U16 R5, [R36] ;  /* 0x0000000024057984 */ /* 0x000e280000000400 */
[----:B------:R-:W1:Y:S04]  /*2100*/  LDS.U16 R37, [R37] ;  /* 0x0000000025257984 */ /* 0x000e680000000400 */
[----:B------:R-:W2:Y:S04]  /*2110*/  LDS.U16 R39, [R39] ;  /* 0x0000000027277984 */ /* 0x000ea80000000400 */
[----:B------:R-:W3:Y:S04]  /*2120*/  LDS.U16 R41, [R41] ;  /* 0x0000000029297984 */ /* 0x000ee80000000400 */
[----:B------:R-:W4:Y:S04]  /*2130*/  LDS.U16 R43, [R43] ;  /* 0x000000002b2b7984 */ /* 0x000f280000000400 */
[----:B------:R-:W5:Y:S04]  /*2140*/  LDS.U16 R45, [R45] ;  /* 0x000000002d2d7984 */ /* 0x000f680000000400 */
[----:B------:R-:W5:Y:S04]  /*2150*/  LDS.U16 R47, [R47] ;  /* 0x000000002f2f7984 */ /* 0x000f680000000400 */
[----:B------:R-:W5:Y:S04]  /*2160*/  LDS.U16 R49, [R49] ;  /* 0x0000000031317984 */ /* 0x000f680000000400 */
[----:B------:R-:W5:Y:S04]  /*2170*/  LDS.U16 R51, [R51] ;  /* 0x0000000033337984 */ /* 0x000f680000000400 */
[----:B------:R-:W5:Y:S04]  /*2180*/  LDS.U16 R53, [R53] ;  /* 0x0000000035357984 */ /* 0x000f680000000400 */
[----:B------:R-:W5:Y:S01]  /*2190*/  LDS.U16 R55, [R55] ;  /* 0x0000000037377984 */ /* 0x000f620000000400 */
[----:B0-----:R-:W-:-:S03]  /*21a0*/  IMAD.IADD R5, R34, 0x1, R5 ;  /* 0x0000000122057824 */ /* 0x001fc600078e0205 */
[----:B------:R-:W0:Y:S01]  /*21b0*/  LDS.U16 R57, [R57] ;  /* 0x0000000039397984 */ /* 0x000e220000000400 */
[----:B-1----:R-:W-:-:S03]  /*21c0*/  IMAD.IADD R37, R38, 0x1, R37 ;  /* 0x0000000126257824 */ /* 0x002fc600078e0225 */
[----:B------:R-:W1:Y:S01]  /*21d0*/  LDS.U16 R59, [R59] ;  /* 0x000000003b3b7984 */ /* 0x000e620000000400 */
[----:B--2---:R-:W-:-:S03]  /*21e0*/  IMAD.IADD R39, R40, 0x1, R39 ;  /* 0x0000000128277824 */ /* 0x004fc600078e0227 */
[----:B------:R-:W2:Y:S01]  /*21f0*/  LDS.U16 R61, [R61] ;  /* 0x000000003d3d7984 */ /* 0x000ea20000000400 */
[----:B---3--:R-:W-:-:S03]  /*2200*/  IMAD.IADD R41, R42, 0x1, R41 ;  /* 0x000000012a297824 */ /* 0x008fc600078e0229 */
[----:B------:R-:W3:Y:S01]  /*2210*/  LDS.U16 R63, [R63] ;  /* 0x000000003f3f7984 */ /* 0x000ee20000000400 */
[----:B----4-:R-:W-:-:S03]  /*2220*/  IMAD.IADD R43, R44, 0x1, R43 ;  /* 0x000000012c2b7824 */ /* 0x010fc600078e022b */
[----:B------:R-:W4:Y:S01]  /*2230*/  LDS.U16 R65, [R65] ;  /* 0x0000000041417984 */ /* 0x000f220000000400 */
[----:B-----5:R-:W-:-:S03]  /*2240*/  IMAD.IADD R45, R46, 0x1, R45 ;  /* 0x000000012e2d7824 */ /* 0x020fc600078e022d */
[----:B------:R-:W5:Y:S01]  /*2250*/  LDS.U16 R67, [R67] ;  /* 0x0000000043437984 */ /* 0x000f620000000400 */
[----:B------:R-:W-:-:S03]  /*2260*/  IMAD.IADD R47, R48, 0x1, R47 ;  /* 0x00000001302f7824 */ /* 0x000fc600078e022f */
[----:B------:R-:W5:Y:S01]  /*2270*/  LDS.U16 R69, [R69] ;  /* 0x0000000045457984 */ /* 0x000f620000000400 */
[----:B------:R-:W-:-:S03]  /*2280*/  IMAD.IADD R49, R50, 0x1, R49 ;  /* 0x0000000132317824 */ /* 0x000fc600078e0231 */
[----:B------:R-:W5:Y:S01]  /*2290*/  LDS.U16 R71, [R71] ;  /* 0x0000000047477984 */ /* 0x000f620000000400 */
[----:B------:R-:W-:Y:S02]  /*22a0*/  IMAD.IADD R51, R52, 0x1, R51 ;  /* 0x0000000134337824 */ /* 0x000fe400078e0233 */
[----:B------:R-:W-:Y:S02]  /*22b0*/  IMAD.IADD R53, R54, 0x1, R53 ;  /* 0x0000000136357824 */ /* 0x000fe400078e0235 */
[----:B------:R-:W-:Y:S02]  /*22c0*/  IMAD.IADD R55, R56, 0x1, R55 ;  /* 0x0000000138377824 */ /* 0x000fe400078e0237 */
[----:B0-----:R-:W-:Y:S02]  /*22d0*/  IMAD.IADD R57, R58, 0x1, R57 ;  /* 0x000000013a397824 */ /* 0x001fe400078e0239 */
[----:B-1----:R-:W-:Y:S02]  /*22e0*/  IMAD.IADD R59, R60, 0x1, R59 ;  /* 0x000000013c3b7824 */ /* 0x002fe400078e023b */
[----:B--2---:R-:W-:-:S02]  /*22f0*/  IMAD.IADD R61, R62, 0x1, R61 ;  /* 0x000000013e3d7824 */ /* 0x004fc400078e023d */
[----:B---3--:R-:W-:Y:S02]  /*2300*/  IMAD.IADD R63, R64, 0x1, R63 ;  /* 0x00000001403f7824 */ /* 0x008fe400078e023f */
[----:B----4-:R-:W-:Y:S02]  /*2310*/  IMAD.IADD R65, R66, 0x1, R65 ;  /* 0x0000000142417824 */ /* 0x010fe400078e0241 */
[----:B-----5:R-:W-:Y:S02]  /*2320*/  IMAD.IADD R67, R68, 0x1, R67 ;  /* 0x0000000144437824 */ /* 0x020fe400078e0243 */
[----:B------:R-:W-:Y:S02]  /*2330*/  IMAD.IADD R69, R70, 0x1, R69 ;  /* 0x0000000146457824 */ /* 0x000fe400078e0245 */
[----:B------:R-:W-:Y:S01]  /*2340*/  IMAD.IADD R71, R72, 0x1, R71 ;  /* 0x0000000148477824 */ /* 0x000fe200078e0247 */
[----:B------:R-:W-:Y:S06]  /*2350*/  BAR.SYNC.DEFER_BLOCKING 0x0 ;  /* 0x0000000000007b1d */ /* 0x000fec0000010000 */
[----:B------:R-:W-:Y:S05]  /*2360*/  BRA.U UP0, `(.L_x_219) ;  /* 0x0000000100f87547 */ /* 0x000fea000b800000 */
[----:B------:R-:W-:Y:S01]  /*2370*/  LEA R5, R5, UR4, 0x2 ;  /* 0x0000000405057c11 */ /* 0x000fe2000f8e10ff */
[----:B------:R-:W-:Y:S01]  /*2380*/  UIADD3 UR7, UPT, UPT, UR7, 0x6, URZ ;  /* 0x0000000607077890 */ /* 0x000fe2000fffe0ff */
[----:B------:R-:W-:Y:S01]  /*2390*/  LEA R4, R37, UR4, 0x2 ;  /* 0x0000000425047c11 */ /* 0x000fe2000f8e10ff */
[----:B------:R-:W-:Y:S01]  /*23a0*/  UIADD3 UR5, UPT, UPT, UR5, -0x6, URZ ;  /* 0xfffffffa05057890 */ /* 0x000fe2000fffe0ff */
[----:B------:R-:W-:Y:S01]  /*23b0*/  LEA R7, R39, UR4, 0x2 ;  /* 0x0000000427077c11 */ /* 0x000fe2000f8e10ff */
[----:B------:R0:W-:Y:S01]  /*23c0*/  STS [R5], R2 ;  /* 0x0000000205007388 */ /* 0x0001e20000000800 */
[----:B------:R-:W-:Y:S02]  /*23d0*/  LEA R6, R41, UR4, 0x2 ;  /* 0x0000000429067c11 */ /* 0x000fe4000f8e10ff */
[----:B------:R-:W-:Y:S01]  /*23e0*/  LEA R9, R43, UR4, 0x2 ;  /* 0x000000042b097c11 */ /* 0x000fe2000f8e10ff */
[----:B------:R1:W-:Y:S01]  /*23f0*/  STS [R4], R3 ;  /* 0x0000000304007388 */ /* 0x0003e20000000800 */
[----:B------:R-:W-:-:S02]  /*2400*/  LEA R8, R45, UR4, 0x2 ;  /* 0x000000042d087c11 */ /* 0x000fc4000f8e10ff */
[----:B------:R-:W-:Y:S01]  /*2410*/  LEA R11, R47, UR4, 0x2 ;  /* 0x000000042f0b7c11 */ /* 0x000fe2000f8e10ff */
[----:B------:R2:W-:Y:S01]  /*2420*/  STS [R7], R12 ;  /* 0x0000000c07007388 */ /* 0x0005e20000000800 */
[----:B------:R-:W-:Y:S02]  /*2430*/  LEA R10, R49, UR4, 0x2 ;  /* 0x00000004310a7c11 */ /* 0x000fe4000f8e10ff */
[----:B0-----:R-:W-:Y:S01]  /*2440*/  LEA R5, R51, UR4, 0x2 ;  /* 0x0000000433057c11 */ /* 0x001fe2000f8e10ff */
[----:B------:R0:W-:Y:S01]  /*2450*/  STS [R6], R13 ;  /* 0x0000000d06007388 */ /* 0x0001e20000000800 */
[----:B------:R-:W-:Y:S02]  /*2460*/  LEA R2, R53, UR4, 0x2 ;  /* 0x0000000435027c11 */ /* 0x000fe4000f8e10ff */
[----:B-1----:R-:W-:Y:S01]  /*2470*/  LEA R3, R55, UR4, 0x2 ;  /* 0x0000000437037c11 */ /* 0x002fe2000f8e10ff */
[----:B------:R1:W-:Y:S01]  /*2480*/  STS [R9], R14 ;  /* 0x0000000e09007388 */ /* 0x0003e20000000800 */
[----:B------:R-:W-:-:S02]  /*2490*/  LEA R4, R57, UR4, 0x2 ;  /* 0x0000000439047c11 */ /* 0x000fc4000f8e10ff */
[----:B--2---:R-:W-:Y:S01]  /*24a0*/  LEA R7, R59, UR4, 0x2 ;  /* 0x000000043b077c11 */ /* 0x004fe2000f8e10ff */
[----:B------:R2:W-:Y:S01]  /*24b0*/  STS [R8], R15 ;  /* 0x0000000f08007388 */ /* 0x0005e20000000800 */
[----:B0-----:R-:W-:-:S03]  /*24c0*/  LEA R6, R63, UR4, 0x2 ;  /* 0x000000043f067c11 */ /* 0x001fc6000f8e10ff */
[----:B------:R0:W-:Y:S01]  /*24d0*/  STS [R11], R16 ;  /* 0x000000100b007388 */ /* 0x0001e20000000800 */
[----:B-1----:R-:W-:-:S03]  /*24e0*/  LEA R9, R61, UR4, 0x2 ;  /* 0x000000043d097c11 */ /* 0x002fc6000f8e10ff */
[----:B------:R-:W-:Y:S01]  /*24f0*/  STS [R10], R17 ;  /* 0x000000110a007388 */ /* 0x000fe20000000800 */
[----:B--2---:R-:W-:-:S03]  /*2500*/  LEA R8, R67, UR4, 0x2 ;  /* 0x0000000443087c11 */ /* 0x004fc6000f8e10ff */
[----:B------:R1:W-:Y:S01]  /*2510*/  STS [R5], R18 ;  /* 0x0000001205007388 */ /* 0x0003e20000000800 */
[----:B0-----:R-:W-:-:S03]  /*2520*/  LEA R11, R65, UR4, 0x2 ;  /* 0x00000004410b7c11 */ /* 0x001fc6000f8e10ff */
[----:B------:R0:W-:Y:S04]  /*2530*/  STS [R2], R19 ;  /* 0x0000001302007388 */ /* 0x0001e80000000800 */
[----:B------:R2:W-:Y:S01]  /*2540*/  STS [R3], R20 ;  /* 0x0000001403007388 */ /* 0x0005e20000000800 */
[----:B-1----:R-:W-:-:S03]  /*2550*/  LEA R5, R69, UR4, 0x2 ;  /* 0x0000000445057c11 */ /* 0x002fc6000f8e10ff */
[----:B------:R2:W-:Y:S01]  /*2560*/  STS [R4], R21 ;  /* 0x0000001504007388 */ /* 0x0005e20000000800 */
[----:B0-----:R-:W-:-:S03]  /*2570*/  LEA R19, R71, UR4, 0x2 ;  /* 0x0000000447137c11 */ /* 0x001fc6000f8e10ff */
[----:B------:R2:W-:Y:S04]  /*2580*/  STS [R7], R22 ;  /* 0x0000001607007388 */ /* 0x0005e80000000800 */
[----:B------:R2:W-:Y:S04]  /*2590*/  STS [R9], R24 ;  /* 0x0000001809007388 */ /* 0x0005e80000000800 */
[----:B------:R2:W-:Y:S04]  /*25a0*/  STS [R6], R25 ;  /* 0x0000001906007388 */ /* 0x0005e80000000800 */
[----:B------:R2:W-:Y:S04]  /*25b0*/  STS [R11], R26 ;  /* 0x0000001a0b007388 */ /* 0x0005e80000000800 */
[----:B------:R2:W-:Y:S04]  /*25c0*/  STS [R8], R27 ;  /* 0x0000001b08007388 */ /* 0x0005e80000000800 */
[----:B------:R2:W-:Y:S04]  /*25d0*/  STS [R5], R28 ;  /* 0x0000001c05007388 */ /* 0x0005e80000000800 */
[----:B------:R2:W-:Y:S01]  /*25e0*/  STS [R19], R30 ;  /* 0x0000001e13007388 */ /* 0x0005e20000000800 */
[----:B------:R-:W-:Y:S06]  /*25f0*/  BAR.SYNC.DEFER_BLOCKING 0x0 ;  /* 0x0000000000007b1d */ /* 0x000fec0000010000 */
[----:B------:R2:W0:Y:S04]  /*2600*/  LDS R2, [R33] ;  /* 0x0000000021027984 */ /* 0x0004280000000800 */
[----:B------:R2:W1:Y:S04]  /*2610*/  LDS R3, [R33+0x4] ;  /* 0x0000040021037984 */ /* 0x0004680000000800 */
[----:B------:R2:W3:Y:S04]  /*2620*/  LDS R12, [R33+0x8] ;  /* 0x00000800210c7984 */ /* 0x0004e80000000800 */
[----:B------:R2:W4:Y:S04]  /*2630*/  LDS R13, [R33+0xc] ;  /* 0x00000c00210d7984 */ /* 0x0005280000000800 */
[----:B------:R2:W0:Y:S04]  /*2640*/  LDS R14, [R33+0x10] ;  /* 0x00001000210e7984 */ /* 0x0004280000000800 */
        /* <DEDUP_REMOVED lines=13> */
[----:B------:R2:W0:Y:S01]  /*2720*/  LDS R30, [R33+0x48] ;  /* 0x00004800211e7984 */ /* 0x0004220000000800 */
[----:B------:R-:W-:Y:S06]  /*2730*/  BAR.SYNC.DEFER_BLOCKING 0x0 ;  /* 0x0000000000007b1d */ /* 0x000fec0000010000 */
[----:B-1-34-:R-:W-:Y:S05]  /*2740*/  BRA `(.L_x_220) ;  /* 0xffffffdc00f87947 */ /* 0x01afea000383ffff */
.L_x_219:
[----:B------:R-:W-:Y:S01]  /*2750*/  LEA R5, R5, UR4, 0x2 ;  /* 0x0000000405057c11 */ /* 0x000fe2000f8e10ff */
[C---:B------:R-:W-:Y:S01]  /*2760*/  IMAD R33, R0.reuse, -0x48, R33 ;  /* 0xffffffb800217824 */ /* 0x040fe200078e0221 */
[----:B------:R-:W-:Y:S01]  /*2770*/  LEA R4, R37, UR4, 0x2 ;  /* 0x0000000425047c11 */ /* 0x000fe2000f8e10ff */
[C---:B------:R-:W-:Y:S01]  /*2780*/  VIADD R7, R0.reuse, 0x100 ;  /* 0x0000010000077836 */ /* 0x040fe20000000000 */
[----:B------:R-:W-:Y:S01]  /*2790*/  LEA R39, R39, UR4, 0x2 ;  /* 0x0000000427277c11 */ /* 0x000fe2000f8e10ff */
[----:B------:R0:W-:Y:S01]  /*27a0*/  STS [R5], R2 ;  /* 0x0000000205007388 */ /* 0x0001e20000000800 */
[----:B------:R-:W-:Y:S01]  /*27b0*/  LEA R6, R41, UR4, 0x2 ;  /* 0x0000000429067c11 */ /* 0x000fe2000f8e10ff */
[----:B------:R-:W-:Y:S01]  /*27c0*/  VIADD R9, R0, 0x200 ;  /* 0x0000020000097836 */ /* 0x000fe20000000000 */
[----:B------:R-:W-:Y:S01]  /*27d0*/  LEA R43, R43, UR4, 0x2 ;  /* 0x000000042b2b7c11 */ /* 0x000fe2000f8e10ff */
[----:B------:R1:W-:Y:S01]  /*27e0*/  STS [R4], R3 ;  /* 0x0000000304007388 */ /* 0x0003e20000000800 */
[----:B------:R-:W-:-:S02]  /*27f0*/  LEA R8, R45, UR4, 0x2 ;  /* 0x000000042d087c11 */ /* 0x000fc4000f8e10ff */
[----:B------:R-:W-:Y:S01]  /*2800*/  LEA R47, R47, UR4, 0x2 ;  /* 0x000000042f2f7c11 */ /* 0x000fe2000f8e10ff */
[----:B------:R-:W-:Y:S01]  /*2810*/  STS [R39], R12 ;  /* 0x0000000c27007388 */ /* 0x000fe20000000800 */
[----:B------:R-:W-:Y:S02]  /*2820*/  LEA R10, R49, UR4, 0x2 ;  /* 0x00000004310a7c11 */ /* 0x000fe4000f8e10ff */
[----:B------:R-:W-:Y:S01]  /*2830*/  LEA R51, R51, UR4, 0x2 ;  /* 0x0000000433337c11 */ /* 0x000fe2000f8e10ff */
[----:B------:R2:W-:Y:S01]  /*2840*/  STS [R6], R13 ;  /* 0x0000000d06007388 */ /* 0x0005e20000000800 */
[----:B0-----:R-:W-:Y:S02]  /*2850*/  LEA R2, R53, UR4, 0x2 ;  /* 0x0000000435027c11 */ /* 0x001fe4000f8e10ff */
[----:B------:R-:W-:Y:S01]  /*2860*/  LEA R55, R55, UR4, 0x2 ;  /* 0x0000000437377c11 */ /* 0x000fe2000f8e10ff */
[----:B------:R0:W-:Y:S01]  /*2870*/  STS [R43], R14 ;  /* 0x0000000e2b007388 */ /* 0x0001e20000000800 */
[----:B-1----:R-:W-:-:S02]  /*2880*/  LEA R4, R57, UR4, 0x2 ;  /* 0x0000000439047c11 */ /* 0x002fc4000f8e10ff */
[----:B------:R-:W-:Y:S01]  /*2890*/  LEA R59, R59, UR4, 0x2 ;  /* 0x000000043b3b7c11 */ /* 0x000fe2000f8e10ff */
[----:B------:R1:W-:Y:S01]  /*28a0*/  STS [R8], R15 ;  /* 0x0000000f08007388 */ /* 0x0003e20000000800 */
[----:B------:R-:W-:Y:S01]  /*28b0*/  LEA R61, R61, UR4, 0x2 ;  /* 0x000000043d3d7c11 */ /* 0x000fe2000f8e10ff */
[C---:B--2---:R-:W-:Y:S01]  /*28c0*/  VIADD R13, R0.reuse, 0x500 ;  /* 0x00000500000d7836 */ /* 0x044fe20000000000 */
[----:B------:R-:W-:Y:S01]  /*28d0*/  LEA R6, R63, UR4, 0x2 ;  /* 0x000000043f067c11 */ /* 0x000fe2000f8e10ff */
[----:B------:R2:W-:Y:S01]  /*28e0*/  STS [R47], R16 ;  /* 0x000000102f007388 */ /* 0x0005e20000000800 */
[----:B------:R-:W-:Y:S01]  /*28f0*/  LEA R65, R65, UR4, 0x2 ;  /* 0x0000000441417c11 */ /* 0x000fe2000f8e10ff */
[C---:B0-----:R-:W-:Y:S01]  /*2900*/  VIADD R14, R0.reuse, 0x600 ;  /* 0x00000600000e7836 */ /* 0x041fe20000000000 */
[----:B------:R-:W-:Y:S01]  /*2910*/  LEA R69, R69, UR4, 0x2 ;  /* 0x0000000445457c11 */ /* 0x000fe2000f8e10ff */
[----:B------:R0:W-:Y:S01]  /*2920*/  STS [R10], R17 ;  /* 0x000000110a007388 */ /* 0x0001e20000000800 */
[----:B------:R-:W-:Y:S01]  /*2930*/  LEA R71, R71, UR4, 0x2 ;  /* 0x0000000447477c11 */ /* 0x000fe2000f8e10ff */
[C---:B-1----:R-:W-:Y:S01]  /*2940*/  VIADD R15, R0.reuse, 0x700 ;  /* 0x00000700000f7836 */ /* 0x042fe20000000000 */
[----:B------:R-:W-:Y:S01]  /*2950*/  LEA R8, R67, UR4, 0x2 ;  /* 0x0000000443087c11 */ /* 0x000fe2000f8e10ff */
[----:B------:R-:W-:Y:S01]  /*2960*/  STS [R51], R18 ;  /* 0x0000001233007388 */ /* 0x000fe20000000800 */
[----:B------:R-:W1:Y:S01]  /*2970*/  LDCU.64 UR4, c[0x0][0x3a0] ;  /* 0x00007400ff0477ac */ /* 0x000e620008000a00 */
[C---:B------:R-:W-:Y:S01]  /*2980*/  LOP3.LUT R12, R0.reuse, 0x400, RZ, 0xfc, !PT ;  /* 0x00000400000c7812 */ /* 0x040fe200078efcff */
[C---:B--2---:R-:W-:Y:S01]  /*2990*/  VIADD R16, R0.reuse, 0xd00 ;  /* 0x00000d0000107836 */ /* 0x044fe20000000000 */
[----:B------:R2:W-:Y:S01]  /*29a0*/  STS [R2], R19 ;  /* 0x0000001302007388 */ /* 0x0005e20000000800 */
[----:B0-----:R-:W-:-:S03]  /*29b0*/  VIADD R10, R0, 0x300 ;  /* 0x00000300000a7836 */ /* 0x001fc60000000000 */
[----:B------:R-:W-:Y:S04]  /*29c0*/  STS [R55], R20 ;  /* 0x0000001437007388 */ /* 0x000fe80000000800 */
[----:B------:R-:W-:Y:S01]  /*29d0*/  STS [R4], R21 ;  /* 0x0000001504007388 */ /* 0x000fe20000000800 */
[----:B--2---:R-:W0:Y:S03]  /*29e0*/  LDC.64 R2, c[0x0][0x388] ;  /* 0x0000e200ff027b82 */ /* 0x004e260000000a00 */
[----:B------:R-:W-:Y:S01]  /*29f0*/  STS [R59], R22 ;  /* 0x000000163b007388 */ /* 0x000fe20000000800 */
[----:B-1----:R-:W-:-:S03]  /*2a00*/  ISETP.GE.U32.AND P2, PT, R7, UR4, PT ;  /* 0x0000000407007c0c */ /* 0x002fc6000bf46070 */
[----:B------:R-:W-:Y:S01]  /*2a10*/  STS [R61], R24 ;  /* 0x000000183d007388 */ /* 0x000fe20000000800 */
[----:B------:R-:W-:Y:S02]  /*2a20*/  ISETP.GE.U32.AND P3, PT, R9, UR4, PT ;  /* 0x0000000409007c0c */ /* 0x000fe4000bf66070 */
[----:B------:R-:W-:Y:S01]  /*2a30*/  ISETP.GE.U32.AND P6, PT, R10, UR4, PT ;  /* 0x000000040a007c0c */ /* 0x000fe2000bfc6070 */
[----:B------:R-:W-:Y:S01]  /*2a40*/  STS [R6], R25 ;  /* 0x0000001906007388 */ /* 0x000fe20000000800 */
[----:B------:R-:W-:Y:S02]  /*2a50*/  ISETP.GE.U32.AND.EX P3, PT, RZ, UR5, PT, P3 ;  /* 0x00000005ff007c0c */ /* 0x000fe4000bf66130 */
[----:B------:R-:W-:Y:S01]  /*2a60*/  ISETP.GE.U32.AND.EX P2, PT, RZ, UR5, PT, P2 ;  /* 0x00000005ff007c0c */ /* 0x000fe2000bf46120 */
[----:B------:R-:W-:Y:S01]  /*2a70*/  STS [R65], R26 ;  /* 0x0000001a41007388 */ /* 0x000fe20000000800 */
[----:B------:R-:W-:Y:S02]  /*2a80*/  ISETP.GE.U32.AND P1, PT, R13, UR4, PT ;  /* 0x000000040d007c0c */ /* 0x000fe4000bf26070 */
[----:B------:R-:W-:Y:S01]  /*2a90*/  ISETP.GE.U32.AND.EX P6, PT, RZ, UR5, PT, P6 ;  /* 0x00000005ff007c0c */ /* 0x000fe2000bfc6160 */
[----:B------:R-:W-:Y:S01]  /*2aa0*/  STS [R8], R27 ;  /* 0x0000001b08007388 */ /* 0x000fe20000000800 */
[----:B------:R-:W-:-:S02]  /*2ab0*/  ISETP.GE.U32.AND.EX P1, PT, RZ, UR5, PT, P1 ;  /* 0x00000005ff007c0c */ /* 0x000fc4000bf26110 */
[----:B------:R-:W-:Y:S01]  /*2ac0*/  ISETP.GE.U32.AND P5, PT, R12, UR4, PT ;  /* 0x000000040c007c0c */ /* 0x000fe2000bfa6070 */
[----:B------:R-:W-:Y:S01]  /*2ad0*/  STS [R69], R28 ;  /* 0x0000001c45007388 */ /* 0x000fe20000000800 */
[----:B------:R-:W-:Y:S01]  /*2ae0*/  ISETP.GE.U32.AND P4, PT, R15, UR4, PT ;  /* 0x000000040f007c0c */ /* 0x000fe2000bf86070 */
[----:B0-----:R-:W-:Y:S01]  /*2af0*/  IMAD.WIDE.U32 R2, R0, 0x4, R2 ;  /* 0x0000000400027825 */ /* 0x001fe200078e0002 */
[----:B------:R-:W-:Y:S01]  /*2b00*/  ISETP.GE.U32.AND.EX P5, PT, RZ, UR5, PT, P5 ;  /* 0x00000005ff007c0c */ /* 0x000fe2000bfa6150 */
[----:B------:R-:W-:Y:S01]  /*2b10*/  STS [R71], R30 ;  /* 0x0000001e47007388 */ /* 0x000fe20000000800 */
[----:B------:R-:W-:Y:S01]  /*2b20*/  BAR.SYNC.DEFER_BLOCKING 0x0 ;  /* 0x0000000000007b1d */ /* 0x000fe20000010000 */
[----:B------:R-:W-:Y:S01]  /*2b30*/  ISETP.GE.U32.AND P0, PT, R14, UR4, PT ;  /* 0x000000040e007c0c */ /* 0x000fe2000bf06070 */
[C---:B------:R-:W-:Y:S01]  /*2b40*/  VIADD R14, R0.reuse, 0x900 ;  /* 0x00000900000e7836 */ /* 0x040fe20000000000 */
[----:B------:R-:W-:Y:S02]  /*2b50*/  LOP3.LUT R12, R0, 0x800, RZ, 0xfc, !PT ;  /* 0x00000800000c7812 */ /* 0x000fe400078efcff */
[----:B------:R-:W-:-:S02]  /*2b60*/  ISETP.GE.U32.AND.EX P0, PT, RZ, UR5, PT, P0 ;  /* 0x00000005ff007c0c */ /* 0x000fc4000bf06100 */
[----:B------:R-:W-:Y:S01]  /*2b70*/  ISETP.GE.U32.AND.EX P4, PT, RZ, UR5, PT, P4 ;  /* 0x00000005ff007c0c */ /* 0x000fe2000bf86140 */
[----:B------:R-:W0:Y:S04]  /*2b80*/  LDS R5, [R33+0x800] ;  /* 0x0008000021057984 */ /* 0x000e280000000800 */
[----:B------:R-:W1:Y:S04]  /*2b90*/  LDS R4, [R33+0x400] ;  /* 0x0004000021047984 */ /* 0x000e680000000800 */
[----:B------:R-:W2:Y:S04]  /*2ba0*/  LDS R6, [R33+0xc00] ;  /* 0x000c000021067984 */ /* 0x000ea80000000800 */
[----:B------:R-:W3:Y:S04]  /*2bb0*/  LDS R8, [R33+0x1400] ;  /* 0x0014000021087984 */ /* 0x000ee80000000800 */
[----:B------:R-:W4:Y:S04]  /*2bc0*/  LDS R7, [R33+0x1000] ;  /* 0x0010000021077984 */ /* 0x000f280000000800 */
[----:B------:R-:W5:Y:S04]  /*2bd0*/  LDS R9, [R33+0x1800] ;  /* 0x0018000021097984 */ /* 0x000f680000000800 */
[----:B------:R-:W5:Y:S01]  /*2be0*/  LDS R10, [R33+0x1c00] ;  /* 0x001c0000210a7984 */ /* 0x000f620000000800 */
[----:B0-----:R-:W-:-:S03]  /*2bf0*/  @!P3 LOP3.LUT R13, R5, 0x80000000, RZ, 0x3c, !PT ;  /* 0x80000000050db812 */ /* 0x001fc600078e3cff */
[----:B------:R-:W-:Y:S01]  /*2c00*/  LDS R5, [R33+0x2400] ;  /* 0x0024000021057984 */ /* 0x000fe20000000800 */
[----:B-1----:R-:W-:-:S03]  /*2c10*/  @!P2 LOP3.LUT R11, R4, 0x80000000, RZ, 0x3c, !PT ;  /* 0x80000000040ba812 */ /* 0x002fc600078e3cff */
[----:B------:R-:W0:Y:S01]  /*2c20*/  LDS R4, [R33+0x2000] ;  /* 0x0020000021047984 */ /* 0x000e220000000800 */
[----:B--2---:R-:W-:-:S03]  /*2c30*/  @!P6 LOP3.LUT R15, R6, 0x80000000, RZ, 0x3c, !PT ;  /* 0x80000000060fe812 */ /* 0x004fc600078e3cff */
[----:B------:R-:W-:Y:S01]  /*2c40*/  @!P2 STG.E desc[UR8][R2.64+0x400], R11 ;  /* 0x0004000b0200a986 */ /* 0x000fe2000c101908 */
[----:B------:R-:W-:Y:S01]  /*2c50*/  ISETP.GE.U32.AND P2, PT, R12, UR4, PT ;  /* 0x000000040c007c0c */ /* 0x000fe2000bf46070 */
[----:B------:R-:W-:Y:S01]  /*2c60*/  VIADD R12, R0, 0xa00 ;  /* 0x00000a00000c7836 */ /* 0x000fe20000000000 */
[----:B---3--:R-:W-:Y:S01]  /*2c70*/  @!P1 LOP3.LUT R19, R8, 0x80000000, RZ, 0x3c, !PT ;  /* 0x8000000008139812 */ /* 0x008fe200078e3cff */
[----:B------:R-:W-:Y:S01]  /*2c80*/  LDS R11, [R33+0x2800] ;  /* 0x00280000210b7984 */ /* 0x000fe20000000800 */
[----:B------:R-:W-:Y:S02]  /*2c90*/  ISETP.GE.U32.AND.EX P2, PT, RZ, UR5, PT, P2 ;  /* 0x00000005ff007c0c */ /* 0x000fe4000bf46120 */
[----:B----4-:R-:W-:Y:S01]  /*2ca0*/  @!P5 LOP3.LUT R17, R7, 0x80000000, RZ, 0x3c, !PT ;  /* 0x800000000711d812 */ /* 0x010fe200078e3cff */
[----:B------:R-:W-:Y:S01]  /*2cb0*/  LDS R6, [R33+0x2c00] ;  /* 0x002c000021067984 */ /* 0x000fe20000000800 */
[----:B-----5:R-:W-:-:S03]  /*2cc0*/  @!P0 LOP3.LUT R21, R9, 0x80000000, RZ, 0x3c, !PT ;  /* 0x8000000009158812 */ /* 0x020fc600078e3cff */
[----:B------:R-:W-:Y:S01]  /*2cd0*/  @!P1 STG.E desc[UR8][R2.64+0x1400], R19 ;  /* 0x0014001302009986 */ /* 0x000fe2000c101908 */
[----:B------:R-:W-:-:S03]  /*2ce0*/  ISETP.GE.U32.AND P1, PT, R0, UR4, PT ;  /* 0x0000000400007c0c */ /* 0x000fc6000bf26070 */
[----:B------:R-:W1:Y:S01]  /*2cf0*/  LDS R7, [R33+0x3000] ;  /* 0x0030000021077984 */ /* 0x000e620000000800 */
[----:B------:R-:W-:-:S03]  /*2d00*/  ISETP.GE.U32.AND.EX P1, PT, RZ, UR5, PT, P1 ;  /* 0x00000005ff007c0c */ /* 0x000fc6000bf26110 */
[----:B------:R-:W-:Y:S01]  /*2d10*/  @!P3 STG.E desc[UR8][R2.64+0x800], R13 ;  /* 0x0008000d0200b986 */ /* 0x000fe2000c101908 */
[----:B------:R-:W-:Y:S01]  /*2d20*/  ISETP.GE.U32.AND P3, PT, R14, UR4, PT ;  /* 0x000000040e007c0c */ /* 0x000fe2000bf66070 */
[----:B------:R-:W-:Y:S02]  /*2d30*/  VIADD R14, R0, 0xb00 ;  /* 0x00000b00000e7836 */ /* 0x000fe40000000000 */
[----:B------:R2:W-:Y:S01]  /*2d40*/  @!P6 STG.E desc[UR8][R2.64+0xc00], R15 ;  /* 0x000c000f0200e986 */ /* 0x0005e2000c101908 */
[----:B------:R-:W-:Y:S02]  /*2d50*/  ISETP.GE.U32.AND P6, PT, R12, UR4, PT ;  /* 0x000000040c007c0c */ /* 0x000fe4000bfc6070 */
[----:B------:R-:W-:Y:S01]  /*2d60*/  LOP3.LUT R12, R0, 0xc00, RZ, 0xfc, !PT ;  /* 0x00000c00000c7812 */ /* 0x000fe200078efcff */
[----:B------:R0:W-:Y:S01]  /*2d70*/  @!P5 STG.E desc[UR8][R2.64+0x1000], R17 ;  /* 0x001000110200d986 */ /* 0x0001e2000c101908 */
[----:B------:R-:W-:Y:S02]  /*2d80*/  ISETP.GE.U32.AND.EX P3, PT, RZ, UR5, PT, P3 ;  /* 0x00000005ff007c0c */ /* 0x000fe4000bf66130 */
[----:B------:R-:W-:Y:S01]  /*2d90*/  ISETP.GE.U32.AND P5, PT, R14, UR4, PT ;  /* 0x000000040e007c0c */ /* 0x000fe2000bfa6070 */
[----:B------:R-:W-:Y:S01]  /*2da0*/  @!P0 STG.E desc[UR8][R2.64+0x1800], R21 ;  /* 0x0018001502008986 */ /* 0x000fe2000c101908 */
[----:B------:R-:W-:-:S02]  /*2db0*/  ISETP.GE.U32.AND P0, PT, R12, UR4, PT ;  /* 0x000000040c007c0c */ /* 0x000fc4000bf06070 */
[----:B--2---:R-:W-:Y:S01]  /*2dc0*/  @!P4 LOP3.LUT R15, R10, 0x80000000, RZ, 0x3c, !PT ;  /* 0x800000000a0fc812 */ /* 0x004fe200078e3cff */
[----:B------:R-:W2:Y:S01]  /*2dd0*/  LDS R8, [R33+0x3400] ;  /* 0x0034000021087984 */ /* 0x000ea20000000800 */
[----:B------:R-:W-:Y:S02]  /*2de0*/  ISETP.GE.U32.AND.EX P0, PT, RZ, UR5, PT, P0 ;  /* 0x00000005ff007c0c */ /* 0x000fe4000bf06100 */
[----:B0-----:R-:W-:Y:S01]  /*2df0*/  @!P2 LOP3.LUT R17, R4, 0x80000000, RZ, 0x3c, !PT ;  /* 0x800000000411a812 */ /* 0x001fe200078e3cff */
[----:B------:R-:W0:Y:S02]  /*2e00*/  LDS R9, [R33+0x3800] ;  /* 0x0038000021097984 */ /* 0x000e240000000800 */
[----:B------:R-:W-:Y:S01]  /*2e10*/  @!P3 LOP3.LUT R5, R5, 0x80000000, RZ, 0x3c, !PT ;  /* 0x800000000505b812 */ /* 0x000fe200078e3cff */
[----:B------:R-:W-:Y:S01]  /*2e20*/  VIADD R4, R0, 0xe00 ;  /* 0x00000e0000047836 */ /* 0x000fe20000000000 */
[----:B------:R-:W3:Y:S04]  /*2e30*/  LDS R10, [R33+0x3c00] ;  /* 0x003c0000210a7984 */ /* 0x000ee80000000800 */
[----:B------:R-:W4:Y:S04]  /*2e40*/  LDS R12, [R33+0x4000] ;  /* 0x00400000210c7984 */ /* 0x000f280000000800 */
[----:B------:R-:W5:Y:S01]  /*2e50*/  LDS R13, [R33+0x4400] ;  /* 0x00440000210d7984 */ /* 0x000f620000000800 */
[----:B-1----:R-:W-:-:S03]  /*2e60*/  @!P0 LOP3.LUT R7, R7, 0x80000000, RZ, 0x3c, !PT ;  /* 0x8000000007078812 */ /* 0x002fc600078e3cff */
[----:B------:R-:W1:Y:S04]  /*2e70*/  @!P1 LDS R14, [R33] ;  /* 0x00000000210e9984 */ /* 0x000e680000000800 */
[----:B------:R2:W-:Y:S01]  /*2e80*/  @!P4 STG.E desc[UR8][R2.64+0x1c00], R15 ;  /* 0x001c000f0200c986 */ /* 0x0005e2000c101908 */
[----:B------:R-:W-:Y:S02]  /*2e90*/  ISETP.GE.U32.AND.EX P4, PT, RZ, UR5, PT, P6 ;  /* 0x00000005ff007c0c */ /* 0x000fe4000bf86160 */
[----:B------:R-:W-:Y:S01]  /*2ea0*/  ISETP.GE.U32.AND.EX P6, PT, RZ, UR5, PT, P5 ;  /* 0x00000005ff007c0c */ /* 0x000fe2000bfc6150 */
[----:B------:R-:W-:Y:S01]  /*2eb0*/  @!P3 STG.E desc[UR8][R2.64+0x2400], R5 ;  /* 0x002400050200b986 */ /* 0x000fe2000c101908 */
[----:B------:R-:W-:-:S03]  /*2ec0*/  ISETP.GE.U32.AND P5, PT, R16, UR4, PT ;  /* 0x0000000410007c0c */ /* 0x000fc6000bfa6070 */
[----:B------:R0:W-:Y:S01]  /*2ed0*/  @!P2 STG.E desc[UR8][R2.64+0x2000], R17 ;  /* 0x002000110200a986 */ /* 0x0001e2000c101908 */
[----:B------:R-:W-:Y:S02]  /*2ee0*/  ISETP.GE.U32.AND P2, PT, R4, UR4, PT ;  /* 0x0000000404007c0c */ /* 0x000fe4000bf46070 */
[C---:B------:R-:W-:Y:S01]  /*2ef0*/  LOP3.LUT R4, R0.reuse, 0x1000, RZ, 0xfc, !PT ;  /* 0x0000100000047812 */ /* 0x040fe200078efcff */
[----:B--2---:R-:W-:Y:S01]  /*2f00*/  VIADD R15, R0, 0xf00 ;  /* 0x00000f00000f7836 */ /* 0x004fe20000000000 */
[----:B------:R-:W-:Y:S01]  /*2f10*/  ISETP.GE.U32.AND.EX P5, PT, RZ, UR5, PT, P5 ;  /* 0x00000005ff007c0c */ /* 0x000fe2000bfa6150 */
[----:B------:R-:W-:Y:S01]  /*2f20*/  @!P0 STG.E desc[UR8][R2.64+0x3000], R7 ;  /* 0x0030000702008986 */ /* 0x000fe2000c101908 */
[----:B------:R-:W-:Y:S02]  /*2f30*/  @!P4 LOP3.LUT R11, R11, 0x80000000, RZ, 0x3c, !PT ;  /* 0x800000000b0bc812 */ /* 0x000fe400078e3cff */
[----:B------:R-:W-:Y:S02]  /*2f40*/  ISETP.GE.U32.AND P3, PT, R15, UR4, PT ;  /* 0x000000040f007c0c */ /* 0x000fe4000bf66070 */
[----:B------:R-:W-:Y:S01]  /*2f50*/  @!P6 LOP3.LUT R15, R6, 0x80000000, RZ, 0x3c, !PT ;  /* 0x80000000060fe812 */ /* 0x000fe200078e3cff */
[----:B------:R-:W-:Y:S01]  /*2f60*/  VIADD R6, R0, 0x1100 ;  /* 0x0000110000067836 */ /* 0x000fe20000000000 */
[----:B------:R3:W-:Y:S01]  /*2f70*/  @!P4 STG.E desc[UR8][R2.64+0x2800], R11 ;  /* 0x0028000b0200c986 */ /* 0x0007e2000c101908 */
[----:B------:R-:W-:Y:S01]  /*2f80*/  ISETP.GE.U32.AND P4, PT, R4, UR4, PT ;  /* 0x0000000404007c0c */ /* 0x000fe2000bf86070 */
[----:B------:R-:W-:Y:S01]  /*2f90*/  VIADD R0, R0, 0x1200 ;  /* 0x0000120000007836 */ /* 0x000fe20000000000 */
[----:B------:R-:W-:Y:S01]  /*2fa0*/  ISETP.GE.U32.AND.EX P2, PT, RZ, UR5, PT, P2 ;  /* 0x00000005ff007c0c */ /* 0x000fe2000bf46120 */
[----:B------:R4:W-:Y:S01]  /*2fb0*/  @!P6 STG.E desc[UR8][R2.64+0x2c00], R15 ;  /* 0x002c000f0200e986 */ /* 0x0009e2000c101908 */
[----:B------:R-:W-:-:S02]  /*2fc0*/  ISETP.GE.U32.AND P6, PT, R6, UR4, PT ;  /* 0x0000000406007c0c */ /* 0x000fc4000bfc6070 */
[----:B------:R-:W-:Y:S02]  /*2fd0*/  ISETP.GE.U32.AND.EX P3, PT, RZ, UR5, PT, P3 ;  /* 0x00000005ff007c0c */ /* 0x000fe4000bf66130 */
[----:B------:R-:W-:Y:S02]  /*2fe0*/  ISETP.GE.U32.AND.EX P4, PT, RZ, UR5, PT, P4 ;  /* 0x00000005ff007c0c */ /* 0x000fe4000bf86140 */
[----:B------:R-:W-:Y:S02]  /*2ff0*/  ISETP.GE.U32.AND.EX P6, PT, RZ, UR5, PT, P6 ;  /* 0x00000005ff007c0c */ /* 0x000fe4000bfc6160 */
[----:B------:R-:W-:Y:S02]  /*3000*/  ISETP.GE.U32.AND P0, PT, R0, UR4, PT ;  /* 0x0000000400007c0c */ /* 0x000fe4000bf06070 */
[----:B0-----:R-:W-:Y:S02]  /*3010*/  @!P5 LOP3.LUT R17, R8, 0x80000000, RZ, 0x3c, !PT ;  /* 0x800000000811d812 */ /* 0x001fe400078e3cff */
[----:B------:R-:W-:-:S02]  /*3020*/  ISETP.GE.U32.AND.EX P0, PT, RZ, UR5, PT, P0 ;  /* 0x00000005ff007c0c */ /* 0x000fc4000bf06100 */
[----:B------:R-:W-:Y:S01]  /*3030*/  @!P2 LOP3.LUT R9, R9, 0x80000000, RZ, 0x3c, !PT ;  /* 0x800000000909a812 */ /* 0x000fe200078e3cff */
[----:B------:R0:W-:Y:S01]  /*3040*/  @!P5 STG.E desc[UR8][R2.64+0x3400], R17 ;  /* 0x003400110200d986 */ /* 0x0001e2000c101908 */
[----:B---3--:R-:W-:Y:S02]  /*3050*/  @!P3 LOP3.LUT R11, R10, 0x80000000, RZ, 0x3c, !PT ;  /* 0x800000000a0bb812 */ /* 0x008fe400078e3cff */
[----:B----4-:R-:W-:Y:S01]  /*3060*/  @!P4 LOP3.LUT R15, R12, 0x80000000, RZ, 0x3c, !PT ;  /* 0x800000000c0fc812 */ /* 0x010fe200078e3cff */
[----:B------:R0:W-:Y:S01]  /*3070*/  @!P2 STG.E desc[UR8][R2.64+0x3800], R9 ;  /* 0x003800090200a986 */ /* 0x0001e2000c101908 */
[----:B-----5:R-:W-:Y:S02]  /*3080*/  @!P6 LOP3.LUT R13, R13, 0x80000000, RZ, 0x3c, !PT ;  /* 0x800000000d0de812 */ /* 0x020fe400078e3cff */
[----:B-1----:R-:W-:Y:S01]  /*3090*/  @!P1 LOP3.LUT R5, R14, 0x80000000, RZ, 0x3c, !PT ;  /* 0x800000000e059812 */ /* 0x002fe200078e3cff */
[----:B------:R0:W-:Y:S04]  /*30a0*/  @!P3 STG.E desc[UR8][R2.64+0x3c00], R11 ;  /* 0x003c000b0200b986 */ /* 0x0001e8000c101908 */
[----:B------:R0:W-:Y:S04]  /*30b0*/  @!P4 STG.E desc[UR8][R2.64+0x4000], R15 ;  /* 0x0040000f0200c986 */ /* 0x0001e8000c101908 */
[----:B------:R0:W-:Y:S04]  /*30c0*/  @!P6 STG.E desc[UR8][R2.64+0x4400], R13 ;  /* 0x0044000d0200e986 */ /* 0x0001e8000c101908 */
[----:B------:R0:W-:Y:S01]  /*30d0*/  @!P1 STG.E desc[UR8][R2.64], R5 ;  /* 0x0000000502009986 */ /* 0x0001e2000c101908 */
[----:B------:R-:W-:Y:S05]  /*30e0*/  @P0 EXIT ;  /* 0x000000000000094d */ /* 0x000fea0003800000 */
[----:B------:R-:W0:Y:S02]  /*30f0*/  LDS R33, [R33+0x4800] ;  /* 0x0048000021217984 */ /* 0x000e240000000800 */
[----:B0-----:R-:W-:-:S05]  /*3100*/  LOP3.LUT R5, R33, 0x80000000, RZ, 0x3c, !PT ;  /* 0x8000000021057812 */ /* 0x001fca00078e3cff */
[----:B------:R-:W-:Y:S01]  /*3110*/  STG.E desc[UR8][R2.64+0x4800], R5 ;  /* 0x0048000502007986 */ /* 0x000fe2000c101908 */
[----:B------:R-:W-:Y:S05]  /*3120*/  EXIT ;  /* 0x000000000000794d */ /* 0x000fea0003800000 */
.L_x_221:
        /* <DEDUP_REMOVED lines=13> */
.L_x_297:


//--------------------- .text._ZN3cub18CUB_300001_SM_10006detail11EmptyKernelIvEEvv --------------------------
	.section	.text._ZN3cub18CUB_300001_SM_10006detail11EmptyKernelIvEEvv,"ax",@progbits
	.align	128
        .global         _ZN3cub18CUB_300001_SM_10006detail11EmptyKernelIvEEvv
        .type           _ZN3cub18CUB_300001_SM_10006detail11EmptyKernelIvEEvv,@function
        .size           _ZN3cub18CUB_300001_SM_10006detail11EmptyKernelIvEEvv,(.L_x_298 - _ZN3cub18CUB_300001_SM_10006detail11EmptyKernelIvEEvv)
        .other          _ZN3cub18CUB_300001_SM_10006detail11EmptyKernelIvEEvv,@"STO_CUDA_ENTRY STV_DEFAULT"
_ZN3cub18CUB_300001_SM_10006detail11EmptyKernelIvEEvv:
.text._ZN3cub18CUB_300001_SM_10006detail11EmptyKernelIvEEvv:
[----:B------:R-:W-:Y:S01]  /*0000*/  LDC R1, c[0x0][0x37c] ;  /* 0x0000df00ff017b82 */ /* 0x000fe20000000800 */
[----:B------:R-:W-:Y:S05]  /*0010*/  EXIT ;  /* 0x000000000000794d */ /* 0x000fea0003800000 */
.L_x_222:
        /* <DEDUP_REMOVED lines=14> */
.L_x_298:


//--------------------- .text._Z11sort_kernelPiii --------------------------
	.section	.text._Z11sort_kernelPiii,"ax",@progbits
	.align	128
        .global         _Z11sort_kernelPiii
        .type           _Z11sort_kernelPiii,@function
        .size           _Z11sort_kernelPiii,(.L_x_299 - _Z11sort_kernelPiii)
        .other          _Z11sort_kernelPiii,@"STO_CUDA_ENTRY STV_DEFAULT"
_Z11sort_kernelPiii:
.text._Z11sort_kernelPiii:
[----:B------:R-:W0:Y:S01]  /*0000*/  LDC R1, c[0x0][0x37c] ;  /* 0x0000df00ff017b82 */ /* 0x000e220000000800 */
[----:B------:R-:W1:Y:S01]  /*0010*/  S2R R0, SR_TID.X ;  /* 0x0000000000007919 */ /* 0x000e620000002100 */
[----:B------:R-:W2:Y:S06]  /*0020*/  LDCU UR5, c[0x0][0x2fc] ;  /* 0x00005f80ff0577ac */ /* 0x000eac0008000800 */
[----:B------:R-:W1:Y:S01]  /*0030*/  S2UR UR6, SR_CTAID.X ;  /* 0x00000000000679c3 */ /* 0x000e620000002500 */
[----:B0-----:R-:W-:Y:S01]  /*0040*/  VIADD R1, R1, 0xfffffff8 ;  /* 0xfffffff801017836 */ /* 0x001fe20000000000 */
[----:B------:R-:W0:Y:S06]  /*0050*/  LDCU UR4, c[0x0][0x2f8] ;  /* 0x00005f00ff0477ac */ /* 0x000e2c0008000800 */
[----:B------:R-:W1:Y:S08]  /*0060*/  LDC R3, c[0x0][0x360] ;  /* 0x0000d800ff037b82 */ /* 0x000e700000000800 */
[----:B------:R-:W3:Y:S01]  /*0070*/  LDC.64 R24, c[0x0][0x388] ;  /* 0x0000e200ff187b82 */ /* 0x000ee20000000a00 */
[----:B0-----:R-:W-:-:S05]  /*0080*/  IADD3 R17, P1, PT, R1, UR4, RZ ;  /* 0x0000000401117c10 */ /* 0x001fca000ff3e0ff */
[----:B--2---:R-:W-:Y:S02]  /*0090*/  IMAD.X R22, RZ, RZ, UR5, P1 ;  /* 0x00000005ff167e24 */ /* 0x004fe400088e06ff */
[----:B-1----:R-:W-:-:S04]  /*00a0*/  IMAD R3, R3, UR6, R0 ;  /* 0x0000000603037c24 */ /* 0x002fc8000f8e0200 */
[----:B---3--:R-:W-:-:S05]  /*00b0*/  IMAD R26, R3, R24, RZ ;  /* 0x00000018031a7224 */ /* 0x008fca00078e02ff */
[----:B------:R-:W-:-:S13]  /*00c0*/  ISETP.GE.AND P0, PT, R26, R25, PT ;  /* 0x000000191a00720c */ /* 0x000fda0003f06270 */
[----:B------:R-:W-:Y:S05]  /*00d0*/  @P0 EXIT ;  /* 0x000000000000094d */ /* 0x000fea0003800000 */
[C---:B------:R-:W-:Y:S01]  /*00e0*/  IMAD.WIDE R2, R26.reuse, 0x4, RZ ;  /* 0x000000041a027825 */ /* 0x040fe200078e02ff */
[----:B------:R-:W-:Y:S01]  /*00f0*/  VIADDMNMX R25, R26, R24, R25, PT ;  /* 0x000000181a197246 */ /* 0x000fe20003800119 */
[----:B------:R-:W0:Y:S01]  /*0100*/  LDCU.64 UR4, c[0x0][0x380] ;  /* 0x00007000ff0477ac */ /* 0x000e220008000a00 */
[----:B------:R-:W1:Y:S01]  /*0110*/  LDC.64 R18, c[0x0][0x380] ;  /* 0x0000e000ff127b82 */ /* 0x000e620000000a00 */
[----:B------:R-:W-:Y:S01]  /*0120*/  BSSY.RECONVERGENT B6, `(.L_x_223) ;  /* 0x000002b000067945 */ /* 0x000fe20003800200 */
[----:B------:R-:W-:Y:S01]  /*0130*/  IMAD.MOV.U32 R29, RZ, RZ, RZ ;  /* 0x000000ffff1d7224 */ /* 0x000fe200078e00ff */
[----:B------:R-:W2:Y:S01]  /*0140*/  LDCU.64 UR36, c[0x0][0x358] ;  /* 0x00006b00ff2477ac */ /* 0x000ea20008000a00 */
[----:B------:R-:W-:-:S04]  /*0150*/  IMAD.WIDE R4, R25, 0x4, -R2 ;  /* 0x0000000419047825 */ /* 0x000fc800078e0a02 */
[----:B------:R-:W-:Y:S01]  /*0160*/  IMAD.MOV.U32 R27, RZ, RZ, RZ ;  /* 0x000000ffff1b7224 */ /* 0x000fe200078e00ff */
[C---:B------:R-:W-:Y:S01]  /*0170*/  ISETP.NE.U32.AND P0, PT, R4.reuse, RZ, PT ;  /* 0x000000ff0400720c */ /* 0x040fe20003f05070 */
[----:B------:R-:W-:Y:S01]  /*0180*/  IMAD.MOV.U32 R16, RZ, RZ, RZ ;  /* 0x000000ffff107224 */ /* 0x000fe200078e00ff */
[--C-:B------:R-:W-:Y:S02]  /*0190*/  SHF.R.S64 R28, R4, 0x2, R5.reuse ;  /* 0x00000002041c7819 */ /* 0x100fe40000001005 */
[----:B------:R-:W-:Y:S02]  /*01a0*/  ISETP.NE.AND.EX P0, PT, R5, RZ, PT, P0 ;  /* 0x000000ff0500720c */ /* 0x000fe40003f05300 */
[----:B------:R-:W-:Y:S02]  /*01b0*/  SHF.R.S32.HI R30, RZ, 0x2, R5 ;  /* 0x00000002ff1e7819 */ /* 0x000fe40000011405 */
[----:B0-----:R-:W-:Y:S01]  /*01c0*/  IADD3 R24, P1, PT, R2, UR4, RZ ;  /* 0x0000000402187c10 */ /* 0x001fe2000ff3e0ff */
[----:B------:R-:W-:-:S03]  /*01d0*/  IMAD.MOV.U32 R2, RZ, RZ, RZ ;  /* 0x000000ffff027224 */ /* 0x000fc600078e00ff */
[----:B------:R-:W-:Y:S01]  /*01e0*/  IADD3.X R23, PT, PT, R3, UR5, RZ, P1, !PT ;  /* 0x0000000503177c10 */ /* 0x000fe20008ffe4ff */
[----:B-1----:R-:W-:-:S04]  /*01f0*/  IMAD.WIDE R18, R25, 0x4, R18 ;  /* 0x0000000419127825 */ /* 0x002fc800078e0212 */
[----:B--2---:R-:W-:Y:S05]  /*0200*/  @!P0 BRA `(.L_x_224) ;  /* 0x0000000000708947 */ /* 0x004fea0003800000 */
[----:B------:R-:W-:-:S04]  /*0210*/  MOV R0, 0x180 ;  /* 0x0000018000007802 */ /* 0x000fc80000000f00 */
[----:B------:R0:W1:Y:S03]  /*0220*/  LDC.64 R2, c[0x4][R0] ;  /* 0x0100000000027b82 */ /* 0x0000660000000a00 */
[----:B------:R-:W-:-:S07]  /*0230*/  LEPC R20, `(.L_x_225) ;  /* 0x000000001014794e */ /* 0x000fce0000000000 */
[----:B01----:R-:W-:Y:S05]  /*0240*/  CALL.ABS.NOINC R2 ;  /* 0x0000000002007343 */ /* 0x003fea0003c00000 */
.L_x_225:
[----:B------:R-:W-:Y:S01]  /*0250*/  ISETP.NE.U32.AND P0, PT, R4, RZ, PT ;  /* 0x000000ff0400720c */ /* 0x000fe20003f05070 */
[----:B------:R-:W-:Y:S02]  /*0260*/  IMAD.MOV.U32 R16, RZ, RZ, R4 ;  /* 0x000000ffff107224 */ /* 0x000fe400078e0004 */
[----:B------:R-:W-:Y:S01]  /*0270*/  IMAD.MOV.U32 R2, RZ, RZ, R5 ;  /* 0x000000ffff027224 */ /* 0x000fe200078e0005 */
[----:B------:R-:W-:Y:S01]  /*0280*/  ISETP.NE.AND.EX P0, PT, R5, RZ, PT, P0 ;  /* 0x000000ff0500720c */ /* 0x000fe20003f05300 */
[----:B------:R-:W-:Y:S02]  /*0290*/  IMAD.MOV.U32 R29, RZ, RZ, R28 ;  /* 0x000000ffff1d7224 */ /* 0x000fe400078e001c */
[----:B------:R-:W-:-:S10]  /*02a0*/  IMAD.MOV.U32 R27, RZ, RZ, R30 ;  /* 0x000000ffff1b7224 */ /* 0x000fd400078e001e */
[----:B------:R-:W-:Y:S05]  /*02b0*/  @P0 BRA `(.L_x_224) ;  /* 0x0000000000440947 */ /* 0x000fea0003800000 */
[----:B------:R-:W-:Y:S02]  /*02c0*/  MOV R0, 0x188 ;  /* 0x0000018800007802 */ /* 0x000fe40000000f00 */
[----:B------:R-:W-:Y:S02]  /*02d0*/  CS2R R4, SRZ ;  /* 0x0000000000047805 */ /* 0x000fe4000001ff00 */
[----:B------:R0:W1:Y:S05]  /*02e0*/  LDC.64 R6, c[0x4][R0] ;  /* 0x0100000000067b82 */ /* 0x00006a0000000a00 */
[----:B------:R-:W-:-:S07]  /*02f0*/  LEPC R20, `(.L_x_226) ;  /* 0x000000001014794e */ /* 0x000fce0000000000 */
[----:B01----:R-:W-:Y:S05]  /*0300*/  CALL.ABS.NOINC R6 ;  /* 0x0000000006007343 */ /* 0x003fea0003c00000 */
.L_x_226:
[----:B------:R-:W0:Y:S01]  /*0310*/  LDC.64 R10, c[0x4][0x168] ;  /* 0x01005a00ff0a7b82 */ /* 0x000e220000000a00 */
[----:B------:R-:W-:Y:S01]  /*0320*/  MOV R0, 0x178 ;  /* 0x0000017800007802 */ /* 0x000fe20000000f00 */
[----:B------:R-:W1:Y:S01]  /*0330*/  LDCU.64 UR4, c[0x4][0x170] ;  /* 0x01002e00ff0477ac */ /* 0x000e620008000a00 */
[----:B------:R-:W-:Y:S02]  /*0340*/  IMAD.MOV.U32 R6, RZ, RZ, R17 ;  /* 0x000000ffff067224 */ /* 0x000fe400078e0011 */
[----:B------:R-:W-:-:S03]  /*0350*/  IMAD.MOV.U32 R7, RZ, RZ, R22 ;  /* 0x000000ffff077224 */ /* 0x000fc600078e0016 */
[----:B------:R2:W3:Y:S01]  /*0360*/  LDC.64 R8, c[0x4][R0] ;  /* 0x0100000000087b82 */ /* 0x0004e20000000a00 */
[----:B-1----:R-:W-:Y:S02]  /*0370*/  IMAD.U32 R4, RZ, RZ, UR4 ;  /* 0x00000004ff047e24 */ /* 0x002fe4000f8e00ff */
[----:B------:R-:W-:Y:S01]  /*0380*/  IMAD.U32 R5, RZ, RZ, UR5 ;  /* 0x00000005ff057e24 */ /* 0x000fe2000f8e00ff */
[----:B0-----:R2:W-:Y:S06]  /*0390*/  STL.64 [R1], R10 ;  /* 0x0000000a01007387 */ /* 0x0015ec0000100a00 */
[----:B------:R-:W-:-:S07]  /*03a0*/  LEPC R20, `(.L_x_227) ;  /* 0x000000001014794e */ /* 0x000fce0000000000 */
[----:B--23--:R-:W-:Y:S05]  /*03b0*/  CALL.ABS.NOINC R8 ;  /* 0x0000000008007343 */ /* 0x00cfea0003c00000 */
.L_x_227:
[----:B------:R-:W-:Y:S05]  /*03c0*/  BPT.TRAP 0x1 ;  /* 0x000000040000795c */ /* 0x000fea0000300000 */
.L_x_224:
[----:B------:R-:W-:Y:S05]  /*03d0*/  BSYNC.RECONVERGENT B6 ;  /* 0x0000000000067941 */ /* 0x000fea0003800200 */
.L_x_223:
[----:B------:R-:W-:Y:S01]  /*03e0*/  ISETP.GE.AND P0, PT, R26, R25, PT ;  /* 0x000000191a00720c */ /* 0x000fe20003f06270 */
[----:B------:R-:W-:-:S12]  /*03f0*/  BSSY.RECONVERGENT B2, `(.L_x_228) ;  /* 0x00000ff000027945 */ /* 0x000fd80003800200 */
[----:B------:R-:W-:Y:S05]  /*0400*/  @P0 BRA `(.L_x_229) ;  /* 0x0000000c00f40947 */ /* 0x000fea0003800000 */
[--C-:B------:R-:W-:Y:S02]  /*0410*/  IMAD.MOV.U32 R33, RZ, RZ, R24.reuse ;  /* 0x000000ffff217224 */ /* 0x100fe400078e0018 */
[--C-:B------:R-:W-:Y:S02]  /*0420*/  IMAD.MOV.U32 R32, RZ, RZ, R23.reuse ;  /* 0x000000ffff207224 */ /* 0x100fe400078e0017 */
[----:B------:R-:W-:Y:S02]  /*0430*/  IMAD.MOV.U32 R4, RZ, RZ, R24 ;  /* 0x000000ffff047224 */ /* 0x000fe400078e0018 */
[----:B------:R-:W-:-:S07]  /*0440*/  IMAD.MOV.U32 R7, RZ, RZ, R23 ;  /* 0x000000ffff077224 */ /* 0x000fce00078e0017 */
.L_x_250:
[C---:B------:R-:W-:Y:S01]  /*0450*/  IADD3 R3, P1, PT, R33.reuse, 0x80, RZ ;  /* 0x0000008021037810 */ /* 0x040fe20007f3e0ff */
[----:B------:R-:W-:Y:S01]  /*0460*/  BSSY.RECONVERGENT B1, `(.L_x_230) ;  /* 0x00000f4000017945 */ /* 0x000fe20003800200 */
[----:B------:R-:W-:Y:S01]  /*0470*/  IADD3 R21, P2, PT, R33, 0x4, RZ ;  /* 0x0000000421157810 */ /* 0x000fe20007f5e0ff */
[--C-:B------:R-:W-:Y:S01]  /*0480*/  IMAD.MOV.U32 R22, RZ, RZ, R32.reuse ;  /* 0x000000ffff167224 */ /* 0x100fe200078e0020 */
[CC--:B------:R-:W-:Y:S01]  /*0490*/  ISETP.LT.U32.AND P0, PT, R3.reuse, R18.reuse, PT ;  /* 0x000000120300720c */ /* 0x0c0fe20003f01070 */
[--C-:B------:R-:W-:Y:S01]  /*04a0*/  IMAD.X R5, RZ, RZ, R32.reuse, P1 ;  /* 0x000000ffff057224 */ /* 0x100fe200008e0620 */
[-C--:B------:R-:W-:Y:S01]  /*04b0*/  ISETP.GE.U32.AND P1, PT, R3, R18.reuse, PT ;  /* 0x000000120300720c */ /* 0x080fe20003f26070 */
[----:B------:R-:W-:Y:S02]  /*04c0*/  IMAD.X R20, RZ, RZ, R32, P2 ;  /* 0x000000ffff147224 */ /* 0x000fe400010e0620 */
[----:B------:R-:W-:Y:S01]  /*04d0*/  IMAD.MOV.U32 R28, RZ, RZ, R33 ;  /* 0x000000ffff1c7224 */ /* 0x000fe200078e0021 */
[CC--:B------:R-:W-:Y:S01]  /*04e0*/  ISETP.LT.U32.AND.EX P0, PT, R5.reuse, R19.reuse, PT, P0 ;  /* 0x000000130500720c */ /* 0x0c0fe20003f01100 */
[----:B------:R-:W-:Y:S01]  /*04f0*/  IMAD.MOV.U32 R32, RZ, RZ, R5 ;  /* 0x000000ffff207224 */ /* 0x000fe200078e0005 */
[----:B------:R-:W-:Y:S01]  /*0500*/  ISETP.GE.U32.AND.EX P1, PT, R5, R19, PT, P1 ;  /* 0x000000130500720c */ /* 0x000fe20003f26110 */
[----:B------:R-:W-:Y:S01]  /*0510*/  IMAD.MOV.U32 R33, RZ, RZ, R3 ;  /* 0x000000ffff217224 */ /* 0x000fe200078e0003 */
[----:B------:R-:W-:-:S02]  /*0520*/  SEL R30, R3, R18, P0 ;  /* 0x00000012031e7207 */ /* 0x000fc40000000000 */
[----:B------:R-:W-:Y:S01]  /*0530*/  SEL R31, R5, R19, P0 ;  /* 0x00000013051f7207 */ /* 0x000fe20000000000 */
[----:B------:R-:W-:Y:S01]  /*0540*/  IMAD.MOV.U32 R5, RZ, RZ, R7 ;  /* 0x000000ffff057224 */ /* 0x000fe200078e0007 */
[----:B------:R-:W-:-:S04]  /*0550*/  ISETP.NE.U32.AND P0, PT, R21, R30, PT ;  /* 0x0000001e1500720c */ /* 0x000fc80003f05070 */
[----:B------:R-:W-:-:S13]  /*0560*/  ISETP.NE.AND.EX P0, PT, R20, R31, PT, P0 ;  /* 0x0000001f1400720c */ /* 0x000fda0003f05300 */
[----:B------:R-:W-:Y:S05]  /*0570*/  @!P0 BRA `(.L_x_231) ;  /* 0x0000000c00888947 */ /* 0x000fea0003800000 */
[----:B------:R-:W-:Y:S02]  /*0580*/  IMAD.MOV.U32 R38, RZ, RZ, RZ ;  /* 0x000000ffff267224 */ /* 0x000fe400078e00ff */
[----:B------:R-:W-:Y:S02]  /*0590*/  IMAD.MOV.U32 R36, RZ, RZ, RZ ;  /* 0x000000ffff247224 */ /* 0x000fe400078e00ff */
[--C-:B------:R-:W-:Y:S02]  /*05a0*/  IMAD.MOV.U32 R12, RZ, RZ, R4.reuse ;  /* 0x000000ffff0c7224 */ /* 0x100fe400078e0004 */
[--C-:B------:R-:W-:Y:S02]  /*05b0*/  IMAD.MOV.U32 R13, RZ, RZ, R5.reuse ;  /* 0x000000ffff0d7224 */ /* 0x100fe400078e0005 */
[----:B------:R-:W-:Y:S02]  /*05c0*/  IMAD.MOV.U32 R34, RZ, RZ, R4 ;  /* 0x000000ffff227224 */ /* 0x000fe400078e0004 */
[----:B------:R-:W-:-:S07]  /*05d0*/  IMAD.MOV.U32 R35, RZ, RZ, R5 ;  /* 0x000000ffff237224 */ /* 0x000fce00078e0005 */
.L_x_249:
[----:B01----:R-:W-:Y:S01]  /*05e0*/  IMAD.MOV.U32 R6, RZ, RZ, R34 ;  /* 0x000000ffff067224 */ /* 0x003fe200078e0022 */
[----:B--2---:R-:W2:Y:S01]  /*05f0*/  LDG.E R0, desc[UR36][R4.64] ;  /* 0x0000002404007981 */ /* 0x004ea2000c1e1900 */
[----:B------:R-:W-:-:S05]  /*0600*/  IMAD.MOV.U32 R7, RZ, RZ, R35 ;  /* 0x000000ffff077224 */ /* 0x000fca00078e0023 */
[----:B------:R-:W2:Y:S01]  /*0610*/  LDG.E R17, desc[UR36][R6.64+0x4] ;  /* 0x0000042406117981 */ /* 0x000ea2000c1e1900 */
[----:B------:R-:W-:Y:S01]  /*0620*/  IADD3 R14, P2, PT, R12, 0x4, RZ ;  /* 0x000000040c0e7810 */ /* 0x000fe20007f5e0ff */
[----:B------:R-:W-:Y:S01]  /*0630*/  BSSY.RECONVERGENT B0, `(.L_x_232) ;  /* 0x00000cb000007945 */ /* 0x000fe20003800200 */
[----:B------:R-:W-:-:S03]  /*0640*/  IADD3 R15, P3, PT, R34, 0x4, RZ ;  /* 0x00000004220f7810 */ /* 0x000fc60007f7e0ff */
[----:B------:R-:W-:Y:S01]  /*0650*/  IMAD.X R3, RZ, RZ, R13, P2 ;  /* 0x000000ffff037224 */ /* 0x000fe200010e060d */
[----:B--2---:R-:W-:Y:S01]  /*0660*/  ISETP.GE.AND P0, PT, R17, R0, PT ;  /* 0x000000001100720c */ /* 0x004fe20003f06270 */
[----:B------:R-:W-:-:S12]  /*0670*/  IMAD.X R0, RZ, RZ, R35, P3 ;  /* 0x000000ffff007224 */ /* 0x000fd800018e0623 */
[----:B------:R-:W-:Y:S05]  /*0680*/  @!P0 BRA `(.L_x_233) ;  /* 0x0000000000688947 */ /* 0x000fea0003800000 */
[----:B------:R-:W2:Y:S01]  /*0690*/  LDG.E R6, desc[UR36][R6.64] ;  /* 0x0000002406067981 */ /* 0x000ea2000c1e1900 */
[----:B------:R-:W-:Y:S01]  /*06a0*/  BSSY.RECONVERGENT B3, `(.L_x_234) ;  /* 0x0000014000037945 */ /* 0x000fe20003800200 */
[----:B------:R-:W-:Y:S02]  /*06b0*/  IMAD.MOV.U32 R13, RZ, RZ, R15 ;  /* 0x000000ffff0d7224 */ /* 0x000fe400078e000f */
[----:B------:R-:W-:Y:S01]  /*06c0*/  IMAD.MOV.U32 R40, RZ, RZ, R0 ;  /* 0x000000ffff287224 */ /* 0x000fe200078e0000 */
[----:B--2---:R-:W-:-:S13]  /*06d0*/  ISETP.GE.AND P0, PT, R17, R6, PT ;  /* 0x000000061100720c */ /* 0x004fda0003f06270 */
[----:B------:R-:W-:Y:S05]  /*06e0*/  @P0 BRA `(.L_x_235) ;  /* 0x00000000003c0947 */ /* 0x000fea0003800000 */
[----:B------:R-:W-:-:S07]  /*06f0*/  IMAD.MOV.U32 R10, RZ, RZ, R6 ;  /* 0x000000ffff0a7224 */ /* 0x000fce00078e0006 */
.L_x_236:
[----:B------:R-:W-:Y:S02]  /*0700*/  IMAD.MOV.U32 R6, RZ, RZ, R13 ;  /* 0x000000ffff067224 */ /* 0x000fe400078e000d */
[----:B------:R-:W-:Y:S02]  /*0710*/  IMAD.MOV.U32 R7, RZ, RZ, R40 ;  /* 0x000000ffff077224 */ /* 0x000fe400078e0028 */
[--C-:B------:R-:W-:Y:S02]  /*0720*/  IMAD.MOV.U32 R8, RZ, RZ, R34.reuse ;  /* 0x000000ffff087224 */ /* 0x100fe400078e0022 */
[----:B------:R-:W-:Y:S01]  /*0730*/  IMAD.MOV.U32 R9, RZ, RZ, R35 ;  /* 0x000000ffff097224 */ /* 0x000fe200078e0023 */
[----:B------:R0:W-:Y:S04]  /*0740*/  STG.E desc[UR36][R6.64], R10 ;  /* 0x0000000a06007986 */ /* 0x0001e8000c101924 */
[----:B0-----:R-:W2:Y:S01]  /*0750*/  LDG.E R10, desc[UR36][R8.64+-0x4] ;  /* 0xfffffc24080a7981 */ /* 0x001ea2000c1e1900 */
[----:B------:R-:W-:Y:S01]  /*0760*/  IADD3 R11, P2, PT, R34, -0x4, RZ ;  /* 0xfffffffc220b7810 */ /* 0x000fe20007f5e0ff */
[----:B------:R-:W-:-:S02]  /*0770*/  IMAD.MOV.U32 R13, RZ, RZ, R34 ;  /* 0x000000ffff0d7224 */ /* 0x000fc400078e0022 */
[----:B------:R-:W-:Y:S01]  /*0780*/  IMAD.MOV.U32 R40, RZ, RZ, R35 ;  /* 0x000000ffff287224 */ /* 0x000fe200078e0023 */
[----:B------:R-:W-:Y:S01]  /*0790*/  IADD3.X R12, PT, PT, R35, -0x1, RZ, P2, !PT ;  /* 0xffffffff230c7810 */ /* 0x000fe200017fe4ff */
[----:B------:R-:W-:-:S04]  /*07a0*/  IMAD.MOV.U32 R34, RZ, RZ, R11 ;  /* 0x000000ffff227224 */ /* 0x000fc800078e000b */
[----:B------:R-:W-:Y:S01]  /*07b0*/  IMAD.MOV.U32 R35, RZ, RZ, R12 ;  /* 0x000000ffff237224 */ /* 0x000fe200078e000c */
[----:B--2---:R-:W-:-:S13]  /*07c0*/  ISETP.GE.AND P0, PT, R17, R10, PT ;  /* 0x0000000a1100720c */ /* 0x004fda0003f06270 */
[----:B------:R-:W-:Y:S05]  /*07d0*/  @!P0 BRA `(.L_x_236) ;  /* 0xfffffffc00c88947 */ /* 0x000fea000383ffff */
.L_x_235:
[----:B------:R-:W-:Y:S05]  /*07e0*/  BSYNC.RECONVERGENT B3 ;  /* 0x0000000000037941 */ /* 0x000fea0003800200 */
.L_x_234:
[----:B------:R-:W-:Y:S02]  /*07f0*/  IMAD.MOV.U32 R6, RZ, RZ, R13 ;  /* 0x000000ffff067224 */ /* 0x000fe400078e000d */
[----:B------:R-:W-:-:S05]  /*0800*/  IMAD.MOV.U32 R7, RZ, RZ, R40 ;  /* 0x000000ffff077224 */ /* 0x000fca00078e0028 */
[----:B------:R0:W-:Y:S01]  /*0810*/  STG.E desc[UR36][R6.64], R17 ;  /* 0x0000001106007986 */ /* 0x0001e2000c101924 */
[----:B------:R-:W-:Y:S05]  /*0820*/  BRA `(.L_x_237) ;  /* 0x0000000800ac7947 */ /* 0x000fea0003800000 */
.L_x_233:
[----:B------:R-:W-:Y:S01]  /*0830*/  LOP3.LUT R40, R38, 0x3, RZ, 0xc0, !PT ;  /* 0x0000000326287812 */ /* 0x000fe200078ec0ff */
[----:B------:R-:W-:Y:S01]  /*0840*/  BSSY.RECONVERGENT B3, `(.L_x_238) ;  /* 0x000002d000037945 */ /* 0x000fe20003800200 */
[----:B------:R-:W-:Y:S01]  /*0850*/  IADD3 R8, P3, PT, R34, 0x8, RZ ;  /* 0x0000000822087810 */ /* 0x000fe20007f7e0ff */
[----:B------:R-:W-:Y:S01]  /*0860*/  IMAD.MOV.U32 R39, RZ, RZ, R21 ;  /* 0x000000ffff277224 */ /* 0x000fe200078e0015 */
[----:B------:R-:W-:Y:S01]  /*0870*/  ISETP.NE.U32.AND P2, PT, R40, 0x3, PT ;  /* 0x000000032800780c */ /* 0x000fe20003f45070 */
[----:B------:R-:W-:Y:S01]  /*0880*/  IMAD.MOV.U32 R37, RZ, RZ, R20 ;  /* 0x000000ffff257224 */ /* 0x000fe200078e0014 */
[----:B------:R-:W-:Y:S01]  /*0890*/  ISETP.GE.U32.AND P0, PT, R38, 0x3, PT ;  /* 0x000000032600780c */ /* 0x000fe20003f06070 */
[----:B------:R-:W-:Y:S01]  /*08a0*/  IMAD.X R9, RZ, RZ, R35, P3 ;  /* 0x000000ffff097224 */ /* 0x000fe200018e0623 */
[----:B------:R-:W-:Y:S01]  /*08b0*/  ISETP.NE.AND.EX P2, PT, RZ, RZ, PT, P2 ;  /* 0x000000ffff00720c */ /* 0x000fe20003f45320 */
[----:B------:R-:W-:Y:S01]  /*08c0*/  IMAD.MOV.U32 R10, RZ, RZ, R14 ;  /* 0x000000ffff0a7224 */ /* 0x000fe200078e000e */
[----:B------:R-:W-:Y:S01]  /*08d0*/  ISETP.GE.U32.AND.EX P0, PT, R36, RZ, PT, P0 ;  /* 0x000000ff2400720c */ /* 0x000fe20003f06100 */
[----:B------:R-:W-:-:S10]  /*08e0*/  IMAD.MOV.U32 R11, RZ, RZ, R3 ;  /* 0x000000ffff0b7224 */ /* 0x000fd400078e0003 */
[----:B------:R-:W-:Y:S05]  /*08f0*/  @!P2 BRA `(.L_x_239) ;  /* 0x000000000084a947 */ /* 0x000fea0003800000 */
[----:B------:R-:W2:Y:S01]  /*0900*/  LDG.E R41, desc[UR36][R12.64] ;  /* 0x000000240c297981 */ /* 0x000ea2000c1e1900 */
[----:B------:R-:W-:Y:S01]  /*0910*/  IMAD.MOV.U32 R8, RZ, RZ, R15 ;  /* 0x000000ffff087224 */ /* 0x000fe200078e000f */
[----:B------:R-:W-:Y:S01]  /*0920*/  ISETP.NE.U32.AND P2, PT, R40, RZ, PT ;  /* 0x000000ff2800720c */ /* 0x000fe20003f45070 */
[----:B------:R-:W-:Y:S01]  /*0930*/  IMAD.MOV.U32 R9, RZ, RZ, R0 ;  /* 0x000000ffff097224 */ /* 0x000fe200078e0000 */
[----:B------:R-:W-:Y:S01]  /*0940*/  IADD3 R39, P3, PT, R21, -0x4, RZ ;  /* 0xfffffffc15277810 */ /* 0x000fe20007f7e0ff */
[----:B------:R-:W-:Y:S01]  /*0950*/  IMAD.MOV.U32 R10, RZ, RZ, R12 ;  /* 0x000000ffff0a7224 */ /* 0x000fe200078e000c */
[----:B------:R-:W-:Y:S01]  /*0960*/  ISETP.NE.AND.EX P2, PT, RZ, RZ, PT, P2 ;  /* 0x000000ffff00720c */ /* 0x000fe20003f45320 */
[----:B------:R-:W-:Y:S01]  /*0970*/  IMAD.MOV.U32 R11, RZ, RZ, R13 ;  /* 0x000000ffff0b7224 */ /* 0x000fe200078e000d */
[----:B------:R-:W-:Y:S01]  /*0980*/  IADD3.X R37, PT, PT, R20, -0x1, RZ, P3, !PT ;  /* 0xffffffff14257810 */ /* 0x000fe20001ffe4ff */
[----:B--2---:R0:W-:Y:S10]  /*0990*/  STG.E desc[UR36][R8.64], R41 ;  /* 0x0000002908007986 */ /* 0x0041f4000c101924 */
[----:B------:R-:W-:Y:S05]  /*09a0*/  @!P2 BRA `(.L_x_239) ;  /* 0x000000000058a947 */ /* 0x000fea0003800000 */
[----:B0-----:R-:W2:Y:S01]  /*09b0*/  LDG.E R41, desc[UR36][R12.64+-0x4] ;  /* 0xfffffc240c297981 */ /* 0x001ea2000c1e1900 */
[----:B------:R-:W-:-:S04]  /*09c0*/  ISETP.NE.U32.AND P2, PT, R40, 0x1, PT ;  /* 0x000000012800780c */ /* 0x000fc80003f45070 */
[----:B------:R-:W-:Y:S01]  /*09d0*/  ISETP.NE.AND.EX P2, PT, RZ, RZ, PT, P2 ;  /* 0x000000ffff00720c */ /* 0x000fe20003f45320 */
[----:B--2---:R1:W-:-:S12]  /*09e0*/  STG.E desc[UR36][R6.64], R41 ;  /* 0x0000002906007986 */ /* 0x0043d8000c101924 */
[----:B------:R0:W2:Y:S01]  /*09f0*/  @P2 LDG.E R43, desc[UR36][R12.64+-0x8] ;  /* 0xfffff8240c2b2981 */ /* 0x0000a2000c1e1900 */
[----:B------:R-:W-:Y:S01]  /*0a00*/  IADD3 R10, P4, PT, R12, -0x4, RZ ;  /* 0xfffffffc0c0a7810 */ /* 0x000fe20007f9e0ff */
[----:B------:R-:W-:Y:S01]  /*0a10*/  IMAD.MOV.U32 R8, RZ, RZ, R6 ;  /* 0x000000ffff087224 */ /* 0x000fe200078e0006 */
[----:B------:R-:W-:Y:S01]  /*0a20*/  @P2 IADD3 R34, P6, PT, R34, -0x4, RZ ;  /* 0xfffffffc22222810 */ /* 0x000fe20007fde0ff */
[----:B------:R-:W-:Y:S01]  /*0a30*/  IMAD.MOV.U32 R9, RZ, RZ, R7 ;  /* 0x000000ffff097224 */ /* 0x000fe200078e0007 */
[----:B------:R-:W-:Y:S02]  /*0a40*/  @P2 IADD3 R40, P5, PT, R12, -0x8, RZ ;  /* 0xfffffff80c282810 */ /* 0x000fe40007fbe0ff */
[----:B------:R-:W-:Y:S01]  /*0a50*/  IADD3.X R11, PT, PT, R13, -0x1, RZ, P4, !PT ;  /* 0xffffffff0d0b7810 */ /* 0x000fe200027fe4ff */
[----:B------:R-:W-:Y:S01]  /*0a60*/  @P2 IMAD.MOV.U32 R8, RZ, RZ, R34 ;  /* 0x000000ffff082224 */ /* 0x000fe200078e0022 */
[----:B------:R-:W-:Y:S01]  /*0a70*/  IADD3 R39, P3, PT, R21, -0x8, RZ ;  /* 0xfffffff815277810 */ /* 0x000fe20007f7e0ff */
[----:B------:R-:W-:Y:S01]  /*0a80*/  @P2 IMAD.MOV.U32 R10, RZ, RZ, R40 ;  /* 0x000000ffff0a2224 */ /* 0x000fe200078e0028 */
[----:B------:R-:W-:-:S02]  /*0a90*/  @P2 IADD3.X R35, PT, PT, R35, -0x1, RZ, P6, !PT ;  /* 0xffffffff23232810 */ /* 0x000fc400037fe4ff */
[----:B0-----:R-:W-:Y:S02]  /*0aa0*/  @P2 IADD3.X R13, PT, PT, R13, -0x1, RZ, P5, !PT ;  /* 0xffffffff0d0d2810 */ /* 0x001fe40002ffe4ff */
[----:B------:R-:W-:Y:S01]  /*0ab0*/  @P2 IADD3 R39, P4, PT, R21, -0xc, RZ ;  /* 0xfffffff415272810 */ /* 0x000fe20007f9e0ff */
[----:B------:R-:W-:Y:S01]  /*0ac0*/  @P2 IMAD.MOV.U32 R9, RZ, RZ, R35 ;  /* 0x000000ffff092224 */ /* 0x000fe200078e0023 */
[C---:B------:R-:W-:Y:S01]  /*0ad0*/  IADD3.X R37, PT, PT, R20.reuse, -0x1, RZ, P3, !PT ;  /* 0xffffffff14257810 */ /* 0x040fe20001ffe4ff */
[----:B------:R-:W-:Y:S01]  /*0ae0*/  @P2 IMAD.MOV.U32 R11, RZ, RZ, R13 ;  /* 0x000000ffff0b2224 */ /* 0x000fe200078e000d */
[----:B------:R-:W-:Y:S01]  /*0af0*/  @P2 IADD3.X R37, PT, PT, R20, -0x1, RZ, P4, !PT ;  /* 0xffffffff14252810 */ /* 0x000fe200027fe4ff */
[----:B--2---:R1:W-:Y:S08]  /*0b00*/  @P2 STG.E desc[UR36][R6.64+-0x4], R43 ;  /* 0xfffffc2b06002986 */ /* 0x0043f0000c101924 */
.L_x_239:
[----:B------:R-:W-:Y:S05]  /*0b10*/  BSYNC.RECONVERGENT B3 ;  /* 0x0000000000037941 */ /* 0x000fea0003800200 */
.L_x_238:
[----:B------:R-:W-:Y:S04]  /*0b20*/  BSSY.RECONVERGENT B4, `(.L_x_240) ;  /* 0x000007a000047945 */ /* 0x000fe80003800200 */
[----:B------:R-:W-:Y:S05]  /*0b30*/  @!P0 BRA `(.L_x_241) ;  /* 0x0000000400e08947 */ /* 0x000fea0003800000 */
[----:B------:R-:W-:Y:S01]  /*0b40*/  ISETP.GT.U32.AND P0, PT, R39, R28, PT ;  /* 0x0000001c2700720c */ /* 0x000fe20003f04070 */
[----:B------:R-:W-:Y:S03]  /*0b50*/  BSSY.RELIABLE B3, `(.L_x_242) ;  /* 0x0000061000037945 */ /* 0x000fe60003800100 */
[----:B------:R-:W-:-:S13]  /*0b60*/  ISETP.GT.AND.EX P0, PT, R37, R22, PT, P0 ;  /* 0x000000162500720c */ /* 0x000fda0003f04300 */
[----:B------:R-:W-:Y:S05]  /*0b70*/  @!P0 BRA `(.L_x_243) ;  /* 0x0000000400788947 */ /* 0x000fea0003800000 */
[----:B-1----:R-:W-:Y:S01]  /*0b80*/  IADD3 R6, P0, PT, -R28, R39, RZ ;  /* 0x000000271c067210 */ /* 0x002fe20007f1e1ff */
[----:B------:R-:W-:Y:S03]  /*0b90*/  BSSY.RECONVERGENT B5, `(.L_x_244) ;  /* 0x0000036000057945 */ /* 0x000fe60003800200 */
[----:B------:R-:W-:Y:S01]  /*0ba0*/  ISETP.GT.U32.AND P2, PT, R6, 0x30, PT ;  /* 0x000000300600780c */ /* 0x000fe20003f44070 */
[----:B------:R-:W-:Y:S01]  /*0bb0*/  IMAD.X R6, R37, 0x1, ~R22, P0 ;  /* 0x0000000125067824 */ /* 0x000fe200000e0e16 */
[----:B------:R-:W-:-:S04]  /*0bc0*/  PLOP3.LUT P0, PT, PT, PT, PT, 0x80, 0x8 ;  /* 0x000000000008781c */ /* 0x000fc80003f0f070 */
[----:B------:R-:W-:-:S13]  /*0bd0*/  ISETP.GT.AND.EX P2, PT, R6, RZ, PT, P2 ;  /* 0x000000ff0600720c */ /* 0x000fda0003f44320 */
[----:B------:R-:W-:Y:S05]  /*0be0*/  @!P2 BRA `(.L_x_245) ;  /* 0x0000000000c0a947 */ /* 0x000fea0003800000 */
[----:B------:R-:W-:Y:S02]  /*0bf0*/  IADD3 R12, P2, PT, R28, 0x30, RZ ;  /* 0x000000301c0c7810 */ /* 0x000fe40007f5e0ff */
[----:B------:R-:W-:-:S03]  /*0c00*/  PLOP3.LUT P0, PT, PT, PT, PT, 0x8, 0x80 ;  /* 0x000000000080781c */ /* 0x000fc60003f0e170 */
[----:B------:R-:W-:-:S10]  /*0c10*/  IMAD.X R6, RZ, RZ, R22, P2 ;  /* 0x000000ffff067224 */ /* 0x000fd400010e0616 */
.L_x_246:
[----:B------:R-:W2:Y:S04]  /*0c20*/  LDG.E R7, desc[UR36][R10.64+-0x4] ;  /* 0xfffffc240a077981 */ /* 0x000ea8000c1e1900 */
[----:B--2---:R1:W-:Y:S04]  /*0c30*/  STG.E desc[UR36][R8.64+-0x4], R7 ;  /* 0xfffffc0708007986 */ /* 0x0043e8000c101924 */
[----:B------:R-:W2:Y:S04]  /*0c40*/  LDG.E R13, desc[UR36][R10.64+-0x8] ;  /* 0xfffff8240a0d7981 */ /* 0x000ea8000c1e1900 */
[----:B--2---:R2:W-:Y:S04]  /*0c50*/  STG.E desc[UR36][R8.64+-0x8], R13 ;  /* 0xfffff80d08007986 */ /* 0x0045e8000c101924 */
[----:B------:R-:W3:Y:S04]  /*0c60*/  LDG.E R35, desc[UR36][R10.64+-0xc] ;  /* 0xfffff4240a237981 */ /* 0x000ee8000c1e1900 */
[----:B---3--:R3:W-:Y:S04]  /*0c70*/  STG.E desc[UR36][R8.64+-0xc], R35 ;  /* 0xfffff42308007986 */ /* 0x0087e8000c101924 */
[----:B0-----:R-:W4:Y:S04]  /*0c80*/  LDG.E R41, desc[UR36][R10.64+-0x10] ;  /* 0xfffff0240a297981 */ /* 0x001f28000c1e1900 */
[----:B----4-:R0:W-:Y:S04]  /*0c90*/  STG.E desc[UR36][R8.64+-0x10], R41 ;  /* 0xfffff02908007986 */ /* 0x0101e8000c101924 */
[----:B------:R-:W4:Y:S04]  /*0ca0*/  LDG.E R43, desc[UR36][R10.64+-0x14] ;  /* 0xffffec240a2b7981 */ /* 0x000f28000c1e1900 */
[----:B----4-:R4:W-:Y:S04]  /*0cb0*/  STG.E desc[UR36][R8.64+-0x14], R43 ;  /* 0xffffec2b08007986 */ /* 0x0109e8000c101924 */
[----:B------:R-:W5:Y:S04]  /*0cc0*/  LDG.E R45, desc[UR36][R10.64+-0x18] ;  /* 0xffffe8240a2d7981 */ /* 0x000f68000c1e1900 */
[----:B-----5:R5:W-:Y:S04]  /*0cd0*/  STG.E desc[UR36][R8.64+-0x18], R45 ;  /* 0xffffe82d08007986 */ /* 0x020be8000c101924 */
[----:B-1----:R-:W2:Y:S04]  /*0ce0*/  LDG.E R7, desc[UR36][R10.64+-0x1c] ;  /* 0xffffe4240a077981 */ /* 0x002ea8000c1e1900 */
[----:B--2---:R1:W-:Y:S04]  /*0cf0*/  STG.E desc[UR36][R8.64+-0x1c], R7 ;  /* 0xffffe40708007986 */ /* 0x0043e8000c101924 */
[----:B------:R-:W2:Y:S04]  /*0d00*/  LDG.E R13, desc[UR36][R10.64+-0x20] ;  /* 0xffffe0240a0d7981 */ /* 0x000ea8000c1e1900 */
[----:B--2---:R2:W-:Y:S04]  /*0d10*/  STG.E desc[UR36][R8.64+-0x20], R13 ;  /* 0xffffe00d08007986 */ /* 0x0045e8000c101924 */
[----:B---3--:R-:W3:Y:S04]  /*0d20*/  LDG.E R35, desc[UR36][R10.64+-0x24] ;  /* 0xffffdc240a237981 */ /* 0x008ee8000c1e1900 */
[----:B---3--:R3:W-:Y:S04]  /*0d30*/  STG.E desc[UR36][R8.64+-0x24], R35 ;  /* 0xffffdc2308007986 */ /* 0x0087e8000c101924 */
[----:B0-----:R-:W4:Y:S04]  /*0d40*/  LDG.E R41, desc[UR36][R10.64+-0x28] ;  /* 0xffffd8240a297981 */ /* 0x001f28000c1e1900 */
[----:B----4-:R0:W-:Y:S04]  /*0d50*/  STG.E desc[UR36][R8.64+-0x28], R41 ;  /* 0xffffd82908007986 */ /* 0x0101e8000c101924 */
[----:B------:R-:W4:Y:S04]  /*0d60*/  LDG.E R43, desc[UR36][R10.64+-0x2c] ;  /* 0xffffd4240a2b7981 */ /* 0x000f28000c1e1900 */
[----:B----4-:R-:W-:Y:S04]  /*0d70*/  STG.E desc[UR36][R8.64+-0x2c], R43 ;  /* 0xffffd42b08007986 */ /* 0x010fe8000c101924 */
[----:B-----5:R-:W4:Y:S04]  /*0d80*/  LDG.E R45, desc[UR36][R10.64+-0x30] ;  /* 0xffffd0240a2d7981 */ /* 0x020f28000c1e1900 */
[----:B----4-:R-:W-:Y:S04]  /*0d90*/  STG.E desc[UR36][R8.64+-0x30], R45 ;  /* 0xffffd02d08007986 */ /* 0x010fe8000c101924 */
[----:B-1----:R-:W4:Y:S04]  /*0da0*/  LDG.E R7, desc[UR36][R10.64+-0x34] ;  /* 0xffffcc240a077981 */ /* 0x002f28000c1e1900 */
[----:B----4-:R1:W-:Y:S04]  /*0db0*/  STG.E desc[UR36][R8.64+-0x34], R7 ;  /* 0xffffcc0708007986 */ /* 0x0103e8000c101924 */
[----:B--2---:R-:W2:Y:S04]  /*0dc0*/  LDG.E R13, desc[UR36][R10.64+-0x38] ;  /* 0xffffc8240a0d7981 */ /* 0x004ea8000c1e1900 */
[----:B--2---:R2:W-:Y:S04]  /*0dd0*/  STG.E desc[UR36][R8.64+-0x38], R13 ;  /* 0xffffc80d08007986 */ /* 0x0045e8000c101924 */
[----:B---3--:R-:W3:Y:S01]  /*0de0*/  LDG.E R35, desc[UR36][R10.64+-0x3c] ;  /* 0xffffc4240a237981 */ /* 0x008ee2000c1e1900 */
[----:B------:R-:W-:-:S04]  /*0df0*/  IADD3 R39, P2, PT, R39, -0x40, RZ ;  /* 0xffffffc027277810 */ /* 0x000fc80007f5e0ff */
[----:B------:R-:W-:Y:S02]  /*0e00*/  IADD3.X R37, PT, PT, R37, -0x1, RZ, P2, !PT ;  /* 0xffffffff25257810 */ /* 0x000fe400017fe4ff */
[----:B------:R-:W-:-:S04]  /*0e10*/  ISETP.GT.U32.AND P2, PT, R39, R12, PT ;  /* 0x0000000c2700720c */ /* 0x000fc80003f44070 */
[----:B------:R-:W-:Y:S01]  /*0e20*/  ISETP.GT.AND.EX P2, PT, R37, R6, PT, P2 ;  /* 0x000000062500720c */ /* 0x000fe20003f44320 */
[----:B---3--:R-:W-:Y:S04]  /*0e30*/  STG.E desc[UR36][R8.64+-0x3c], R35 ;  /* 0xffffc42308007986 */ /* 0x008fe8000c101924 */
[----:B0-----:R0:W3:Y:S01]  /*0e40*/  LDG.E R41, desc[UR36][R10.64+-0x40] ;  /* 0xffffc0240a297981 */ /* 0x0010e2000c1e1900 */
[----:B------:R-:W-:Y:S02]  /*0e50*/  IADD3 R40, P3, PT, R10, -0x40, RZ ;  /* 0xffffffc00a287810 */ /* 0x000fe40007f7e0ff */
[----:B-1----:R-:W-:Y:S02]  /*0e60*/  IADD3 R7, P4, PT, R8, -0x40, RZ ;  /* 0xffffffc008077810 */ /* 0x002fe40007f9e0ff */
[----:B--2---:R-:W-:-:S02]  /*0e70*/  IADD3.X R13, PT, PT, R11, -0x1, RZ, P3, !PT ;  /* 0xffffffff0b0d7810 */ /* 0x004fc40001ffe4ff */
[----:B------:R-:W-:Y:S01]  /*0e80*/  IADD3.X R34, PT, PT, R9, -0x1, RZ, P4, !PT ;  /* 0xffffffff09227810 */ /* 0x000fe200027fe4ff */
[----:B0-----:R-:W-:Y:S02]  /*0e90*/  IMAD.MOV.U32 R10, RZ, RZ, R40 ;  /* 0x000000ffff0a7224 */ /* 0x001fe400078e0028 */
[----:B------:R-:W-:Y:S01]  /*0ea0*/  IMAD.MOV.U32 R11, RZ, RZ, R13 ;  /* 0x000000ffff0b7224 */ /* 0x000fe200078e000d */
[----:B---3--:R0:W-:Y:S02]  /*0eb0*/  STG.E desc[UR36][R8.64+-0x40], R41 ;  /* 0xffffc02908007986 */ /* 0x0081e4000c101924 */
[----:B0-----:R-:W-:Y:S02]  /*0ec0*/  IMAD.MOV.U32 R8, RZ, RZ, R7 ;  /* 0x000000ffff087224 */ /* 0x001fe400078e0007 */
[----:B------:R-:W-:Y:S01]  /*0ed0*/  IMAD.MOV.U32 R9, RZ, RZ, R34 ;  /* 0x000000ffff097224 */ /* 0x000fe200078e0022 */
[----:B------:R-:W-:Y:S06]  /*0ee0*/  @P2 BRA `(.L_x_246) ;  /* 0xfffffffc004c2947 */ /* 0x000fec000383ffff */
.L_x_245:
[----:B------:R-:W-:Y:S05]  /*0ef0*/  BSYNC.RECONVERGENT B5 ;  /* 0x0000000000057941 */ /* 0x000fea0003800200 */
.L_x_244:
[----:B------:R-:W-:Y:S01]  /*0f00*/  IADD3 R6, P3, PT, -R28, R39, RZ ;  /* 0x000000271c067210 */ /* 0x000fe20007f7e1ff */
[----:B------:R-:W-:Y:S03]  /*0f10*/  BSSY.RECONVERGENT B5, `(.L_x_247) ;  /* 0x0000020000057945 */ /* 0x000fe60003800200 */
[----:B------:R-:W-:Y:S01]  /*0f20*/  ISETP.GT.U32.AND P2, PT, R6, 0x10, PT ;  /* 0x000000100600780c */ /* 0x000fe20003f44070 */
[----:B------:R-:W-:-:S05]  /*0f30*/  IMAD.X R6, R37, 0x1, ~R22, P3 ;  /* 0x0000000125067824 */ /* 0x000fca00018e0e16 */
[----:B------:R-:W-:-:S13]  /*0f40*/  ISETP.GT.AND.EX P2, PT, R6, RZ, PT, P2 ;  /* 0x000000ff0600720c */ /* 0x000fda0003f44320 */
[----:B------:R-:W-:Y:S05]  /*0f50*/  @!P2 BRA `(.L_x_248) ;  /* 0x00000000006ca947 */ /* 0x000fea0003800000 */
[----:B------:R-:W2:Y:S04]  /*0f60*/  LDG.E R7, desc[UR36][R10.64+-0x4] ;  /* 0xfffffc240a077981 */ /* 0x000ea8000c1e1900 */
[----:B--2---:R1:W-:Y:S04]  /*0f70*/  STG.E desc[UR36][R8.64+-0x4], R7 ;  /* 0xfffffc0708007986 */ /* 0x0043e8000c101924 */
[----:B------:R-:W2:Y:S04]  /*0f80*/  LDG.E R13, desc[UR36][R10.64+-0x8] ;  /* 0xfffff8240a0d7981 */ /* 0x000ea8000c1e1900 */
[----:B--2---:R2:W-:Y:S04]  /*0f90*/  STG.E desc[UR36][R8.64+-0x8], R13 ;  /* 0xfffff80d08007986 */ /* 0x0045e8000c101924 */
[----:B------:R-:W3:Y:S04]  /*0fa0*/  LDG.E R35, desc[UR36][R10.64+-0xc] ;  /* 0xfffff4240a237981 */ /* 0x000ee8000c1e1900 */
[----:B---3--:R-:W-:Y:S04]  /*0fb0*/  STG.E desc[UR36][R8.64+-0xc], R35 ;  /* 0xfffff42308007986 */ /* 0x008fe8000c101924 */
[----:B0-----:R-:W3:Y:S04]  /*0fc0*/  LDG.E R41, desc[UR36][R10.64+-0x10] ;  /* 0xfffff0240a297981 */ /* 0x001ee8000c1e1900 */
[----:B---3--:R0:W-:Y:S04]  /*0fd0*/  STG.E desc[UR36][R8.64+-0x10], R41 ;  /* 0xfffff02908007986 */ /* 0x0081e8000c101924 */
[----:B------:R-:W3:Y:S04]  /*0fe0*/  LDG.E R43, desc[UR36][R10.64+-0x14] ;  /* 0xffffec240a2b7981 */ /* 0x000ee8000c1e1900 */
[----:B---3--:R-:W-:Y:S04]  /*0ff0*/  STG.E desc[UR36][R8.64+-0x14], R43 ;  /* 0xffffec2b08007986 */ /* 0x008fe8000c101924 */
[----:B------:R-:W3:Y:S04]  /*1000*/  LDG.E R45, desc[UR36][R10.64+-0x18] ;  /* 0xffffe8240a2d7981 */ /* 0x000ee8000c1e1900 */
[----:B---3--:R-:W-:Y:S04]  /*1010*/  STG.E desc[UR36][R8.64+-0x18], R45 ;  /* 0xffffe82d08007986 */ /* 0x008fe8000c101924 */
[----:B-1----:R-:W3:Y:S01]  /*1020*/  LDG.E R7, desc[UR36][R10.64+-0x1c] ;  /* 0xffffe4240a077981 */ /* 0x002ee2000c1e1900 */
[----:B------:R-:W-:-:S02]  /*1030*/  IADD3 R12, P3, PT, R10, -0x20, RZ ;  /* 0xffffffe00a0c7810 */ /* 0x000fc40007f7e0ff */
[----:B------:R-:W-:Y:S01]  /*1040*/  IADD3 R6, P4, PT, R8, -0x20, RZ ;  /* 0xffffffe008067810 */ /* 0x000fe20007f9e0ff */
[----:B---3--:R-:W-:Y:S04]  /*1050*/  STG.E desc[UR36][R8.64+-0x1c], R7 ;  /* 0xffffe40708007986 */ /* 0x008fe8000c101924 */
[----:B--2---:R1:W2:Y:S01]  /*1060*/  LDG.E R13, desc[UR36][R10.64+-0x20] ;  /* 0xffffe0240a0d7981 */ /* 0x0042a2000c1e1900 */
[----:B0-----:R-:W-:Y:S02]  /*1070*/  IADD3.X R41, PT, PT, R11, -0x1, RZ, P3, !PT ;  /* 0xffffffff0b297810 */ /* 0x001fe40001ffe4ff */
[----:B------:R-:W-:Y:S02]  /*1080*/  IADD3.X R35, PT, PT, R9, -0x1, RZ, P4, !PT ;  /* 0xffffffff09237810 */ /* 0x000fe400027fe4ff */
[----:B------:R-:W-:-:S02]  /*1090*/  IADD3 R39, P2, PT, R39, -0x20, RZ ;  /* 0xffffffe027277810 */ /* 0x000fc40007f5e0ff */
[----:B------:R-:W-:Y:S02]  /*10a0*/  PLOP3.LUT P0, PT, PT, PT, PT, 0x8, 0x80 ;  /* 0x000000000080781c */ /* 0x000fe40003f0e170 */
[----:B------:R-:W-:Y:S01]  /*10b0*/  IADD3.X R37, PT, PT, R37, -0x1, RZ, P2, !PT ;  /* 0xffffffff25257810 */ /* 0x000fe200017fe4ff */
[----:B-1----:R-:W-:Y:S02]  /*10c0*/  IMAD.MOV.U32 R10, RZ, RZ, R12 ;  /* 0x000000ffff0a7224 */ /* 0x002fe400078e000c */
[----:B------:R-:W-:Y:S01]  /*10d0*/  IMAD.MOV.U32 R11, RZ, RZ, R41 ;  /* 0x000000ffff0b7224 */ /* 0x000fe200078e0029 */
[----:B--2---:R0:W-:Y:S02]  /*10e0*/  STG.E desc[UR36][R8.64+-0x20], R13 ;  /* 0xffffe00d08007986 */ /* 0x0041e4000c101924 */
[----:B0-----:R-:W-:Y:S02]  /*10f0*/  IMAD.MOV.U32 R8, RZ, RZ, R6 ;  /* 0x000000ffff087224 */ /* 0x001fe400078e0006 */
[----:B------:R-:W-:-:S07]  /*1100*/  IMAD.MOV.U32 R9, RZ, RZ, R35 ;  /* 0x000000ffff097224 */ /* 0x000fce00078e0023 */
.L_x_248:
[----:B------:R-:W-:Y:S05]  /*1110*/  BSYNC.RECONVERGENT B5 ;  /* 0x0000000000057941 */ /* 0x000fea0003800200 */
.L_x_247:
[----:B------:R-:W-:-:S04]  /*1120*/  ISETP.NE.U32.AND P2, PT, R39, R28, PT ;  /* 0x0000001c2700720c */ /* 0x000fc80003f45070 */
[----:B------:R-:W-:-:S13]  /*1130*/  ISETP.NE.OR.EX P0, PT, R37, R22, P0, P2 ;  /* 0x000000162500720c */ /* 0x000fda0000705720 */
[----:B------:R-:W-:Y:S05]  /*1140*/  @!P0 BREAK.RELIABLE B3 ;  /* 0x0000000000038942 */ /* 0x000fea0003800100 */
[----:B------:R-:W-:Y:S05]  /*1150*/  @!P0 BRA `(.L_x_241) ;  /* 0x0000000000588947 */ /* 0x000fea0003800000 */
.L_x_243:
[----:B------:R-:W-:Y:S05]  /*1160*/  BSYNC.RELIABLE B3 ;  /* 0x0000000000037941 */ /* 0x000fea0003800100 */
.L_x_242:
[----:B-1----:R-:W2:Y:S04]  /*1170*/  LDG.E R7, desc[UR36][R10.64+-0x4] ;  /* 0xfffffc240a077981 */ /* 0x002ea8000c1e1900 */
[----:B--2---:R-:W-:Y:S04]  /*1180*/  STG.E desc[UR36][R8.64+-0x4], R7 ;  /* 0xfffffc0708007986 */ /* 0x004fe8000c101924 */
[----:B------:R-:W2:Y:S04]  /*1190*/  LDG.E R13, desc[UR36][R10.64+-0x8] ;  /* 0xfffff8240a0d7981 */ /* 0x000ea8000c1e1900 */
[----:B--2---:R1:W-:Y:S04]  /*11a0*/  STG.E desc[UR36][R8.64+-0x8], R13 ;  /* 0xfffff80d08007986 */ /* 0x0043e8000c101924 */
[----:B------:R-:W2:Y:S01]  /*11b0*/  LDG.E R35, desc[UR36][R10.64+-0xc] ;  /* 0xfffff4240a237981 */ /* 0x000ea2000c1e1900 */
[----:B------:R-:W-:-:S04]  /*11c0*/  IADD3 R39, P0, PT, R39, -0x10, RZ ;  /* 0xfffffff027277810 */ /* 0x000fc80007f1e0ff */
[----:B------:R-:W-:Y:S02]  /*11d0*/  IADD3.X R37, PT, PT, R37, -0x1, RZ, P0, !PT ;  /* 0xffffffff25257810 */ /* 0x000fe400007fe4ff */
[----:B------:R-:W-:-:S04]  /*11e0*/  ISETP.NE.U32.AND P0, PT, R28, R39, PT ;  /* 0x000000271c00720c */ /* 0x000fc80003f05070 */
[----:B------:R-:W-:Y:S01]  /*11f0*/  ISETP.NE.AND.EX P0, PT, R22, R37, PT, P0 ;  /* 0x000000251600720c */ /* 0x000fe20003f05300 */
[----:B--2---:R-:W-:Y:S04]  /*1200*/  STG.E desc[UR36][R8.64+-0xc], R35 ;  /* 0xfffff42308007986 */ /* 0x004fe8000c101924 */
[----:B0-----:R0:W2:Y:S01]  /*1210*/  LDG.E R41, desc[UR36][R10.64+-0x10] ;  /* 0xfffff0240a297981 */ /* 0x0010a2000c1e1900 */
[----:B------:R-:W-:Y:S02]  /*1220*/  IADD3 R12, P2, PT, R10, -0x10, RZ ;  /* 0xfffffff00a0c7810 */ /* 0x000fe40007f5e0ff */
[----:B------:R-:W-:Y:S02]  /*1230*/  IADD3 R6, P3, PT, R8, -0x10, RZ ;  /* 0xfffffff008067810 */ /* 0x000fe40007f7e0ff */
[----:B-1----:R-:W-:-:S02]  /*1240*/  IADD3.X R13, PT, PT, R11, -0x1, RZ, P2, !PT ;  /* 0xffffffff0b0d7810 */ /* 0x002fc400017fe4ff */
[----:B------:R-:W-:Y:S01]  /*1250*/  IADD3.X R7, PT, PT, R9, -0x1, RZ, P3, !PT ;  /* 0xffffffff09077810 */ /* 0x000fe20001ffe4ff */
[----:B0-----:R-:W-:Y:S02]  /*1260*/  IMAD.MOV.U32 R10, RZ, RZ, R12 ;  /* 0x000000ffff0a7224 */ /* 0x001fe400078e000c */
[----:B------:R-:W-:Y:S01]  /*1270*/  IMAD.MOV.U32 R11, RZ, RZ, R13 ;  /* 0x000000ffff0b7224 */ /* 0x000fe200078e000d */
[----:B--2---:R0:W-:Y:S02]  /*1280*/  STG.E desc[UR36][R8.64+-0x10], R41 ;  /* 0xfffff02908007986 */ /* 0x0041e4000c101924 */
[----:B0-----:R-:W-:Y:S02]  /*1290*/  IMAD.MOV.U32 R8, RZ, RZ, R6 ;  /* 0x000000ffff087224 */ /* 0x001fe400078e0006 */
[----:B------:R-:W-:Y:S01]  /*12a0*/  IMAD.MOV.U32 R9, RZ, RZ, R7 ;  /* 0x000000ffff097224 */ /* 0x000fe200078e0007 */
[----:B------:R-:W-:Y:S06]  /*12b0*/  @P0 BRA `(.L_x_242) ;  /* 0xfffffffc00ac0947 */ /* 0x000fec000383ffff */
.L_x_241:
[----:B------:R-:W-:Y:S05]  /*12c0*/  BSYNC.RECONVERGENT B4 ;  /* 0x0000000000047941 */ /* 0x000fea0003800200 */
.L_x_240:
[----:B------:R2:W-:Y:S02]  /*12d0*/  STG.E desc[UR36][R4.64], R17 ;  /* 0x0000001104007986 */ /* 0x0005e4000c101924 */
.L_x_237:
[----:B------:R-:W-:Y:S05]  /*12e0*/  BSYNC.RECONVERGENT B0 ;  /* 0x0000000000007941 */ /* 0x000fea0003800200 */
.L_x_232:
[----:B------:R-:W-:Y:S01]  /*12f0*/  IADD3 R21, P0, PT, R21, 0x4, RZ ;  /* 0x0000000415157810 */ /* 0x000fe20007f1e0ff */
[----:B------:R-:W-:Y:S01]  /*1300*/  IMAD.MOV.U32 R12, RZ, RZ, R14 ;  /* 0x000000ffff0c7224 */ /* 0x000fe200078e000e */
[----:B------:R-:W-:Y:S01]  /*1310*/  IADD3 R38, P2, PT, R38, 0x1, RZ ;  /* 0x0000000126267810 */ /* 0x000fe20007f5e0ff */
[----:B------:R-:W-:Y:S02]  /*1320*/  IMAD.MOV.U32 R13, RZ, RZ, R3 ;  /* 0x000000ffff0d7224 */ /* 0x000fe400078e0003 */
[----:B------:R-:W-:Y:S01]  /*1330*/  IMAD.X R20, RZ, RZ, R20, P0 ;  /* 0x000000ffff147224 */ /* 0x000fe200000e0614 */
[----:B------:R-:W-:Y:S01]  /*1340*/  ISETP.NE.U32.AND P0, PT, R21, R30, PT ;  /* 0x0000001e1500720c */ /* 0x000fe20003f05070 */
[----:B------:R-:W-:Y:S02]  /*1350*/  IMAD.MOV.U32 R34, RZ, RZ, R15 ;  /* 0x000000ffff227224 */ /* 0x000fe400078e000f */
[----:B------:R-:W-:Y:S01]  /*1360*/  IMAD.MOV.U32 R35, RZ, RZ, R0 ;  /* 0x000000ffff237224 */ /* 0x000fe200078e0000 */
[----:B------:R-:W-:Y:S01]  /*1370*/  ISETP.NE.AND.EX P0, PT, R20, R31, PT, P0 ;  /* 0x0000001f1400720c */ /* 0x000fe20003f05300 */
[----:B------:R-:W-:-:S12]  /*1380*/  IMAD.X R36, RZ, RZ, R36, P2 ;  /* 0x000000ffff247224 */ /* 0x000fd800010e0624 */
[----:B------:R-:W-:Y:S05]  /*1390*/  @P0 BRA `(.L_x_249) ;  /* 0xfffffff000900947 */ /* 0x000fea000383ffff */
.L_x_231:
[----:B------:R-:W-:Y:S05]  /*13a0*/  BSYNC.RECONVERGENT B1 ;  /* 0x0000000000017941 */ /* 0x000fea0003800200 */
.L_x_230:
[----:B--2---:R-:W-:-:S05]  /*13b0*/  IADD3 R4, P0, PT, R4, 0x80, RZ ;  /* 0x0000008004047810 */ /* 0x004fca0007f1e0ff */
[----:B01----:R-:W-:Y:S01]  /*13c0*/  IMAD.X R7, RZ, RZ, R5, P0 ;  /* 0x000000ffff077224 */ /* 0x003fe200000e0605 */
[----:B------:R-:W-:Y:S07]  /*13d0*/  @!P1 BRA `(.L_x_250) ;  /* 0xfffffff0001c9947 */ /* 0x000fee000383ffff */
.L_x_229:
[----:B------:R-:W-:Y:S05]  /*13e0*/  BSYNC.RECONVERGENT B2 ;  /* 0x0000000000027941 */ /* 0x000fea0003800200 */
.L_x_228:
[----:B------:R-:W-:Y:S01]  /*13f0*/  IMAD.WIDE R4, R26, 0x4, RZ ;  /* 0x000000041a047825 */ /* 0x000fe200078e02ff */
[----:B------:R-:W-:Y:S03]  /*1400*/  BSSY.RECONVERGENT B3, `(.L_x_251) ;  /* 0x0000255000037945 */ /* 0x000fe60003800200 */
[----:B------:R-:W-:-:S05]  /*1410*/  IMAD.WIDE R6, R25, 0x4, -R4 ;  /* 0x0000000419067825 */ /* 0x000fca00078e0a04 */
[--C-:B------:R-:W-:Y:S02]  /*1420*/  SHF.R.S64 R0, R6, 0x2, R7.reuse ;  /* 0x0000000206007819 */ /* 0x100fe40000001007 */
[----:B------:R-:W-:Y:S02]  /*1430*/  SHF.R.S32.HI R6, RZ, 0x2, R7 ;  /* 0x00000002ff067819 */ /* 0x000fe40000011407 */
[----:B------:R-:W-:-:S04]  /*1440*/  ISETP.GE.U32.AND P0, PT, R0, 0x21, PT ;  /* 0x000000210000780c */ /* 0x000fc80003f06070 */
[----:B------:R-:W-:-:S13]  /*1450*/  ISETP.GE.AND.EX P0, PT, R6, RZ, PT, P0 ;  /* 0x000000ff0600720c */ /* 0x000fda0003f06300 */
[----:B------:R-:W-:Y:S05]  /*1460*/  @!P0 BRA `(.L_x_252) ;  /* 0x0000002400388947 */ /* 0x000fea0003800000 */
[----:B------:R-:W-:Y:S01]  /*1470*/  BSSY.RECONVERGENT B2, `(.L_x_253) ;  /* 0x0000210000027945 */ /* 0x000fe20003800200 */
[----:B------:R-:W-:Y:S01]  /*1480*/  PLOP3.LUT P0, PT, PT, PT, PT, 0x8, 0x80 ;  /* 0x000000000080781c */ /* 0x000fe20003f0e170 */
[----:B------:R-:W-:Y:S02]  /*1490*/  IMAD.MOV.U32 R0, RZ, RZ, 0x20 ;  /* 0x00000020ff007424 */ /* 0x000fe400078e00ff */
[----:B------:R-:W-:-:S10]  /*14a0*/  IMAD.MOV.U32 R3, RZ, RZ, RZ ;  /* 0x000000ffff037224 */ /* 0x000fd400078e00ff */
.L_x_287:
[----:B------:R-:W-:Y:S01]  /*14b0*/  BSSY.RECONVERGENT B1, `(.L_x_254) ;  /* 0x0000201000017945 */ /* 0x000fe20003800200 */
[----:B------:R-:W-:-:S03]  /*14c0*/  PLOP3.LUT P1, PT, P0, PT, PT, 0x80, 0x8 ;  /* 0x000000000008781c */ /* 0x000fc6000072f070 */
[----:B------:R-:W-:Y:S10]  /*14d0*/  @P0 BRA `(.L_x_255) ;  /* 0x00000010004c0947 */ /* 0x000ff40003800000 */
[----:B------:R-:W-:Y:S01]  /*14e0*/  ISETP.GE.AND P2, PT, R26, R25, PT ;  /* 0x000000191a00720c */ /* 0x000fe20003f46270 */
[----:B------:R-:W-:-:S12]  /*14f0*/  BSSY.RECONVERGENT B0, `(.L_x_256) ;  /* 0x0000110000007945 */ /* 0x000fd80003800200 */
[----:B------:R-:W-:Y:S05]  /*1500*/  @P2 BRA `(.L_x_257) ;  /* 0x0000001000382947 */ /* 0x000fea0003800000 */
[----:B------:R-:W0:Y:S01]  /*1510*/  LDCU.64 UR4, c[0x0][0x380] ;  /* 0x00007000ff0477ac */ /* 0x000e220008000a00 */
[----:B------:R-:W-:Y:S02]  /*1520*/  IMAD.MOV.U32 R34, RZ, RZ, R24 ;  /* 0x000000ffff227224 */ /* 0x000fe400078e0018 */
[----:B------:R-:W-:Y:S02]  /*1530*/  IMAD.MOV.U32 R35, RZ, RZ, R23 ;  /* 0x000000ffff237224 */ /* 0x000fe400078e0017 */
[----:B------:R-:W-:Y:S02]  /*1540*/  IMAD.MOV.U32 R31, RZ, RZ, R16 ;  /* 0x000000ffff1f7224 */ /* 0x000fe400078e0010 */
[----:B------:R-:W-:Y:S01]  /*1550*/  IMAD.MOV.U32 R12, RZ, RZ, R2 ;  /* 0x000000ffff0c7224 */ /* 0x000fe200078e0002 */
[----:B0-----:R-:W-:-:S04]  /*1560*/  IADD3 R37, P2, PT, R4, UR4, RZ ;  /* 0x0000000404257c10 */ /* 0x001fc8000ff5e0ff */
[----:B------:R-:W-:-:S09]  /*1570*/  IADD3.X R28, PT, PT, R5, UR5, RZ, P2, !PT ;  /* 0x00000005051c7c10 */ /* 0x000fd200097fe4ff */
.L_x_271:
[C---:B------:R-:W-:Y:S01]  /*1580*/  IMAD.SHL.U32 R6, R0.reuse, 0x4, RZ ;  /* 0x0000000400067824 */ /* 0x040fe200078e00ff */
[----:B------:R-:W-:Y:S01]  /*1590*/  SHF.L.U64.HI R13, R0, 0x2, R3 ;  /* 0x00000002000d7819 */ /* 0x000fe20000010203 */
[----:B------:R-:W-:Y:S01]  /*15a0*/  BSSY.RECONVERGENT B4, `(.L_x_258) ;  /* 0x0000044000047945 */ /* 0x000fe20003800200 */
[----:B------:R-:W-:Y:S02]  /*15b0*/  IMAD.MOV.U32 R14, RZ, RZ, R31 ;  /* 0x000000ffff0e7224 */ /* 0x000fe400078e001f */
[C---:B------:R-:W-:Y:S01]  /*15c0*/  IADD3 R21, P3, PT, R6.reuse, R34, RZ ;  /* 0x0000002206157210 */ /* 0x040fe20007f7e0ff */
[----:B------:R-:W-:Y:S01]  /*15d0*/  IMAD.MOV.U32 R33, RZ, RZ, R12 ;  /* 0x000000ffff217224 */ /* 0x000fe200078e000c */
[----:B------:R-:W-:Y:S02]  /*15e0*/  IADD3 R15, P6, PT, R6, R37, RZ ;  /* 0x00000025060f7210 */ /* 0x000fe40007fde0ff */
[----:B------:R-:W-:Y:S01]  /*15f0*/  ISETP.LT.U32.AND P2, PT, R21, R18, PT ;  /* 0x000000121500720c */ /* 0x000fe20003f41070 */
[----:B------:R-:W-:-:S05]  /*1600*/  IMAD.X R17, R13, 0x1, R35, P3 ;  /* 0x000000010d117824 */ /* 0x000fca00018e0623 */
[----:B------:R-:W-:-:S04]  /*1610*/  ISETP.LT.U32.AND.EX P2, PT, R17, R19, PT, P2 ;  /* 0x000000131100720c */ /* 0x000fc80003f41120 */
[----:B------:R-:W-:Y:S02]  /*1620*/  SEL R9, R21, R18, P2 ;  /* 0x0000001215097207 */ /* 0x000fe40001000000 */
[----:B------:R-:W-:Y:S02]  /*1630*/  SEL R8, R17, R19, P2 ;  /* 0x0000001311087207 */ /* 0x000fe40001000000 */
[----:B------:R-:W-:Y:S01]  /*1640*/  IADD3 R7, P3, PT, R9, R6, RZ ;  /* 0x0000000609077210 */ /* 0x000fe20007f7e0ff */
[----:B------:R-:W-:Y:S01]  /*1650*/  IMAD.MOV.U32 R10, RZ, RZ, R9 ;  /* 0x000000ffff0a7224 */ /* 0x000fe200078e0009 */
[----:B------:R-:W-:Y:S01]  /*1660*/  ISETP.EQ.U32.AND P4, PT, R34, R9, PT ;  /* 0x000000092200720c */ /* 0x000fe20003f82070 */
[----:B------:R-:W-:Y:S01]  /*1670*/  IMAD.MOV.U32 R11, RZ, RZ, R8 ;  /* 0x000000ffff0b7224 */ /* 0x000fe200078e0008 */
[-C--:B------:R-:W-:Y:S01]  /*1680*/  ISETP.LT.U32.AND P2, PT, R7, R18.reuse, PT ;  /* 0x000000120700720c */ /* 0x080fe20003f41070 */
[----:B------:R-:W-:Y:S01]  /*1690*/  IMAD.X R39, R8, 0x1, R13, P3 ;  /* 0x0000000108277824 */ /* 0x000fe200018e060d */
[----:B------:R-:W-:Y:S01]  /*16a0*/  ISETP.GE.U32.AND P3, PT, R21, R18, PT ;  /* 0x000000121500720c */ /* 0x000fe20003f66070 */
[----:B------:R-:W-:-:S03]  /*16b0*/  IMAD.X R13, R13, 0x1, R28, P6 ;  /* 0x000000010d0d7824 */ /* 0x000fc600030e061c */
[-C--:B------:R-:W-:Y:S02]  /*16c0*/  ISETP.LT.U32.AND.EX P2, PT, R39, R19.reuse, PT, P2 ;  /* 0x000000132700720c */ /* 0x080fe40003f41120 */
[-C--:B------:R-:W-:Y:S02]  /*16d0*/  ISETP.GE.U32.AND.EX P3, PT, R17, R19.reuse, PT, P3 ;  /* 0x000000131100720c */ /* 0x080fe40003f66130 */
[----:B------:R-:W-:Y:S02]  /*16e0*/  SEL R30, R7, R18, P2 ;  /* 0x00000012071e7207 */ /* 0x000fe40001000000 */
[----:B------:R-:W-:Y:S02]  /*16f0*/  SEL R39, R39, R19, P2 ;  /* 0x0000001327277207 */ /* 0x000fe40001000000 */
[----:B------:R-:W-:Y:S02]  /*1700*/  ISETP.NE.U32.AND P5, PT, R9, R30, PT ;  /* 0x0000001e0900720c */ /* 0x000fe40003fa5070 */
[----:B------:R-:W-:-:S02]  /*1710*/  ISETP.GE.U32.AND P2, PT, R21, R18, PT ;  /* 0x000000121500720c */ /* 0x000fc40003f46070 */
[----:B------:R-:W-:Y:S02]  /*1720*/  ISETP.NE.AND.EX P5, PT, R8, R39, PT, P5 ;  /* 0x000000270800720c */ /* 0x000fe40003fa5350 */
[-C--:B------:R-:W-:Y:S02]  /*1730*/  ISETP.GE.U32.AND.EX P2, PT, R17, R19.reuse, PT, P2 ;  /* 0x000000131100720c */ /* 0x080fe40003f46120 */
[----:B------:R-:W-:Y:S02]  /*1740*/  ISETP.EQ.OR.EX P4, PT, R35, R8, !P5, P4 ;  /* 0x000000082300720c */ /* 0x000fe40006f82740 */
[----:B------:R-:W-:Y:S02]  /*1750*/  SEL R20, R15, R18, !P3 ;  /* 0x000000120f147207 */ /* 0x000fe40005800000 */
[----:B------:R-:W-:-:S09]  /*1760*/  SEL R22, R13, R19, !P3 ;  /* 0x000000130d167207 */ /* 0x000fd20005800000 */
[----:B------:R-:W-:Y:S05]  /*1770*/  @P4 BRA `(.L_x_259) ;  /* 0x0000000000984947 */ /* 0x000fea0003800000 */
[--C-:B------:R-:W-:Y:S02]  /*1780*/  IMAD.MOV.U32 R41, RZ, RZ, R9.reuse ;  /* 0x000000ffff297224 */ /* 0x100fe400078e0009 */
[--C-:B------:R-:W-:Y:S02]  /*1790*/  IMAD.MOV.U32 R32, RZ, RZ, R8.reuse ;  /* 0x000000ffff207224 */ /* 0x100fe400078e0008 */
[----:B------:R-:W-:Y:S02]  /*17a0*/  IMAD.MOV.U32 R10, RZ, RZ, R9 ;  /* 0x000000ffff0a7224 */ /* 0x000fe400078e0009 */
[----:B------:R-:W-:Y:S02]  /*17b0*/  IMAD.MOV.U32 R11, RZ, RZ, R8 ;  /* 0x000000ffff0b7224 */ /* 0x000fe400078e0008 */
[----:B------:R-:W-:Y:S02]  /*17c0*/  IMAD.MOV.U32 R36, RZ, RZ, R34 ;  /* 0x000000ffff247224 */ /* 0x000fe400078e0022 */
[----:B------:R-:W-:-:S02]  /*17d0*/  IMAD.MOV.U32 R43, RZ, RZ, R35 ;  /* 0x000000ffff2b7224 */ /* 0x000fc400078e0023 */
[----:B------:R-:W-:Y:S02]  /*17e0*/  IMAD.MOV.U32 R14, RZ, RZ, R31 ;  /* 0x000000ffff0e7224 */ /* 0x000fe400078e001f */
[----:B------:R-:W-:-:S07]  /*17f0*/  IMAD.MOV.U32 R33, RZ, RZ, R12 ;  /* 0x000000ffff217224 */ /* 0x000fce00078e000c */
.L_x_260:
[----:B------:R-:W-:Y:S02]  /*1800*/  IMAD.MOV.U32 R6, RZ, RZ, R10 ;  /* 0x000000ffff067224 */ /* 0x000fe400078e000a */
[----:B------:R-:W-:-:S05]  /*1810*/  IMAD.MOV.U32 R7, RZ, RZ, R11 ;  /* 0x000000ffff077224 */ /* 0x000fca00078e000b */
[----:B------:R0:W2:Y:S02]  /*1820*/  LDG.E R45, desc[UR36][R6.64] ;  /* 0x00000024062d7981 */ /* 0x0000a4000c1e1900 */
[----:B0-----:R-:W-:Y:S02]  /*1830*/  IMAD.MOV.U32 R6, RZ, RZ, R34 ;  /* 0x000000ffff067224 */ /* 0x001fe400078e0022 */
[----:B------:R-:W-:-:S05]  /*1840*/  IMAD.MOV.U32 R7, RZ, RZ, R35 ;  /* 0x000000ffff077224 */ /* 0x000fca00078e0023 */
[----:B------:R0:W2:Y:S02]  /*1850*/  LDG.E R38, desc[UR36][R6.64] ;  /* 0x0000002406267981 */ /* 0x0000a4000c1e1900 */
[----:B0-----:R-:W-:Y:S02]  /*1860*/  IMAD.MOV.U32 R6, RZ, RZ, R14 ;  /* 0x000000ffff067224 */ /* 0x001fe400078e000e */
[----:B------:R-:W-:Y:S01]  /*1870*/  IMAD.MOV.U32 R7, RZ, RZ, R33 ;  /* 0x000000ffff077224 */ /* 0x000fe200078e0021 */
[----:B--2---:R-:W-:-:S13]  /*1880*/  ISETP.GE.AND P5, PT, R45, R38, PT ;  /* 0x000000262d00720c */ /* 0x004fda0003fa6270 */
[----:B------:R-:W-:Y:S01]  /*1890*/  @!P5 IADD3 R41, P3, PT, R41, 0x4, RZ ;  /* 0x000000042929d810 */ /* 0x000fe20007f7e0ff */
[----:B------:R0:W-:Y:S01]  /*18a0*/  @!P5 ST.E desc[UR36][R6.64], R45 ;  /* 0x0000002d0600d985 */ /* 0x0001e2000c101924 */
[----:B------:R-:W-:Y:S02]  /*18b0*/  @!P5 IADD3 R10, P4, PT, R10, 0x4, RZ ;  /* 0x000000040a0ad810 */ /* 0x000fe40007f9e0ff */
[----:B------:R-:W-:Y:S01]  /*18c0*/  @!P5 IADD3 R20, P6, PT, R20, 0x4, RZ ;  /* 0x000000041414d810 */ /* 0x000fe20007fde0ff */
[----:B------:R-:W-:Y:S01]  /*18d0*/  @!P5 IMAD.X R32, RZ, RZ, R32, P3 ;  /* 0x000000ffff20d224 */ /* 0x000fe200018e0620 */
[----:B------:R-:W-:Y:S01]  /*18e0*/  @P5 IADD3 R36, P3, PT, R36, 0x4, RZ ;  /* 0x0000000424245810 */ /* 0x000fe20007f7e0ff */
[----:B------:R-:W-:Y:S01]  /*18f0*/  @!P5 IMAD.X R11, RZ, RZ, R11, P4 ;  /* 0x000000ffff0bd224 */ /* 0x000fe200020e060b */
[----:B------:R-:W-:Y:S01]  /*1900*/  @P5 IADD3 R34, P4, PT, R34, 0x4, RZ ;  /* 0x0000000422225810 */ /* 0x000fe20007f9e0ff */
[----:B------:R0:W-:Y:S01]  /*1910*/  @P5 ST.E desc[UR36][R6.64], R38 ;  /* 0x0000002606005985 */ /* 0x0001e2000c101924 */
[----:B------:R-:W-:Y:S01]  /*1920*/  @!P5 IMAD.X R22, RZ, RZ, R22, P6 ;  /* 0x000000ffff16d224 */ /* 0x000fe200030e0616 */
[----:B------:R-:W-:Y:S01]  /*1930*/  IADD3 R14, P6, PT, R6, 0x4, RZ ;  /* 0x00000004060e7810 */ /* 0x000fe20007fde0ff */
[----:B------:R-:W-:Y:S01]  /*1940*/  @P5 IMAD.X R43, RZ, RZ, R43, P3 ;  /* 0x000000ffff2b5224 */ /* 0x000fe200018e062b */
[----:B------:R-:W-:Y:S01]  /*1950*/  ISETP.NE.U32.AND P3, PT, R36, R9, PT ;  /* 0x000000092400720c */ /* 0x000fe20003f65070 */
[----:B------:R-:W-:Y:S01]  /*1960*/  @P5 IMAD.X R35, RZ, RZ, R35, P4 ;  /* 0x000000ffff235224 */ /* 0x000fe200020e0623 */
[----:B------:R-:W-:Y:S01]  /*1970*/  ISETP.NE.U32.AND P4, PT, R41, R30, PT ;  /* 0x0000001e2900720c */ /* 0x000fe20003f85070 */
[----:B------:R-:W-:Y:S01]  /*1980*/  IMAD.X R33, RZ, RZ, R7, P6 ;  /* 0x000000ffff217224 */ /* 0x000fe200030e0607 */
[----:B------:R-:W-:-:S02]  /*1990*/  ISETP.NE.AND.EX P3, PT, R43, R8, PT, P3 ;  /* 0x000000082b00720c */ /* 0x000fc40003f65330 */
[----:B------:R-:W-:Y:S02]  /*19a0*/  ISETP.NE.AND.EX P4, PT, R32, R39, PT, P4 ;  /* 0x000000272000720c */ /* 0x000fe40003f85340 */
[----:B------:R-:W-:-:S05]  /*19b0*/  @P5 IADD3 R37, P6, PT, R37, 0x4, RZ ;  /* 0x0000000425255810 */ /* 0x000fca0007fde0ff */
[----:B------:R-:W-:-:S06]  /*19c0*/  @P5 IMAD.X R28, RZ, RZ, R28, P6 ;  /* 0x000000ffff1c5224 */ /* 0x000fcc00030e061c */
[----:B0-----:R-:W-:Y:S05]  /*19d0*/  @P4 BRA P3, `(.L_x_260) ;  /* 0xfffffffc00884947 */ /* 0x001fea000183ffff */
.L_x_259:
[----:B------:R-:W-:Y:S05]  /*19e0*/  BSYNC.RECONVERGENT B4 ;  /* 0x0000000000047941 */ /* 0x000fea0003800200 */
.L_x_258:
[----:B------:R-:W-:Y:S01]  /*19f0*/  SEL R6, R15, R18, !P2 ;  /* 0x000000120f067207 */ /* 0x000fe20005000000 */
[----:B------:R-:W-:Y:S01]  /*1a00*/  BSSY.RECONVERGENT B4, `(.L_x_261) ;  /* 0x0000055000047945 */ /* 0x000fe20003800200 */
[----:B------:R-:W-:Y:S02]  /*1a10*/  SEL R7, R13, R19, !P2 ;  /* 0x000000130d077207 */ /* 0x000fe40005000000 */
[----:B------:R-:W-:-:S05]  /*1a20*/  IADD3 R37, P3, PT, -R37, R6, RZ ;  /* 0x0000000625257210 */ /* 0x000fca0007f7e1ff */
[----:B------:R-:W-:-:S05]  /*1a30*/  IMAD.X R28, R7, 0x1, ~R28, P3 ;  /* 0x00000001071c7824 */ /* 0x000fca00018e0e1c */
[--C-:B------:R-:W-:Y:S02]  /*1a40*/  SHF.R.S64 R6, R37, 0x2, R28.reuse ;  /* 0x0000000225067819 */ /* 0x100fe4000000101c */
[----:B------:R-:W-:Y:S02]  /*1a50*/  SHF.R.S32.HI R7, RZ, 0x2, R28 ;  /* 0x00000002ff077819 */ /* 0x000fe4000001141c */
[----:B------:R-:W-:-:S04]  /*1a60*/  ISETP.GE.U32.AND P3, PT, R6, 0x1, PT ;  /* 0x000000010600780c */ /* 0x000fc80003f66070 */
[----:B------:R-:W-:-:S13]  /*1a70*/  ISETP.GE.AND.EX P3, PT, R7, RZ, PT, P3 ;  /* 0x000000ff0700720c */ /* 0x000fda0003f66330 */
[----:B------:R-:W-:Y:S05]  /*1a80*/  @!P3 BRA `(.L_x_262) ;  /* 0x000000040030b947 */ /* 0x000fea0003800000 */
[----:B------:R-:W-:Y:S01]  /*1a90*/  LOP3.LUT R6, R6, 0x3, RZ, 0xc0, !PT ;  /* 0x0000000306067812 */ /* 0x000fe200078ec0ff */
[----:B------:R-:W-:Y:S01]  /*1aa0*/  BSSY.RECONVERGENT B5, `(.L_x_263) ;  /* 0x0000034000057945 */ /* 0x000fe20003800200 */
[----:B------:R-:W-:Y:S01]  /*1ab0*/  SHF.R.S64 R30, R37, 0x2, R28 ;  /* 0x00000002251e7819 */ /* 0x000fe2000000101c */
[----:B------:R-:W-:Y:S01]  /*1ac0*/  IMAD.MOV.U32 R41, RZ, RZ, R14 ;  /* 0x000000ffff297224 */ /* 0x000fe200078e000e */
[----:B------:R-:W-:Y:S01]  /*1ad0*/  ISETP.NE.U32.AND P4, PT, R6, RZ, PT ;  /* 0x000000ff0600720c */ /* 0x000fe20003f85070 */
[----:B------:R-:W-:Y:S01]  /*1ae0*/  IMAD.MOV.U32 R42, RZ, RZ, R33 ;  /* 0x000000ffff2a7224 */ /* 0x000fe200078e0021 */
[----:B------:R-:W-:Y:S01]  /*1af0*/  SHF.R.S32.HI R32, RZ, 0x2, R28 ;  /* 0x00000002ff207819 */ /* 0x000fe2000001141c */
[----:B------:R-:W-:Y:S01]  /*1b00*/  IMAD.MOV.U32 R39, RZ, RZ, R34 ;  /* 0x000000ffff277224 */ /* 0x000fe200078e0022 */
[----:B------:R-:W-:Y:S01]  /*1b10*/  ISETP.NE.AND.EX P4, PT, RZ, RZ, PT, P4 ;  /* 0x000000ffff00720c */ /* 0x000fe20003f85340 */
[----:B------:R-:W-:Y:S01]  /*1b20*/  IMAD.MOV.U32 R40, RZ, RZ, R35 ;  /* 0x000000ffff287224 */ /* 0x000fe200078e0023 */
[----:B------:R-:W-:Y:S01]  /*1b30*/  ISETP.GE.U32.AND P3, PT, R30, 0x4, PT ;  /* 0x000000041e00780c */ /* 0x000fe20003f66070 */
[----:B------:R-:W-:-:S02]  /*1b40*/  IMAD.MOV.U32 R38, RZ, RZ, R30 ;  /* 0x000000ffff267224 */ /* 0x000fc400078e001e */
[----:B------:R-:W-:Y:S01]  /*1b50*/  IMAD.MOV.U32 R36, RZ, RZ, R32 ;  /* 0x000000ffff247224 */ /* 0x000fe200078e0020 */
[----:B------:R-:W-:-:S07]  /*1b60*/  ISETP.GE.U32.AND.EX P3, PT, R32, RZ, PT, P3 ;  /* 0x000000ff2000720c */ /* 0x000fce0003f66130 */
[----:B------:R-:W-:Y:S06]  /*1b70*/  @!P4 BRA `(.L_x_264) ;  /* 0x000000000098c947 */ /* 0x000fec0003800000 */
[----:B------:R-:W-:Y:S02]  /*1b80*/  IMAD.MOV.U32 R6, RZ, RZ, R34 ;  /* 0x000000ffff067224 */ /* 0x000fe400078e0022 */
[----:B------:R-:W-:-:S05]  /*1b90*/  IMAD.MOV.U32 R7, RZ, RZ, R35 ;  /* 0x000000ffff077224 */ /* 0x000fca00078e0023 */
[----:B------:R0:W2:Y:S01]  /*1ba0*/  LDG.E R9, desc[UR36][R6.64] ;  /* 0x0000002406097981 */ /* 0x0000a2000c1e1900 */
[----:B------:R-:W-:Y:S02]  /*1bb0*/  LOP3.LUT R8, R30, 0x3, RZ, 0xc0, !PT ;  /* 0x000000031e087812 */ /* 0x000fe400078ec0ff */
[----:B------:R-:W-:Y:S02]  /*1bc0*/  IADD3 R39, P5, PT, R34, 0x4, RZ ;  /* 0x0000000422277810 */ /* 0x000fe40007fbe0ff */
[----:B------:R-:W-:Y:S02]  /*1bd0*/  ISETP.NE.U32.AND P4, PT, R8, 0x1, PT ;  /* 0x000000010800780c */ /* 0x000fe40003f85070 */
[----:B------:R-:W-:Y:S01]  /*1be0*/  IADD3 R41, P6, PT, R14, 0x4, RZ ;  /* 0x000000040e297810 */ /* 0x000fe20007fde0ff */
[----:B------:R-:W-:Y:S01]  /*1bf0*/  IMAD.X R40, RZ, RZ, R35, P5 ;  /* 0x000000ffff287224 */ /* 0x000fe200028e0623 */
[----:B------:R-:W-:Y:S01]  /*1c00*/  ISETP.NE.AND.EX P4, PT, RZ, RZ, PT, P4 ;  /* 0x000000ffff00720c */ /* 0x000fe20003f85340 */
[----:B0-----:R-:W-:Y:S01]  /*1c10*/  IMAD.MOV.U32 R6, RZ, RZ, R14 ;  /* 0x000000ffff067224 */ /* 0x001fe200078e000e */
[----:B------:R-:W-:Y:S01]  /*1c20*/  IADD3 R38, P5, PT, R30, -0x1, RZ ;  /* 0xffffffff1e267810 */ /* 0x000fe20007fbe0ff */
[----:B------:R-:W-:-:S02]  /*1c30*/  IMAD.MOV.U32 R7, RZ, RZ, R33 ;  /* 0x000000ffff077224 */ /* 0x000fc400078e0021 */
[----:B------:R-:W-:Y:S01]  /*1c40*/  IMAD.X R42, RZ, RZ, R33, P6 ;  /* 0x000000ffff2a7224 */ /* 0x000fe200030e0621 */
[----:B------:R-:W-:Y:S02]  /*1c50*/  IADD3.X R36, PT, PT, R32, -0x1, RZ, P5, !PT ;  /* 0xffffffff20247810 */ /* 0x000fe40002ffe4ff */
[----:B--2---:R0:W-:Y:S05]  /*1c60*/  ST.E desc[UR36][R6.64], R9 ;  /* 0x0000000906007985 */ /* 0x0041ea000c101924 */
[----:B------:R-:W-:Y:S05]  /*1c70*/  @!P4 BRA `(.L_x_264) ;  /* 0x000000000058c947 */ /* 0x000fea0003800000 */
[----:B0-----:R-:W-:Y:S02]  /*1c80*/  IMAD.MOV.U32 R6, RZ, RZ, R34 ;  /* 0x000000ffff067224 */ /* 0x001fe400078e0022 */
[----:B------:R-:W-:-:S05]  /*1c90*/  IMAD.MOV.U32 R7, RZ, RZ, R35 ;  /* 0x000000ffff077224 */ /* 0x000fca00078e0023 */
[----:B------:R-:W2:Y:S01]  /*1ca0*/  LDG.E R43, desc[UR36][R6.64+0x4] ;  /* 0x00000424062b7981 */ /* 0x000ea2000c1e1900 */
[----:B------:R-:W-:Y:S01]  /*1cb0*/  ISETP.NE.U32.AND P4, PT, R8, 0x2, PT ;  /* 0x000000020800780c */ /* 0x000fe20003f85070 */
[----:B------:R-:W-:Y:S02]  /*1cc0*/  IMAD.MOV.U32 R8, RZ, RZ, R14 ;  /* 0x000000ffff087224 */ /* 0x000fe400078e000e */
[----:B------:R-:W-:Y:S01]  /*1cd0*/  IMAD.MOV.U32 R9, RZ, RZ, R33 ;  /* 0x000000ffff097224 */ /* 0x000fe200078e0021 */
[----:B------:R-:W-:-:S04]  /*1ce0*/  ISETP.NE.AND.EX P4, PT, RZ, RZ, PT, P4 ;  /* 0x000000ffff00720c */ /* 0x000fc80003f85340 */
[----:B--2---:R1:W-:Y:S09]  /*1cf0*/  ST.E desc[UR36][R8.64+0x4], R43 ;  /* 0x0000042b08007985 */ /* 0x0043f2000c101924 */
[----:B------:R-:W2:Y:S01]  /*1d00*/  @P4 LDG.E R45, desc[UR36][R6.64+0x8] ;  /* 0x00000824062d4981 */ /* 0x000ea2000c1e1900 */
[----:B------:R-:W-:-:S02]  /*1d10*/  IADD3 R39, P5, PT, R34, 0x8, RZ ;  /* 0x0000000822277810 */ /* 0x000fc40007fbe0ff */
[----:B------:R-:W-:-:S03]  /*1d20*/  IADD3 R41, P6, PT, R14, 0x8, RZ ;  /* 0x000000080e297810 */ /* 0x000fc60007fde0ff */
[----:B------:R-:W-:Y:S01]  /*1d30*/  IMAD.X R40, RZ, RZ, R35, P5 ;  /* 0x000000ffff287224 */ /* 0x000fe200028e0623 */
[----:B------:R-:W-:Y:S01]  /*1d40*/  @P4 IADD3 R39, P5, PT, R34, 0xc, RZ ;  /* 0x0000000c22274810 */ /* 0x000fe20007fbe0ff */
[----:B------:R-:W-:-:S04]  /*1d50*/  IMAD.X R42, RZ, RZ, R33, P6 ;  /* 0x000000ffff2a7224 */ /* 0x000fc800030e0621 */
[----:B------:R-:W-:Y:S01]  /*1d60*/  @P4 IMAD.X R40, RZ, RZ, R35, P5 ;  /* 0x000000ffff284224 */ /* 0x000fe200028e0623 */
[C---:B------:R-:W-:Y:S02]  /*1d70*/  IADD3 R38, P5, PT, R30.reuse, -0x2, RZ ;  /* 0xfffffffe1e267810 */ /* 0x040fe40007fbe0ff */
[----:B------:R-:W-:Y:S02]  /*1d80*/  @P4 IADD3 R38, P6, PT, R30, -0x3, RZ ;  /* 0xfffffffd1e264810 */ /* 0x000fe40007fde0ff */
[----:B------:R-:W-:Y:S02]  /*1d90*/  IADD3.X R36, PT, PT, R32, -0x1, RZ, P5, !PT ;  /* 0xffffffff20247810 */ /* 0x000fe40002ffe4ff */
[----:B------:R-:W-:Y:S02]  /*1da0*/  @P4 IADD3 R41, P5, PT, R14, 0xc, RZ ;  /* 0x0000000c0e294810 */ /* 0x000fe40007fbe0ff */
[----:B------:R-:W-:-:S03]  /*1db0*/  @P4 IADD3.X R36, PT, PT, R32, -0x1, RZ, P6, !PT ;  /* 0xffffffff20244810 */ /* 0x000fc600037fe4ff */
[----:B------:R-:W-:Y:S01]  /*1dc0*/  @P4 IMAD.X R42, RZ, RZ, R33, P5 ;  /* 0x000000ffff2a4224 */ /* 0x000fe200028e0621 */
[----:B--2---:R1:W-:Y:S07]  /*1dd0*/  @P4 ST.E desc[UR36][R8.64+0x8], R45 ;  /* 0x0000082d08004985 */ /* 0x0043ee000c101924 */
.L_x_264:
[----:B------:R-:W-:Y:S05]  /*1de0*/  BSYNC.RECONVERGENT B5 ;  /* 0x0000000000057941 */ /* 0x000fea0003800200 */
.L_x_263:
[----:B------:R-:W-:Y:S05]  /*1df0*/  @!P3 BRA `(.L_x_262) ;  /* 0x000000000054b947 */ /* 0x000fea0003800000 */
.L_x_265:
[----:B0-----:R-:W-:Y:S02]  /*1e00*/  IMAD.MOV.U32 R6, RZ, RZ, R39 ;  /* 0x000000ffff067224 */ /* 0x001fe400078e0027 */
[----:B------:R-:W-:-:S05]  /*1e10*/  IMAD.MOV.U32 R7, RZ, RZ, R40 ;  /* 0x000000ffff077224 */ /* 0x000fca00078e0028 */
[----:B--2---:R-:W2:Y:S01]  /*1e20*/  LDG.E R35, desc[UR36][R6.64] ;  /* 0x0000002406237981 */ /* 0x004ea2000c1e1900 */
[----:B-1----:R-:W-:Y:S02]  /*1e30*/  IMAD.MOV.U32 R8, RZ, RZ, R41 ;  /* 0x000000ffff087224 */ /* 0x002fe400078e0029 */
[----:B------:R-:W-:-:S05]  /*1e40*/  IMAD.MOV.U32 R9, RZ, RZ, R42 ;  /* 0x000000ffff097224 */ /* 0x000fca00078e002a */
[----:B--2---:R2:W-:Y:S04]  /*1e50*/  ST.E desc[UR36][R8.64], R35 ;  /* 0x0000002308007985 */ /* 0x0045e8000c101924 */
[----:B------:R-:W3:Y:S04]  /*1e60*/  LDG.E R43, desc[UR36][R6.64+0x4] ;  /* 0x00000424062b7981 */ /* 0x000ee8000c1e1900 */
[----:B---3--:R2:W-:Y:S04]  /*1e70*/  ST.E desc[UR36][R8.64+0x4], R43 ;  /* 0x0000042b08007985 */ /* 0x0085e8000c101924 */
[----:B------:R-:W3:Y:S04]  /*1e80*/  LDG.E R45, desc[UR36][R6.64+0x8] ;  /* 0x00000824062d7981 */ /* 0x000ee8000c1e1900 */
[----:B---3--:R2:W-:Y:S04]  /*1e90*/  ST.E desc[UR36][R8.64+0x8], R45 ;  /* 0x0000082d08007985 */ /* 0x0085e8000c101924 */
[----:B------:R-:W3:Y:S01]  /*1ea0*/  LDG.E R30, desc[UR36][R6.64+0xc] ;  /* 0x00000c24061e7981 */ /* 0x000ee2000c1e1900 */
[----:B------:R-:W-:-:S02]  /*1eb0*/  ISETP.GT.U32.AND P3, PT, R38, 0x4, PT ;  /* 0x000000042600780c */ /* 0x000fc40003f64070 */
[----:B------:R-:W-:Y:S02]  /*1ec0*/  IADD3 R39, P5, PT, R6, 0x10, RZ ;  /* 0x0000001006277810 */ /* 0x000fe40007fbe0ff */
[----:B------:R-:W-:Y:S02]  /*1ed0*/  ISETP.GT.U32.AND.EX P3, PT, R36, RZ, PT, P3 ;  /* 0x000000ff2400720c */ /* 0x000fe40003f64130 */
[----:B------:R-:W-:Y:S01]  /*1ee0*/  IADD3 R41, P6, PT, R8, 0x10, RZ ;  /* 0x0000001008297810 */ /* 0x000fe20007fde0ff */
[----:B------:R-:W-:Y:S01]  /*1ef0*/  IMAD.X R40, RZ, RZ, R7, P5 ;  /* 0x000000ffff287224 */ /* 0x000fe200028e0607 */
[----:B------:R-:W-:-:S03]  /*1f00*/  IADD3 R38, P4, PT, R38, -0x4, RZ ;  /* 0xfffffffc26267810 */ /* 0x000fc60007f9e0ff */
[----:B------:R-:W-:Y:S01]  /*1f10*/  IMAD.X R42, RZ, RZ, R9, P6 ;  /* 0x000000ffff2a7224 */ /* 0x000fe200030e0609 */
[----:B------:R-:W-:Y:S01]  /*1f20*/  IADD3.X R36, PT, PT, R36, -0x1, RZ, P4, !PT ;  /* 0xffffffff24247810 */ /* 0x000fe200027fe4ff */
[----:B---3--:R2:W-:Y:S04]  /*1f30*/  ST.E desc[UR36][R8.64+0xc], R30 ;  /* 0x00000c1e08007985 */ /* 0x0085e8000c101924 */
[----:B------:R-:W-:Y:S05]  /*1f40*/  @P3 BRA `(.L_x_265) ;  /* 0xfffffffc00ac3947 */ /* 0x000fea000383ffff */
.L_x_262:
[----:B------:R-:W-:Y:S05]  /*1f50*/  BSYNC.RECONVERGENT B4 ;  /* 0x0000000000047941 */ /* 0x000fea0003800200 */
.L_x_261:
[----:B------:R-:W-:Y:S01]  /*1f60*/  ISETP.LT.U32.AND P3, PT, R21, R18, PT ;  /* 0x000000121500720c */ /* 0x000fe20003f61070 */
[C---:B0-----:R-:W-:Y:S01]  /*1f70*/  IMAD.SHL.U32 R7, R0.reuse, 0x4, RZ ;  /* 0x0000000400077824 */ /* 0x041fe200078e00ff */
[----:B------:R-:W-:Y:S01]  /*1f80*/  SHF.L.U64.HI R6, R0, 0x2, R3 ;  /* 0x0000000200067819 */ /* 0x000fe20000010203 */
[----:B------:R-:W-:Y:S01]  /*1f90*/  BSSY.RECONVERGENT B4, `(.L_x_266) ;  /* 0x000005a000047945 */ /* 0x000fe20003800200 */
[----:B------:R-:W-:-:S04]  /*1fa0*/  ISETP.LT.U32.AND.EX P3, PT, R17, R19, PT, P3 ;  /* 0x000000131100720c */ /* 0x000fc80003f61130 */
[-C--:B-12---:R-:W-:Y:S02]  /*1fb0*/  SEL R8, R21, R18.reuse, P3 ;  /* 0x0000001215087207 */ /* 0x086fe40001800000 */
[----:B------:R-:W-:Y:S02]  /*1fc0*/  SEL R9, R17, R19, P3 ;  /* 0x0000001311097207 */ /* 0x000fe40001800000 */
[-C--:B------:R-:W-:Y:S02]  /*1fd0*/  IADD3 R35, P4, PT, R8, R7.reuse, RZ ;  /* 0x0000000708237210 */ /* 0x080fe40007f9e0ff */
[-C--:B------:R-:W-:Y:S02]  /*1fe0*/  SEL R8, R15, R18.reuse, !P2 ;  /* 0x000000120f087207 */ /* 0x080fe40005000000 */
[----:B------:R-:W-:Y:S01]  /*1ff0*/  ISETP.GE.U32.AND P3, PT, R35, R18, PT ;  /* 0x000000122300720c */ /* 0x000fe20003f66070 */
[----:B------:R-:W-:Y:S01]  /*2000*/  IMAD.X R9, R9, 0x1, R6, P4 ;  /* 0x0000000109097824 */ /* 0x000fe200020e0606 */
[----:B------:R-:W-:-:S02]  /*2010*/  IADD3 R7, P4, PT, R8, R7, RZ ;  /* 0x0000000708077210 */ /* 0x000fc40007f9e0ff */
[-C--:B------:R-:W-:Y:S02]  /*2020*/  SEL R35, R13, R19.reuse, !P2 ;  /* 0x000000130d237207 */ /* 0x080fe40005000000 */
[----:B------:R-:W-:-:S03]  /*2030*/  ISETP.GE.U32.AND.EX P3, PT, R9, R19, PT, P3 ;  /* 0x000000130900720c */ /* 0x000fc60003f66130 */
[----:B------:R-:W-:Y:S01]  /*2040*/  IMAD.X R35, R35, 0x1, R6, P4 ;  /* 0x0000000123237824 */ /* 0x000fe200020e0606 */
[----:B------:R-:W-:-:S04]  /*2050*/  SEL R7, R7, R18, !P3 ;  /* 0x0000001207077207 */ /* 0x000fc80005800000 */
[----:B------:R-:W-:Y:S02]  /*2060*/  SEL R35, R35, R19, !P3 ;  /* 0x0000001323237207 */ /* 0x000fe40005800000 */
[----:B------:R-:W-:Y:S02]  /*2070*/  IADD3 R20, P2, PT, -R20, R7, RZ ;  /* 0x0000000714147210 */ /* 0x000fe40007f5e1ff */
[----:B------:R-:W-:-:S03]  /*2080*/  IADD3 R6, P3, PT, R14, R37, RZ ;  /* 0x000000250e067210 */ /* 0x000fc60007f7e0ff */
[----:B------:R-:W-:-:S05]  /*2090*/  IMAD.X R7, R35, 0x1, ~R22, P2 ;  /* 0x0000000123077824 */ /* 0x000fca00010e0e16 */
[--C-:B------:R-:W-:Y:S02]  /*20a0*/  SHF.R.S64 R8, R20, 0x2, R7.reuse ;  /* 0x0000000214087819 */ /* 0x100fe40000001007 */
[----:B------:R-:W-:Y:S01]  /*20b0*/  SHF.R.S32.HI R30, RZ, 0x2, R7 ;  /* 0x00000002ff1e7819 */ /* 0x000fe20000011407 */
[----:B------:R-:W-:Y:S01]  /*20c0*/  IMAD.X R7, R33, 0x1, R28, P3 ;  /* 0x0000000121077824 */ /* 0x000fe200018e061c */
[----:B------:R-:W-:-:S04]  /*20d0*/  ISETP.GE.U32.AND P2, PT, R8, 0x1, PT ;  /* 0x000000010800780c */ /* 0x000fc80003f46070 */
[----:B------:R-:W-:-:S13]  /*20e0*/  ISETP.GE.AND.EX P2, PT, R30, RZ, PT, P2 ;  /* 0x000000ff1e00720c */ /* 0x000fda0003f46320 */
[----:B------:R-:W-:Y:S05]  /*20f0*/  @!P2 BRA `(.L_x_267) ;  /* 0x00000004000ca947 */ /* 0x000fea0003800000 */
[C---:B------:R-:W-:Y:S01]  /*2100*/  LOP3.LUT R32, R8.reuse, 0x3, RZ, 0xc0, !PT ;  /* 0x0000000308207812 */ /* 0x040fe200078ec0ff */
[----:B------:R-:W-:Y:S01]  /*2110*/  BSSY.RECONVERGENT B5, `(.L_x_268) ;  /* 0x0000029000057945 */ /* 0x000fe20003800200 */
[----:B------:R-:W-:Y:S01]  /*2120*/  ISETP.GE.U32.AND P2, PT, R8, 0x4, PT ;  /* 0x000000040800780c */ /* 0x000fe20003f46070 */
[----:B------:R-:W-:Y:S01]  /*2130*/  IMAD.MOV.U32 R28, RZ, RZ, R6 ;  /* 0x000000ffff1c7224 */ /* 0x000fe200078e0006 */
[----:B------:R-:W-:Y:S01]  /*2140*/  ISETP.NE.U32.AND P3, PT, R32, RZ, PT ;  /* 0x000000ff2000720c */ /* 0x000fe20003f65070 */
[----:B------:R-:W-:Y:S01]  /*2150*/  IMAD.MOV.U32 R41, RZ, RZ, R7 ;  /* 0x000000ffff297224 */ /* 0x000fe200078e0007 */
[----:B------:R-:W-:Y:S01]  /*2160*/  ISETP.GE.U32.AND.EX P2, PT, R30, RZ, PT, P2 ;  /* 0x000000ff1e00720c */ /* 0x000fe20003f46120 */
[----:B------:R-:W-:Y:S01]  /*2170*/  IMAD.MOV.U32 R22, RZ, RZ, R10 ;  /* 0x000000ffff167224 */ /* 0x000fe200078e000a */
[----:B------:R-:W-:Y:S01]  /*2180*/  ISETP.NE.AND.EX P3, PT, RZ, RZ, PT, P3 ;  /* 0x000000ffff00720c */ /* 0x000fe20003f65330 */
[----:B------:R-:W-:Y:S02]  /*2190*/  IMAD.MOV.U32 R39, RZ, RZ, R11 ;  /* 0x000000ffff277224 */ /* 0x000fe400078e000b */
[----:B------:R-:W-:-:S02]  /*21a0*/  IMAD.MOV.U32 R14, RZ, RZ, R8 ;  /* 0x000000ffff0e7224 */ /* 0x000fc400078e0008 */
[----:B------:R-:W-:-:S08]  /*21b0*/  IMAD.MOV.U32 R20, RZ, RZ, R30 ;  /* 0x000000ffff147224 */ /* 0x000fd000078e001e */
[----:B------:R-:W-:Y:S05]  /*21c0*/  @!P3 BRA `(.L_x_269) ;  /* 0x000000000074b947 */ /* 0x000fea0003800000 */
[----:B------:R-:W2:Y:S01]  /*21d0*/  LDG.E R9, desc[UR36][R10.64] ;  /* 0x000000240a097981 */ /* 0x000ea2000c1e1900 */
[----:B------:R-:W-:Y:S02]  /*21e0*/  ISETP.NE.U32.AND P3, PT, R32, 0x1, PT ;  /* 0x000000012000780c */ /* 0x000fe40003f65070 */
[----:B------:R-:W-:Y:S02]  /*21f0*/  IADD3 R22, P4, PT, R10, 0x4, RZ ;  /* 0x000000040a167810 */ /* 0x000fe40007f9e0ff */
[----:B------:R-:W-:Y:S02]  /*2200*/  ISETP.NE.AND.EX P3, PT, RZ, RZ, PT, P3 ;  /* 0x000000ffff00720c */ /* 0x000fe40003f65330 */
[----:B------:R-:W-:Y:S01]  /*2210*/  IADD3 R28, P5, PT, R6, 0x4, RZ ;  /* 0x00000004061c7810 */ /* 0x000fe20007fbe0ff */
[----:B------:R-:W-:Y:S01]  /*2220*/  IMAD.X R39, RZ, RZ, R11, P4 ;  /* 0x000000ffff277224 */ /* 0x000fe200020e060b */
[----:B------:R-:W-:-:S03]  /*2230*/  IADD3 R14, P6, PT, R8, -0x1, RZ ;  /* 0xffffffff080e7810 */ /* 0x000fc60007fde0ff */
[----:B------:R-:W-:Y:S01]  /*2240*/  IMAD.X R41, RZ, RZ, R7, P5 ;  /* 0x000000ffff297224 */ /* 0x000fe200028e0607 */
[----:B------:R-:W-:Y:S01]  /*2250*/  IADD3.X R20, PT, PT, R30, -0x1, RZ, P6, !PT ;  /* 0xffffffff1e147810 */ /* 0x000fe200037fe4ff */
[----:B--2---:R0:W-:Y:S04]  /*2260*/  ST.E desc[UR36][R6.64], R9 ;  /* 0x0000000906007985 */ /* 0x0041e8000c101924 */
[----:B------:R-:W-:Y:S05]  /*2270*/  @!P3 BRA `(.L_x_269) ;  /* 0x000000000048b947 */ /* 0x000fea0003800000 */
[----:B0-----:R-:W2:Y:S01]  /*2280*/  LDG.E R9, desc[UR36][R10.64+0x4] ;  /* 0x000004240a097981 */ /* 0x001ea2000c1e1900 */
[----:B------:R-:W-:-:S04]  /*2290*/  ISETP.NE.U32.AND P3, PT, R32, 0x2, PT ;  /* 0x000000022000780c */ /* 0x000fc80003f65070 */
[----:B------:R-:W-:Y:S01]  /*22a0*/  ISETP.NE.AND.EX P3, PT, RZ, RZ, PT, P3 ;  /* 0x000000ffff00720c */ /* 0x000fe20003f65330 */
[----:B--2---:R1:W-:-:S12]  /*22b0*/  ST.E desc[UR36][R6.64+0x4], R9 ;  /* 0x0000040906007985 */ /* 0x0043d8000c101924 */
[----:B------:R-:W2:Y:S01]  /*22c0*/  @P3 LDG.E R33, desc[UR36][R10.64+0x8] ;  /* 0x000008240a213981 */ /* 0x000ea2000c1e1900 */
[C---:B------:R-:W-:Y:S02]  /*22d0*/  IADD3 R22, P4, PT, R10.reuse, 0x8, RZ ;  /* 0x000000080a167810 */ /* 0x040fe40007f9e0ff */
[----:B------:R-:W-:Y:S02]  /*22e0*/  @P3 IADD3 R22, P6, PT, R10, 0xc, RZ ;  /* 0x0000000c0a163810 */ /* 0x000fe40007fde0ff */
[----:B------:R-:W-:Y:S01]  /*22f0*/  IADD3 R14, P5, PT, R8, -0x2, RZ ;  /* 0xfffffffe080e7810 */ /* 0x000fe20007fbe0ff */
[--C-:B------:R-:W-:Y:S01]  /*2300*/  IMAD.X R39, RZ, RZ, R11.reuse, P4 ;  /* 0x000000ffff277224 */ /* 0x100fe200020e060b */
[C---:B------:R-:W-:Y:S01]  /*2310*/  IADD3 R28, P4, PT, R6.reuse, 0x8, RZ ;  /* 0x00000008061c7810 */ /* 0x040fe20007f9e0ff */
[----:B------:R-:W-:Y:S01]  /*2320*/  @P3 IMAD.X R39, RZ, RZ, R11, P6 ;  /* 0x000000ffff273224 */ /* 0x000fe200030e060b */
[----:B------:R-:W-:Y:S02]  /*2330*/  @P3 IADD3 R28, P6, PT, R6, 0xc, RZ ;  /* 0x0000000c061c3810 */ /* 0x000fe40007fde0ff */
[----:B------:R-:W-:Y:S01]  /*2340*/  IADD3.X R20, PT, PT, R30, -0x1, RZ, P5, !PT ;  /* 0xffffffff1e147810 */ /* 0x000fe20002ffe4ff */
[--C-:B------:R-:W-:Y:S01]  /*2350*/  IMAD.X R41, RZ, RZ, R7.reuse, P4 ;  /* 0x000000ffff297224 */ /* 0x100fe200020e0607 */
[----:B------:R-:W-:Y:S01]  /*2360*/  @P3 IADD3 R14, P4, PT, R8, -0x3, RZ ;  /* 0xfffffffd080e3810 */ /* 0x000fe20007f9e0ff */
[----:B------:R-:W-:-:S03]  /*2370*/  @P3 IMAD.X R41, RZ, RZ, R7, P6 ;  /* 0x000000ffff293224 */ /* 0x000fc600030e0607 */
[----:B------:R-:W-:Y:S01]  /*2380*/  @P3 IADD3.X R20, PT, PT, R30, -0x1, RZ, P4, !PT ;  /* 0xffffffff1e143810 */ /* 0x000fe200027fe4ff */
[----:B--2---:R1:W-:Y:S08]  /*2390*/  @P3 ST.E desc[UR36][R6.64+0x8], R33 ;  /* 0x0000082106003985 */ /* 0x0043f0000c101924 */
.L_x_269:
[----:B------:R-:W-:Y:S05]  /*23a0*/  BSYNC.RECONVERGENT B5 ;  /* 0x0000000000057941 */ /* 0x000fea0003800200 */
.L_x_268:
[----:B------:R-:W-:Y:S05]  /*23b0*/  @!P2 BRA `(.L_x_267) ;  /* 0x00000000005ca947 */ /* 0x000fea0003800000 */
.L_x_270:
[----:B------:R-:W-:Y:S02]  /*23c0*/  IMAD.MOV.U32 R8, RZ, RZ, R22 ;  /* 0x000000ffff087224 */ /* 0x000fe400078e0016 */
[----:B01----:R-:W-:-:S05]  /*23d0*/  IMAD.MOV.U32 R9, RZ, RZ, R39 ;  /* 0x000000ffff097224 */ /* 0x003fca00078e0027 */
[----:B--2---:R-:W2:Y:S01]  /*23e0*/  LDG.E R11, desc[UR36][R8.64] ;  /* 0x00000024080b7981 */ /* 0x004ea2000c1e1900 */
[----:B------:R-:W-:Y:S02]  /*23f0*/  IMAD.MOV.U32 R6, RZ, RZ, R28 ;  /* 0x000000ffff067224 */ /* 0x000fe400078e001c */
[----:B------:R-:W-:-:S05]  /*2400*/  IMAD.MOV.U32 R7, RZ, RZ, R41 ;  /* 0x000000ffff077224 */ /* 0x000fca00078e0029 */
[----:B--2---:R0:W-:Y:S04]  /*2410*/  ST.E desc[UR36][R6.64], R11 ;  /* 0x0000000b06007985 */ /* 0x0041e8000c101924 */
[----:B------:R-:W2:Y:S04]  /*2420*/  LDG.E R33, desc[UR36][R8.64+0x4] ;  /* 0x0000042408217981 */ /* 0x000ea8000c1e1900 */
[----:B--2---:R2:W-:Y:S04]  /*2430*/  ST.E desc[UR36][R6.64+0x4], R33 ;  /* 0x0000042106007985 */ /* 0x0045e8000c101924 */
[----:B------:R-:W3:Y:S04]  /*2440*/  LDG.E R35, desc[UR36][R8.64+0x8] ;  /* 0x0000082408237981 */ /* 0x000ee8000c1e1900 */
[----:B---3--:R2:W-:Y:S04]  /*2450*/  ST.E desc[UR36][R6.64+0x8], R35 ;  /* 0x0000082306007985 */ /* 0x0085e8000c101924 */
[----:B------:R-:W3:Y:S01]  /*2460*/  LDG.E R37, desc[UR36][R8.64+0xc] ;  /* 0x00000c2408257981 */ /* 0x000ee2000c1e1900 */
[----:B------:R-:W-:-:S02]  /*2470*/  ISETP.GT.U32.AND P2, PT, R14, 0x4, PT ;  /* 0x000000040e00780c */ /* 0x000fc40003f44070 */
[----:B------:R-:W-:Y:S02]  /*2480*/  IADD3 R10, P5, PT, R14, -0x4, RZ ;  /* 0xfffffffc0e0a7810 */ /* 0x000fe40007fbe0ff */
[----:B------:R-:W-:Y:S02]  /*2490*/  ISETP.GT.U32.AND.EX P2, PT, R20, RZ, PT, P2 ;  /* 0x000000ff1400720c */ /* 0x000fe40003f44120 */
[----:B------:R-:W-:Y:S01]  /*24a0*/  IADD3 R22, P3, PT, R8, 0x10, RZ ;  /* 0x0000001008167810 */ /* 0x000fe20007f7e0ff */
[----:B------:R-:W-:Y:S01]  /*24b0*/  IMAD.MOV.U32 R14, RZ, RZ, R10 ;  /* 0x000000ffff0e7224 */ /* 0x000fe200078e000a */
[----:B------:R-:W-:Y:S02]  /*24c0*/  IADD3 R28, P4, PT, R6, 0x10, RZ ;  /* 0x00000010061c7810 */ /* 0x000fe40007f9e0ff */
[----:B0-----:R-:W-:Y:S01]  /*24d0*/  IADD3.X R11, PT, PT, R20, -0x1, RZ, P5, !PT ;  /* 0xffffffff140b7810 */ /* 0x001fe20002ffe4ff */
[----:B------:R-:W-:Y:S02]  /*24e0*/  IMAD.X R39, RZ, RZ, R9, P3 ;  /* 0x000000ffff277224 */ /* 0x000fe400018e0609 */
[----:B------:R-:W-:-:S02]  /*24f0*/  IMAD.X R41, RZ, RZ, R7, P4 ;  /* 0x000000ffff297224 */ /* 0x000fc400020e0607 */
[----:B------:R-:W-:Y:S01]  /*2500*/  IMAD.MOV.U32 R20, RZ, RZ, R11 ;  /* 0x000000ffff147224 */ /* 0x000fe200078e000b */
[----:B---3--:R2:W-:Y:S01]  /*2510*/  ST.E desc[UR36][R6.64+0xc], R37 ;  /* 0x00000c2506007985 */ /* 0x0085e2000c101924 */
[----:B------:R-:W-:Y:S05]  /*2520*/  @P2 BRA `(.L_x_270) ;  /* 0xfffffffc00a42947 */ /* 0x000fea000383ffff */
.L_x_267:
[----:B------:R-:W-:Y:S05]  /*2530*/  BSYNC.RECONVERGENT B4 ;  /* 0x0000000000047941 */ /* 0x000fea0003800200 */
.L_x_266:
[C---:B012---:R-:W-:Y:S01]  /*2540*/  IMAD.SHL.U32 R6, R0.reuse, 0x4, RZ ;  /* 0x0000000400067824 */ /* 0x047fe200078e00ff */
[C-C-:B------:R-:W-:Y:S02]  /*2550*/  SHF.L.U64.HI R28, R0.reuse, 0x2, R3.reuse ;  /* 0x00000002001c7819 */ /* 0x140fe40000010203 */
[C---:B------:R-:W-:Y:S02]  /*2560*/  LEA R31, P4, R0.reuse, R31, 0x3 ;  /* 0x0000001f001f7211 */ /* 0x040fe400078818ff */
[----:B------:R-:W-:Y:S02]  /*2570*/  IADD3 R34, P3, PT, R21, R6, RZ ;  /* 0x0000000615227210 */ /* 0x000fe40007f7e0ff */
[----:B------:R-:W-:Y:S02]  /*2580*/  LEA.HI.X R12, R0, R12, R3, 0x3, P4 ;  /* 0x0000000c000c7211 */ /* 0x000fe400020f1c03 */
[----:B------:R-:W-:Y:S01]  /*2590*/  ISETP.GE.U32.AND P2, PT, R34, R18, PT ;  /* 0x000000122200720c */ /* 0x000fe20003f46070 */
[----:B------:R-:W-:Y:S01]  /*25a0*/  IMAD.X R35, R17, 0x1, R28, P3 ;  /* 0x0000000111237824 */ /* 0x000fe200018e061c */
[----:B------:R-:W-:-:S04]  /*25b0*/  IADD3 R37, P3, PT, R15, R6, RZ ;  /* 0x000000060f257210 */ /* 0x000fc80007f7e0ff */
[----:B------:R-:W-:Y:S01]  /*25c0*/  ISETP.GE.U32.AND.EX P2, PT, R35, R19, PT, P2 ;  /* 0x000000132300720c */ /* 0x000fe20003f46120 */
[----:B------:R-:W-:-:S12]  /*25d0*/  IMAD.X R28, R13, 0x1, R28, P3 ;  /* 0x000000010d1c7824 */ /* 0x000fd800018e061c */
[----:B------:R-:W-:Y:S05]  /*25e0*/  @!P2 BRA `(.L_x_271) ;  /* 0xffffffec00e4a947 */ /* 0x000fea000383ffff */
.L_x_257:
[----:B------:R-:W-:Y:S05]  /*25f0*/  BSYNC.RECONVERGENT B0 ;  /* 0x0000000000007941 */ /* 0x000fea0003800200 */
.L_x_256:
[----:B------:R-:W-:Y:S05]  /*2600*/  BRA `(.L_x_272) ;  /* 0x0000000c00ac7947 */ /* 0x000fea0003800000 */
.L_x_255:
[----:B------:R-:W-:-:S04]  /*2610*/  ISETP.GE.U32.AND P2, PT, R29, 0x1, PT ;  /* 0x000000011d00780c */ /* 0x000fc80003f46070 */
[----:B------:R-:W-:-:S13]  /*2620*/  ISETP.GE.AND.EX P2, PT, R27, RZ, PT, P2 ;  /* 0x000000ff1b00720c */ /* 0x000fda0003f46320 */
[----:B------:R-:W-:Y:S05]  /*2630*/  @!P2 BRA `(.L_x_272) ;  /* 0x0000000c00a0a947 */ /* 0x000fea0003800000 */
[C---:B------:R-:W-:Y:S01]  /*2640*/  SHF.L.U64.HI R15, R0.reuse, 0x2, R3 ;  /* 0x00000002000f7819 */ /* 0x040fe20000010203 */
[----:B------:R-:W-:Y:S02]  /*2650*/  IMAD.SHL.U32 R14, R0, 0x4, RZ ;  /* 0x00000004000e7824 */ /* 0x000fe400078e00ff */
[----:B------:R-:W-:Y:S02]  /*2660*/  IMAD.MOV.U32 R13, RZ, RZ, R24 ;  /* 0x000000ffff0d7224 */ /* 0x000fe400078e0018 */
[----:B------:R-:W-:Y:S02]  /*2670*/  IMAD.MOV.U32 R12, RZ, RZ, R23 ;  /* 0x000000ffff0c7224 */ /* 0x000fe400078e0017 */
[----:B------:R-:W-:Y:S02]  /*2680*/  IMAD.MOV.U32 R33, RZ, RZ, R16 ;  /* 0x000000ffff217224 */ /* 0x000fe400078e0010 */
[----:B------:R-:W-:-:S07]  /*2690*/  IMAD.MOV.U32 R32, RZ, RZ, R2 ;  /* 0x000000ffff207224 */ /* 0x000fce00078e0002 */
.L_x_286:
[----:B------:R-:W-:Y:S01]  /*26a0*/  LEA R6, P4, R29, R16, 0x2 ;  /* 0x000000101d067211 */ /* 0x000fe200078810ff */
[----:B------:R-:W-:Y:S01]  /*26b0*/  BSSY.RECONVERGENT B0, `(.L_x_273) ;  /* 0x0000033000007945 */ /* 0x000fe20003800200 */
[----:B------:R-:W-:Y:S01]  /*26c0*/  IADD3 R11, P2, PT, R33, R14, RZ ;  /* 0x0000000e210b7210 */ /* 0x000fe20007f5e0ff */
[----:B------:R-:W-:Y:S01]  /*26d0*/  IMAD.MOV.U32 R28, RZ, RZ, R13 ;  /* 0x000000ffff1c7224 */ /* 0x000fe200078e000d */
[----:B------:R-:W-:Y:S01]  /*26e0*/  LEA.HI.X R7, R29, R2, R27, 0x2, P4 ;  /* 0x000000021d077211 */ /* 0x000fe200020f141b */
[----:B------:R-:W-:Y:S01]  /*26f0*/  IMAD.MOV.U32 R31, RZ, RZ, R12 ;  /* 0x000000ffff1f7224 */ /* 0x000fe200078e000c */
[----:B------:R-:W-:Y:S01]  /*2700*/  IADD3 RZ, P3, PT, R11, -R6, RZ ;  /* 0x800000060bff7210 */ /* 0x000fe20007f7e0ff */
[----:B------:R-:W-:-:S04]  /*2710*/  IMAD.X R10, R32, 0x1, R15, P2 ;  /* 0x00000001200a7824 */ /* 0x000fc800010e060f */
[----:B------:R-:W-:-:S05]  /*2720*/  IMAD.X R8, R10, 0x1, ~R7, P3 ;  /* 0x000000010a087824 */ /* 0x000fca00018e0e07 */
[----:B------:R-:W-:-:S04]  /*2730*/  ISETP.GE.AND P2, PT, R8, RZ, PT ;  /* 0x000000ff0800720c */ /* 0x000fc80003f46270 */
[----:B------:R-:W-:Y:S02]  /*2740*/  SEL R30, R11, R6, !P2 ;  /* 0x000000060b1e7207 */ /* 0x000fe40005000000 */
[----:B------:R-:W-:Y:S02]  /*2750*/  SEL R37, R10, R7, !P2 ;  /* 0x000000070a257207 */ /* 0x000fe40005000000 */
[----:B------:R-:W-:Y:S01]  /*2760*/  IADD3 R17, P3, PT, R30, R14, RZ ;  /* 0x0000000e1e117210 */ /* 0x000fe20007f7e0ff */
[----:B------:R-:W-:Y:S02]  /*2770*/  IMAD.MOV.U32 R20, RZ, RZ, R30 ;  /* 0x000000ffff147224 */ /* 0x000fe400078e001e */
[----:B------:R-:W-:Y:S01]  /*2780*/  IMAD.MOV.U32 R21, RZ, RZ, R37 ;  /* 0x000000ffff157224 */ /* 0x000fe200078e0025 */
[----:B------:R-:W-:Y:S01]  /*2790*/  IADD3 RZ, P2, PT, R17, -R6, RZ ;  /* 0x8000000611ff7210 */ /* 0x000fe20007f5e0ff */
[----:B------:R-:W-:Y:S01]  /*27a0*/  IMAD.X R22, R37, 0x1, R15, P3 ;  /* 0x0000000125167824 */ /* 0x000fe200018e060f */
[----:B------:R-:W-:-:S03]  /*27b0*/  ISETP.EQ.U32.AND P3, PT, R33, R30, PT ;  /* 0x0000001e2100720c */ /* 0x000fc60003f62070 */
[----:B------:R-:W-:-:S05]  /*27c0*/  IMAD.X R8, R22, 0x1, ~R7, P2 ;  /* 0x0000000116087824 */ /* 0x000fca00010e0e07 */
[----:B------:R-:W-:-:S04]  /*27d0*/  ISETP.GE.AND P2, PT, R8, RZ, PT ;  /* 0x000000ff0800720c */ /* 0x000fc80003f46270 */
[----:B------:R-:W-:Y:S02]  /*27e0*/  SEL R17, R17, R6, !P2 ;  /* 0x0000000611117207 */ /* 0x000fe40005000000 */
[----:B------:R-:W-:Y:S02]  /*27f0*/  SEL R22, R22, R7, !P2 ;  /* 0x0000000716167207 */ /* 0x000fe40005000000 */
[----:B------:R-:W-:-:S04]  /*2800*/  ISETP.NE.U32.AND P2, PT, R30, R17, PT ;  /* 0x000000111e00720c */ /* 0x000fc80003f45070 */
[----:B------:R-:W-:-:S04]  /*2810*/  ISETP.NE.AND.EX P2, PT, R37, R22, PT, P2 ;  /* 0x000000162500720c */ /* 0x000fc80003f45320 */
[----:B------:R-:W-:-:S13]  /*2820*/  ISETP.EQ.OR.EX P2, PT, R32, R37, !P2, P3 ;  /* 0x000000252000720c */ /* 0x000fda0005742730 */
[----:B------:R-:W-:Y:S05]  /*2830*/  @P2 BRA `(.L_x_274) ;  /* 0x0000000000682947 */ /* 0x000fea0003800000 */
[----:B------:R-:W-:Y:S02]  /*2840*/  IMAD.MOV.U32 R28, RZ, RZ, R13 ;  /* 0x000000ffff1c7224 */ /* 0x000fe400078e000d */
[----:B------:R-:W-:Y:S02]  /*2850*/  IMAD.MOV.U32 R31, RZ, RZ, R12 ;  /* 0x000000ffff1f7224 */ /* 0x000fe400078e000c */
[----:B------:R-:W-:Y:S02]  /*2860*/  IMAD.MOV.U32 R20, RZ, RZ, R30 ;  /* 0x000000ffff147224 */ /* 0x000fe400078e001e */
[----:B------:R-:W-:-:S07]  /*2870*/  IMAD.MOV.U32 R21, RZ, RZ, R37 ;  /* 0x000000ffff157224 */ /* 0x000fce00078e0025 */
.L_x_275:
[----:B------:R-:W-:Y:S02]  /*2880*/  IMAD.MOV.U32 R8, RZ, RZ, R33 ;  /* 0x000000ffff087224 */ /* 0x000fe400078e0021 */
[----:B------:R-:W-:Y:S02]  /*2890*/  IMAD.MOV.U32 R6, RZ, RZ, R20 ;  /* 0x000000ffff067224 */ /* 0x000fe400078e0014 */
[----:B------:R-:W-:Y:S02]  /*28a0*/  IMAD.MOV.U32 R7, RZ, RZ, R21 ;  /* 0x000000ffff077224 */ /* 0x000fe400078e0015 */
[----:B------:R-:W-:-:S03]  /*28b0*/  IMAD.MOV.U32 R9, RZ, RZ, R32 ;  /* 0x000000ffff097224 */ /* 0x000fc600078e0020 */
[----:B------:R0:W2:Y:S04]  /*28c0*/  LD.E R35, desc[UR36][R6.64] ;  /* 0x0000002406237980 */ /* 0x0000a8000c101900 */
[----:B------:R-:W2:Y:S01]  /*28d0*/  LD.E R8, desc[UR36][R8.64] ;  /* 0x0000002408087980 */ /* 0x000ea2000c101900 */
[----:B0-----:R-:W-:Y:S02]  /*28e0*/  IMAD.MOV.U32 R6, RZ, RZ, R28 ;  /* 0x000000ffff067224 */ /* 0x001fe400078e001c */
[----:B------:R-:W-:Y:S01]  /*28f0*/  IMAD.MOV.U32 R7, RZ, RZ, R31 ;  /* 0x000000ffff077224 */ /* 0x000fe200078e001f */
[----:B--2---:R-:W-:-:S13]  /*2900*/  ISETP.GE.AND P2, PT, R35, R8, PT ;  /* 0x000000082300720c */ /* 0x004fda0003f46270 */
[----:B------:R-:W-:Y:S01]  /*2910*/  @!P2 IADD3 R20, P3, PT, R20, 0x4, RZ ;  /* 0x000000041414a810 */ /* 0x000fe20007f7e0ff */
[----:B------:R0:W-:Y:S01]  /*2920*/  @!P2 STG.E desc[UR36][R6.64], R35 ;  /* 0x000000230600a986 */ /* 0x0001e2000c101924 */
[----:B------:R-:W-:-:S03]  /*2930*/  @P2 IADD3 R33, P4, PT, R33, 0x4, RZ ;  /* 0x0000000421212810 */ /* 0x000fc60007f9e0ff */
[----:B------:R0:W-:Y:S01]  /*2940*/  @P2 STG.E desc[UR36][R6.64], R8 ;  /* 0x0000000806002986 */ /* 0x0001e2000c101924 */
[----:B------:R-:W-:Y:S01]  /*2950*/  @!P2 IMAD.X R21, RZ, RZ, R21, P3 ;  /* 0x000000ffff15a224 */ /* 0x000fe200018e0615 */
[----:B------:R-:W-:Y:S01]  /*2960*/  ISETP.NE.U32.AND P3, PT, R33, R30, PT ;  /* 0x0000001e2100720c */ /* 0x000fe20003f65070 */
[----:B------:R-:W-:Y:S01]  /*2970*/  @P2 IMAD.X R32, RZ, RZ, R32, P4 ;  /* 0x000000ffff202224 */ /* 0x000fe200020e0620 */
[----:B------:R-:W-:Y:S02]  /*2980*/  ISETP.NE.U32.AND P2, PT, R20, R17, PT ;  /* 0x000000111400720c */ /* 0x000fe40003f45070 */
[----:B------:R-:W-:Y:S02]  /*2990*/  IADD3 R28, P4, PT, R6, 0x4, RZ ;  /* 0x00000004061c7810 */ /* 0x000fe40007f9e0ff */
[----:B------:R-:W-:Y:S02]  /*29a0*/  ISETP.NE.AND.EX P2, PT, R21, R22, PT, P2 ;  /* 0x000000161500720c */ /* 0x000fe40003f45320 */
[----:B------:R-:W-:Y:S01]  /*29b0*/  ISETP.NE.AND.EX P3, PT, R32, R37, PT, P3 ;  /* 0x000000252000720c */ /* 0x000fe20003f65330 */
[----:B------:R-:W-:-:S12]  /*29c0*/  IMAD.X R31, RZ, RZ, R7, P4 ;  /* 0x000000ffff1f7224 */ /* 0x000fd800020e0607 */
[----:B0-----:R-:W-:Y:S05]  /*29d0*/  @P2 BRA P3, `(.L_x_275) ;  /* 0xfffffffc00a82947 */ /* 0x001fea000183ffff */
.L_x_274:
[----:B------:R-:W-:Y:S05]  /*29e0*/  BSYNC.RECONVERGENT B0 ;  /* 0x0000000000007941 */ /* 0x000fea0003800200 */
.L_x_273:
[----:B------:R-:W-:Y:S01]  /*29f0*/  IADD3 R35, P2, PT, -R33, R30, RZ ;  /* 0x0000001e21237210 */ /* 0x000fe20007f5e1ff */
[----:B------:R-:W-:Y:S04]  /*2a00*/  BSSY.RECONVERGENT B0, `(.L_x_276) ;  /* 0x0000051000007945 */ /* 0x000fe80003800200 */
[----:B------:R-:W-:-:S05]  /*2a10*/  IMAD.X R30, R37, 0x1, ~R32, P2 ;  /* 0x00000001251e7824 */ /* 0x000fca00010e0e20 */
[--C-:B------:R-:W-:Y:S02]  /*2a20*/  SHF.R.S64 R36, R35, 0x2, R30.reuse ;  /* 0x0000000223247819 */ /* 0x100fe4000000101e */
[----:B------:R-:W-:Y:S02]  /*2a30*/  SHF.R.S32.HI R34, RZ, 0x2, R30 ;  /* 0x00000002ff227819 */ /* 0x000fe4000001141e */
        /* <DEDUP_REMOVED lines=16> */
[----:B------:R-:W-:Y:S02]  /*2b40*/  IMAD.MOV.U32 R6, RZ, RZ, R33 ;  /* 0x000000ffff067224 */ /* 0x000fe400078e0021 */
[----:B------:R-:W-:-:S05]  /*2b50*/  IMAD.MOV.U32 R7, RZ, RZ, R32 ;  /* 0x000000ffff077224 */ /* 0x000fca00078e0020 */
[----:B------:R0:W2:Y:S01]  /*2b60*/  LD.E R9, desc[UR36][R6.64] ;  /* 0x0000002406097980 */ /* 0x0000a2000c101900 */
        /* <DEDUP_REMOVED lines=11> */
[----:B--2---:R0:W-:Y:S05]  /*2c20*/  STG.E desc[UR36][R6.64], R9 ;  /* 0x0000000906007986 */ /* 0x0041ea000c101924 */
[----:B------:R-:W-:Y:S05]  /*2c30*/  @!P3 BRA `(.L_x_279) ;  /* 0x000000000058b947 */ /* 0x000fea0003800000 */
[----:B0-----:R-:W-:Y:S02]  /*2c40*/  IMAD.MOV.U32 R6, RZ, RZ, R33 ;  /* 0x000000ffff067224 */ /* 0x001fe400078e0021 */
[----:B------:R-:W-:-:S05]  /*2c50*/  IMAD.MOV.U32 R7, RZ, RZ, R32 ;  /* 0x000000ffff077224 */ /* 0x000fca00078e0020 */
[----:B------:R-:W2:Y:S01]  /*2c60*/  LD.E R39, desc[UR36][R6.64+0x4] ;  /* 0x0000042406277980 */ /* 0x000ea2000c101900 */
[----:B------:R-:W-:Y:S01]  /*2c70*/  ISETP.NE.U32.AND P3, PT, R8, 0x2, PT ;  /* 0x000000020800780c */ /* 0x000fe20003f65070 */
[----:B------:R-:W-:Y:S02]  /*2c80*/  IMAD.MOV.U32 R8, RZ, RZ, R28 ;  /* 0x000000ffff087224 */ /* 0x000fe400078e001c */
[----:B------:R-:W-:Y:S01]  /*2c90*/  IMAD.MOV.U32 R9, RZ, RZ, R31 ;  /* 0x000000ffff097224 */ /* 0x000fe200078e001f */
[----:B------:R-:W-:-:S04]  /*2ca0*/  ISETP.NE.AND.EX P3, PT, RZ, RZ, PT, P3 ;  /* 0x000000ffff00720c */ /* 0x000fc80003f65330 */
[----:B--2---:R0:W-:Y:S09]  /*2cb0*/  STG.E desc[UR36][R8.64+0x4], R39 ;  /* 0x0000042708007986 */ /* 0x0041f2000c101924 */
[----:B------:R-:W2:Y:S01]  /*2cc0*/  @P3 LD.E R41, desc[UR36][R6.64+0x8] ;  /* 0x0000082406293980 */ /* 0x000ea2000c101900 */
[----:B------:R-:W-:-:S02]  /*2cd0*/  IADD3 R37, P4, PT, R33, 0x8, RZ ;  /* 0x0000000821257810 */ /* 0x000fc40007f9e0ff */
[----:B------:R-:W-:Y:S02]  /*2ce0*/  IADD3 R40, P5, PT, R28, 0x8, RZ ;  /* 0x000000081c287810 */ /* 0x000fe40007fbe0ff */
[----:B------:R-:W-:Y:S01]  /*2cf0*/  @P3 IADD3 R37, P6, PT, R33, 0xc, RZ ;  /* 0x0000000c21253810 */ /* 0x000fe20007fde0ff */
[--C-:B------:R-:W-:Y:S01]  /*2d00*/  IMAD.X R42, RZ, RZ, R32.reuse, P4 ;  /* 0x000000ffff2a7224 */ /* 0x100fe200020e0620 */
[----:B------:R-:W-:Y:S01]  /*2d10*/  IADD3 R38, P4, PT, R36, -0x2, RZ ;  /* 0xfffffffe24267810 */ /* 0x000fe20007f9e0ff */
[--C-:B------:R-:W-:Y:S01]  /*2d20*/  IMAD.X R44, RZ, RZ, R31.reuse, P5 ;  /* 0x000000ffff2c7224 */ /* 0x100fe200028e061f */
[----:B------:R-:W-:Y:S01]  /*2d30*/  @P3 IADD3 R40, P5, PT, R28, 0xc, RZ ;  /* 0x0000000c1c283810 */ /* 0x000fe20007fbe0ff */
[----:B------:R-:W-:Y:S01]  /*2d40*/  @P3 IMAD.X R42, RZ, RZ, R32, P6 ;  /* 0x000000ffff2a3224 */ /* 0x000fe200030e0620 */
[----:B------:R-:W-:Y:S02]  /*2d50*/  @P3 IADD3 R38, P6, PT, R36, -0x3, RZ ;  /* 0xfffffffd24263810 */ /* 0x000fe40007fde0ff */
[C---:B0-----:R-:W-:Y:S01]  /*2d60*/  IADD3.X R39, PT, PT, R34.reuse, -0x1, RZ, P4, !PT ;  /* 0xffffffff22277810 */ /* 0x041fe200027fe4ff */
[----:B------:R-:W-:Y:S01]  /*2d70*/  @P3 IMAD.X R44, RZ, RZ, R31, P5 ;  /* 0x000000ffff2c3224 */ /* 0x000fe200028e061f */
[----:B------:R-:W-:Y:S01]  /*2d80*/  @P3 IADD3.X R39, PT, PT, R34, -0x1, RZ, P6, !PT ;  /* 0xffffffff22273810 */ /* 0x000fe200037fe4ff */
[----:B--2---:R1:W-:Y:S08]  /*2d90*/  @P3 STG.E desc[UR36][R8.64+0x8], R41 ;  /* 0x0000082908003986 */ /* 0x0043f0000c101924 */
.L_x_279:
[----:B------:R-:W-:Y:S05]  /*2da0*/  BSYNC.RECONVERGENT B4 ;  /* 0x0000000000047941 */ /* 0x000fea0003800200 */
.L_x_278:
[----:B------:R-:W-:Y:S05]  /*2db0*/  @!P2 BRA `(.L_x_277) ;  /* 0x000000000054a947 */ /* 0x000fea0003800000 */
.L_x_280:
[----:B0-----:R-:W-:Y:S02]  /*2dc0*/  IMAD.MOV.U32 R6, RZ, RZ, R37 ;  /* 0x000000ffff067224 */ /* 0x001fe400078e0025 */
[----:B------:R-:W-:-:S05]  /*2dd0*/  IMAD.MOV.U32 R7, RZ, RZ, R42 ;  /* 0x000000ffff077224 */ /* 0x000fca00078e002a */
[----:B--2---:R-:W2:Y:S01]  /*2de0*/  LD.E R33, desc[UR36][R6.64] ;  /* 0x0000002406217980 */ /* 0x004ea2000c101900 */
[----:B-1----:R-:W-:Y:S02]  /*2df0*/  IMAD.MOV.U32 R8, RZ, RZ, R40 ;  /* 0x000000ffff087224 */ /* 0x002fe400078e0028 */
[----:B------:R-:W-:-:S05]  /*2e00*/  IMAD.MOV.U32 R9, RZ, RZ, R44 ;  /* 0x000000ffff097224 */ /* 0x000fca00078e002c */
[----:B--2---:R2:W-:Y:S04]  /*2e10*/  STG.E desc[UR36][R8.64], R33 ;  /* 0x0000002108007986 */ /* 0x0045e8000c101924 */
[----:B------:R-:W3:Y:S04]  /*2e20*/  LD.E R41, desc[UR36][R6.64+0x4] ;  /* 0x0000042406297980 */ /* 0x000ee8000c101900 */
[----:B---3--:R2:W-:Y:S04]  /*2e30*/  STG.E desc[UR36][R8.64+0x4], R41 ;  /* 0x0000042908007986 */ /* 0x0085e8000c101924 */
[----:B------:R-:W3:Y:S04]  /*2e40*/  LD.E R43, desc[UR36][R6.64+0x8] ;  /* 0x00000824062b7980 */ /* 0x000ee8000c101900 */
[----:B---3--:R2:W-:Y:S04]  /*2e50*/  STG.E desc[UR36][R8.64+0x8], R43 ;  /* 0x0000082b08007986 */ /* 0x0085e8000c101924 */
[----:B------:R-:W3:Y:S01]  /*2e60*/  LD.E R45, desc[UR36][R6.64+0xc] ;  /* 0x00000c24062d7980 */ /* 0x000ee2000c101900 */
        /* <DEDUP_REMOVED lines=8> */
[----:B---3--:R2:W-:Y:S04]  /*2ef0*/  STG.E desc[UR36][R8.64+0xc], R45 ;  /* 0x00000c2d08007986 */ /* 0x0085e8000c101924 */
[----:B------:R-:W-:Y:S05]  /*2f00*/  @P2 BRA `(.L_x_280) ;  /* 0xfffffffc00ac2947 */ /* 0x000fea000383ffff */
.L_x_277:
[----:B------:R-:W-:Y:S05]  /*2f10*/  BSYNC.RECONVERGENT B0 ;  /* 0x0000000000007941 */ /* 0x000fea0003800200 */
.L_x_276:
[----:B------:R-:W-:Y:S01]  /*2f20*/  IADD3 R17, P2, PT, -R20, R17, RZ ;  /* 0x0000001114117210 */ /* 0x000fe20007f5e1ff */
[----:B------:R-:W-:Y:S01]  /*2f30*/  BSSY.RECONVERGENT B0, `(.L_x_281) ;  /* 0x000004c000007945 */ /* 0x000fe20003800200 */
[----:B0-----:R-:W-:-:S03]  /*2f40*/  IADD3 R6, P3, PT, R28, R35, RZ ;  /* 0x000000231c067210 */ /* 0x001fc60007f7e0ff */
[----:B------:R-:W-:Y:S02]  /*2f50*/  IMAD.X R22, R22, 0x1, ~R21, P2 ;  /* 0x0000000116167824 */ /* 0x000fe400010e0e15 */
[----:B------:R-:W-:-:S03]  /*2f60*/  IMAD.X R7, R31, 0x1, R30, P3 ;  /* 0x000000011f077824 */ /* 0x000fc600018e061e */
[--C-:B-12---:R-:W-:Y:S02]  /*2f70*/  SHF.R.S64 R8, R17, 0x2, R22.reuse ;  /* 0x0000000211087819 */ /* 0x106fe40000001016 */
        /* <DEDUP_REMOVED lines=17> */
[----:B------:R-:W2:Y:S01]  /*3090*/  LD.E R9, desc[UR36][R20.64] ;  /* 0x0000002414097980 */ /* 0x000ea2000c101900 */
        /* <DEDUP_REMOVED lines=8> */
[----:B--2---:R0:W-:Y:S04]  /*3120*/  STG.E desc[UR36][R6.64], R9 ;  /* 0x0000000906007986 */ /* 0x0041e8000c101924 */
[----:B------:R-:W-:Y:S05]  /*3130*/  @!P3 BRA `(.L_x_284) ;  /* 0x000000000048b947 */ /* 0x000fea0003800000 */
[----:B0-----:R-:W2:Y:S01]  /*3140*/  LD.E R9, desc[UR36][R20.64+0x4] ;  /* 0x0000042414097980 */ /* 0x001ea2000c101900 */
[----:B------:R-:W-:-:S04]  /*3150*/  ISETP.NE.U32.AND P3, PT, R17, 0x2, PT ;  /* 0x000000021100780c */ /* 0x000fc80003f65070 */
[----:B------:R-:W-:Y:S01]  /*3160*/  ISETP.NE.AND.EX P3, PT, RZ, RZ, PT, P3 ;  /* 0x000000ffff00720c */ /* 0x000fe20003f65330 */
[----:B--2---:R1:W-:-:S12]  /*3170*/  STG.E desc[UR36][R6.64+0x4], R9 ;  /* 0x0000040906007986 */ /* 0x0043d8000c101924 */
[----:B------:R-:W2:Y:S01]  /*3180*/  @P3 LD.E R17, desc[UR36][R20.64+0x8] ;  /* 0x0000082414113980 */ /* 0x000ea2000c101900 */
        /* <DEDUP_REMOVED lines=12> */
[----:B--2---:R1:W-:Y:S08]  /*3250*/  @P3 STG.E desc[UR36][R6.64+0x8], R17 ;  /* 0x0000081106003986 */ /* 0x0043f0000c101924 */
.L_x_284:
[----:B------:R-:W-:Y:S05]  /*3260*/  BSYNC.RECONVERGENT B4 ;  /* 0x0000000000047941 */ /* 0x000fea0003800200 */
.L_x_283:
[----:B------:R-:W-:Y:S05]  /*3270*/  @!P2 BRA `(.L_x_282) ;  /* 0x00000000005ca947 */ /* 0x000fea0003800000 */
.L_x_285:
[----:B------:R-:W-:Y:S02]  /*3280*/  IMAD.MOV.U32 R8, RZ, RZ, R30 ;  /* 0x000000ffff087224 */ /* 0x000fe400078e001e */
[----:B01----:R-:W-:-:S05]  /*3290*/  IMAD.MOV.U32 R9, RZ, RZ, R35 ;  /* 0x000000ffff097224 */ /* 0x003fca00078e0023 */
[----:B--2---:R-:W2:Y:S01]  /*32a0*/  LD.E R17, desc[UR36][R8.64] ;  /* 0x0000002408117980 */ /* 0x004ea2000c101900 */
[----:B------:R-:W-:Y:S02]  /*32b0*/  IMAD.MOV.U32 R6, RZ, RZ, R32 ;  /* 0x000000ffff067224 */ /* 0x000fe400078e0020 */
[----:B------:R-:W-:-:S05]  /*32c0*/  IMAD.MOV.U32 R7, RZ, RZ, R37 ;  /* 0x000000ffff077224 */ /* 0x000fca00078e0025 */
[----:B--2---:R0:W-:Y:S04]  /*32d0*/  STG.E desc[UR36][R6.64], R17 ;  /* 0x0000001106007986 */ /* 0x0041e8000c101924 */
[----:B------:R-:W2:Y:S04]  /*32e0*/  LD.E R21, desc[UR36][R8.64+0x4] ;  /* 0x0000042408157980 */ /* 0x000ea8000c101900 */
[----:B--2---:R2:W-:Y:S04]  /*32f0*/  STG.E desc[UR36][R6.64+0x4], R21 ;  /* 0x0000041506007986 */ /* 0x0045e8000c101924 */
[----:B------:R-:W3:Y:S04]  /*3300*/  LD.E R31, desc[UR36][R8.64+0x8] ;  /* 0x00000824081f7980 */ /* 0x000ee8000c101900 */
[----:B---3--:R2:W-:Y:S04]  /*3310*/  STG.E desc[UR36][R6.64+0x8], R31 ;  /* 0x0000081f06007986 */ /* 0x0085e8000c101924 */
[----:B------:R-:W3:Y:S01]  /*3320*/  LD.E R33, desc[UR36][R8.64+0xc] ;  /* 0x00000c2408217980 */ /* 0x000ee2000c101900 */
        /* <DEDUP_REMOVED lines=10> */
[----:B---3--:R2:W-:Y:S01]  /*33d0*/  STG.E desc[UR36][R6.64+0xc], R33 ;  /* 0x00000c2106007986 */ /* 0x0085e2000c101924 */
[----:B------:R-:W-:Y:S05]  /*33e0*/  @P2 BRA `(.L_x_285) ;  /* 0xfffffffc00a42947 */ /* 0x000fea000383ffff */
.L_x_282:
[----:B------:R-:W-:Y:S05]  /*33f0*/  BSYNC.RECONVERGENT B0 ;  /* 0x0000000000007941 */ /* 0x000fea0003800200 */
.L_x_281:
[----:B--2---:R-:W-:Y:S01]  /*3400*/  IADD3 R33, P2, PT, R11, R14, RZ ;  /* 0x0000000e0b217210 */ /* 0x004fe20007f5e0ff */
[----:B------:R-:W-:Y:S01]  /*3410*/  IMAD.SHL.U32 R8, R0, 0x8, RZ ;  /* 0x0000000800087824 */ /* 0x000fe200078e00ff */
[----:B01----:R-:W-:-:S03]  /*3420*/  LEA R6, P4, R29, R16, 0x2 ;  /* 0x000000101d067211 */ /* 0x003fc600078810ff */
[----:B------:R-:W-:Y:S01]  /*3430*/  IMAD.X R32, R10, 0x1, R15, P2 ;  /* 0x000000010a207824 */ /* 0x000fe200010e060f */
[----:B------:R-:W-:Y:S02]  /*3440*/  IADD3 RZ, P3, PT, R33, -R6, RZ ;  /* 0x8000000621ff7210 */ /* 0x000fe40007f7e0ff */
[----:B------:R-:W-:-:S05]  /*3450*/  LEA.HI.X R7, R29, R2, R27, 0x2, P4 ;  /* 0x000000021d077211 */ /* 0x000fca00020f141b */
[----:B------:R-:W-:Y:S01]  /*3460*/  IMAD.X R6, R32, 0x1, ~R7, P3 ;  /* 0x0000000120067824 */ /* 0x000fe200018e0e07 */
[----:B------:R-:W-:Y:S02]  /*3470*/  IADD3 R13, P3, PT, R13, R8, RZ ;  /* 0x000000080d0d7210 */ /* 0x000fe40007f7e0ff */
[----:B------:R-:W-:Y:S02]  /*3480*/  SHF.L.U64.HI R7, R0, 0x3, R3 ;  /* 0x0000000300077819 */ /* 0x000fe40000010203 */
[----:B------:R-:W-:-:S03]  /*3490*/  ISETP.GE.AND P2, PT, R6, RZ, PT ;  /* 0x000000ff0600720c */ /* 0x000fc60003f46270 */
[----:B------:R-:W-:-:S10]  /*34a0*/  IMAD.X R12, R12, 0x1, R7, P3 ;  /* 0x000000010c0c7824 */ /* 0x000fd400018e0607 */
[----:B------:R-:W-:Y:S05]  /*34b0*/  @!P2 BRA `(.L_x_286) ;  /* 0xfffffff00078a947 */ /* 0x000fea000383ffff */
.L_x_272:
[----:B------:R-:W-:Y:S05]  /*34c0*/  BSYNC.RECONVERGENT B1 ;  /* 0x0000000000017941 */ /* 0x000fea0003800200 */
.L_x_254:
[----:B------:R-:W-:Y:S01]  /*34d0*/  IMAD.WIDE R6, R26, 0x4, RZ ;  /* 0x000000041a067825 */ /* 0x000fe200078e02ff */
[C---:B------:R-:W-:Y:S02]  /*34e0*/  SHF.L.U64.HI R3, R0.reuse, 0x1, R3 ;  /* 0x0000000100037819 */ /* 0x040fe40000010203 */
[----:B------:R-:W-:Y:S01]  /*34f0*/  PLOP3.LUT P0, PT, P0, PT, PT, 0x8, 0x80 ;  /* 0x000000000080781c */ /* 0x000fe2000070e170 */
[----:B------:R-:W-:Y:S02]  /*3500*/  IMAD.SHL.U32 R0, R0, 0x2, RZ ;  /* 0x0000000200007824 */ /* 0x000fe400078e00ff */
[----:B------:R-:W-:-:S05]  /*3510*/  IMAD.WIDE R6, R25, 0x4, -R6 ;  /* 0x0000000419067825 */ /* 0x000fca00078e0a06 */
[--C-:B------:R-:W-:Y:S02]  /*3520*/  SHF.R.S64 R9, R6, 0x2, R7.reuse ;  /* 0x0000000206097819 */ /* 0x100fe40000001007 */
[----:B------:R-:W-:Y:S02]  /*3530*/  SHF.R.S32.HI R6, RZ, 0x2, R7 ;  /* 0x00000002ff067819 */ /* 0x000fe40000011407 */
[----:B------:R-:W-:-:S04]  /*3540*/  ISETP.GE.U32.AND P2, PT, R0, R9, PT ;  /* 0x000000090000720c */ /* 0x000fc80003f46070 */
[----:B------:R-:W-:-:S13]  /*3550*/  ISETP.GE.AND.EX P2, PT, R3, R6, PT, P2 ;  /* 0x000000060300720c */ /* 0x000fda0003f46320 */
[----:B------:R-:W-:Y:S05]  /*3560*/  @!P2 BRA `(.L_x_287) ;  /* 0xffffffdc00d0a947 */ /* 0x000fea000383ffff */
[----:B------:R-:W-:Y:S05]  /*3570*/  BSYNC.RECONVERGENT B2 ;  /* 0x0000000000027941 */ /* 0x000fea0003800200 */
.L_x_253:
[----:B------:R-:W-:Y:S05]  /*3580*/  @P1 BRA `(.L_x_252) ;  /* 0x0000000000f01947 */ /* 0x000fea0003800000 */
[----:B------:R-:W-:-:S04]  /*3590*/  ISETP.NE.U32.AND P0, PT, R29, RZ, PT ;  /* 0x000000ff1d00720c */ /* 0x000fc80003f05070 */
[----:B------:R-:W-:-:S13]  /*35a0*/  ISETP.NE.AND.EX P0, PT, R27, RZ, PT, P0 ;  /* 0x000000ff1b00720c */ /* 0x000fda0003f05300 */
[----:B------:R-:W-:Y:S05]  /*35b0*/  @!P0 EXIT ;  /* 0x000000000000894d */ /* 0x000fea0003800000 */
        /* <DEDUP_REMOVED lines=11> */
[----:B------:R-:W-:-:S13]  /*3670*/  ISETP.NE.AND.EX P0, PT, RZ, RZ, PT, P0 ;  /* 0x000000ffff00720c */ /* 0x000fda0003f05300 */
[----:B------:R-:W-:Y:S05]  /*3680*/  @!P0 BRA `(.L_x_289) ;  /* 0x00000000004c8947 */ /* 0x000fea0003800000 */
[----:B------:R-:W-:Y:S01]  /*3690*/  IMAD.MOV.U32 R7, RZ, RZ, RZ ;  /* 0x000000ffff077224 */ /* 0x000fe200078e00ff */
[----:B------:R-:W-:Y:S01]  /*36a0*/  LOP3.LUT R0, R29, 0xfffffffc, RZ, 0xc0, !PT ;  /* 0xfffffffc1d007812 */ /* 0x000fe200078ec0ff */
[----:B------:R-:W-:Y:S02]  /*36b0*/  IMAD.MOV.U32 R10, RZ, RZ, R16 ;  /* 0x000000ffff0a7224 */ /* 0x000fe400078e0010 */
[----:B------:R-:W-:-:S07]  /*36c0*/  IMAD.MOV.U32 R9, RZ, RZ, R2 ;  /* 0x000000ffff097224 */ /* 0x000fce00078e0002 */
.L_x_290:
[----:B0-----:R-:W-:Y:S02]  /*36d0*/  IMAD.MOV.U32 R4, RZ, RZ, R10 ;  /* 0x000000ffff047224 */ /* 0x001fe400078e000a */
[----:B------:R-:W-:-:S05]  /*36e0*/  IMAD.MOV.U32 R5, RZ, RZ, R9 ;  /* 0x000000ffff057224 */ /* 0x000fca00078e0009 */
[----:B------:R0:W2:Y:S01]  /*36f0*/  LD.E R3, desc[UR36][R4.64] ;  /* 0x0000002404037980 */ /* 0x0000a2000c101900 */
[----:B------:R-:W-:Y:S02]  /*3700*/  IADD3 R6, P0, PT, R6, -0x1, RZ ;  /* 0xffffffff06067810 */ /* 0x000fe40007f1e0ff */
[----:B------:R-:W-:Y:S02]  /*3710*/  IADD3 R10, P2, PT, R10, 0x4, RZ ;  /* 0x000000040a0a7810 */ /* 0x000fe40007f5e0ff */
[----:B------:R-:W-:Y:S02]  /*3720*/  IADD3.X R7, PT, PT, R7, -0x1, RZ, P0, !PT ;  /* 0xffffffff07077810 */ /* 0x000fe400007fe4ff */
[----:B------:R-:W-:Y:S01]  /*3730*/  ISETP.NE.U32.AND P0, PT, R6, RZ, PT ;  /* 0x000000ff0600720c */ /* 0x000fe20003f05070 */
[----:B------:R-:W-:Y:S02]  /*3740*/  IMAD.X R9, RZ, RZ, R9, P2 ;  /* 0x000000ffff097224 */ /* 0x000fe400010e0609 */
[----:B0-----:R-:W-:Y:S01]  /*3750*/  IMAD.MOV.U32 R4, RZ, RZ, R24 ;  /* 0x000000ffff047224 */ /* 0x001fe200078e0018 */
[----:B------:R-:W-:Y:S01]  /*3760*/  ISETP.NE.AND.EX P0, PT, R7, RZ, PT, P0 ;  /* 0x000000ff0700720c */ /* 0x000fe20003f05300 */
[----:B------:R-:W-:Y:S01]  /*3770*/  IMAD.MOV.U32 R5, RZ, RZ, R23 ;  /* 0x000000ffff057224 */ /* 0x000fe200078e0017 */
[----:B------:R-:W-:-:S05]  /*3780*/  IADD3 R24, P3, PT, R24, 0x4, RZ ;  /* 0x0000000418187810 */ /* 0x000fca0007f7e0ff */
[----:B------:R-:W-:Y:S01]  /*3790*/  IMAD.X R23, RZ, RZ, R23, P3 ;  /* 0x000000ffff177224 */ /* 0x000fe200018e0617 */
[----:B--2---:R0:W-:Y:S05]  /*37a0*/  STG.E desc[UR36][R4.64], R3 ;  /* 0x0000000304007986 */ /* 0x0041ea000c101924 */
[----:B------:R-:W-:Y:S05]  /*37b0*/  @P0 BRA `(.L_x_290) ;  /* 0xfffffffc00c40947 */ /* 0x000fea000383ffff */
.L_x_289:
[----:B------:R-:W-:Y:S05]  /*37c0*/  BSYNC.RECONVERGENT B0 ;  /* 0x0000000000007941 */ /* 0x000fea0003800200 */
.L_x_288:
[----:B------:R-:W-:Y:S05]  /*37d0*/  @!P1 BRA `(.L_x_252) ;  /* 0x00000000005c9947 */ /* 0x000fea0003800000 */
[----:B------:R-:W-:-:S05]  /*37e0*/  IADD3 R0, P0, PT, R0, 0x4, RZ ;  /* 0x0000000400007810 */ /* 0x000fca0007f1e0ff */
[----:B------:R-:W-:-:S08]  /*37f0*/  IMAD.X R8, RZ, RZ, R27, P0 ;  /* 0x000000ffff087224 */ /* 0x000fd000000e061b */
.L_x_291:
[----:B------:R-:W-:Y:S02]  /*3800*/  IMAD.MOV.U32 R6, RZ, RZ, R10 ;  /* 0x000000ffff067224 */ /* 0x000fe400078e000a */
[----:B------:R-:W-:-:S05]  /*3810*/  IMAD.MOV.U32 R7, RZ, RZ, R9 ;  /* 0x000000ffff077224 */ /* 0x000fca00078e0009 */
[----:B0-----:R-:W2:Y:S01]  /*3820*/  LD.E R3, desc[UR36][R6.64] ;  /* 0x0000002406037980 */ /* 0x001ea2000c101900 */
[----:B-1----:R-:W-:Y:S02]  /*3830*/  IMAD.MOV.U32 R4, RZ, RZ, R24 ;  /* 0x000000ffff047224 */ /* 0x002fe400078e0018 */
[----:B------:R-:W-:-:S05]  /*3840*/  IMAD.MOV.U32 R5, RZ, RZ, R23 ;  /* 0x000000ffff057224 */ /* 0x000fca00078e0017 */
[----:B--2---:R-:W-:Y:S04]  /*3850*/  STG.E desc[UR36][R4.64], R3 ;  /* 0x0000000304007986 */ /* 0x004fe8000c101924 */
[----:B------:R-:W2:Y:S04]  /*3860*/  LD.E R9, desc[UR36][R6.64+0x4] ;  /* 0x0000042406097980 */ /* 0x000ea8000c101900 */
[----:B--2---:R0:W-:Y:S04]  /*3870*/  STG.E desc[UR36][R4.64+0x4], R9 ;  /* 0x0000040904007986 */ /* 0x0041e8000c101924 */
[----:B------:R-:W2:Y:S01]  /*3880*/  LD.E R11, desc[UR36][R6.64+0x8] ;  /* 0x00000824060b7980 */ /* 0x000ea2000c101900 */
[----:B------:R-:W-:-:S03]  /*3890*/  IADD3 R0, P0, PT, R0, -0x4, RZ ;  /* 0xfffffffc00007810 */ /* 0x000fc60007f1e0ff */
[----:B--2---:R1:W-:Y:S04]  /*38a0*/  STG.E desc[UR36][R4.64+0x8], R11 ;  /* 0x0000080b04007986 */ /* 0x0043e8000c101924 */
[----:B------:R-:W2:Y:S01]  /*38b0*/  LD.E R13, desc[UR36][R6.64+0xc] ;  /* 0x00000c24060d7980 */ /* 0x000ea2000c101900 */
[----:B------:R-:W-:Y:S02]  /*38c0*/  IADD3.X R8, PT, PT, R8, -0x1, RZ, P0, !PT ;  /* 0xffffffff08087810 */ /* 0x000fe400007fe4ff */
[----:B------:R-:W-:Y:S02]  /*38d0*/  ISETP.GT.U32.AND P0, PT, R0, 0x4, PT ;  /* 0x000000040000780c */ /* 0x000fe40003f04070 */
[----:B------:R-:W-:Y:S02]  /*38e0*/  IADD3 R10, P1, PT, R6, 0x10, RZ ;  /* 0x00000010060a7810 */ /* 0x000fe40007f3e0ff */
[----:B------:R-:W-:-:S02]  /*38f0*/  ISETP.GT.AND.EX P0, PT, R8, RZ, PT, P0 ;  /* 0x000000ff0800720c */ /* 0x000fc40003f04300 */
[----:B------:R-:W-:Y:S01]  /*3900*/  IADD3 R24, P2, PT, R4, 0x10, RZ ;  /* 0x0000001004187810 */ /* 0x000fe20007f5e0ff */
[----:B0-----:R-:W-:-:S04]  /*3910*/  IMAD.X R9, RZ, RZ, R7, P1 ;  /* 0x000000ffff097224 */ /* 0x001fc800008e0607 */
[----:B------:R-:W-:Y:S01]  /*3920*/  IMAD.X R23, RZ, RZ, R5, P2 ;  /* 0x000000ffff177224 */ /* 0x000fe200010e0605 */
[----:B--2---:R1:W-:Y:S05]  /*3930*/  STG.E desc[UR36][R4.64+0xc], R13 ;  /* 0x00000c0d04007986 */ /* 0x0043ea000c101924 */
[----:B------:R-:W-:Y:S05]  /*3940*/  @P0 BRA `(.L_x_291) ;  /* 0xfffffffc00ac0947 */ /* 0x000fea000383ffff */
.L_x_252:
[----:B------:R-:W-:Y:S05]  /*3950*/  BSYNC.RECONVERGENT B3 ;  /* 0x0000000000037941 */ /* 0x000fea0003800200 */
.L_x_251:
[----:B------:R-:W-:-:S04]  /*3960*/  ISETP.NE.U32.AND P0, PT, R29, RZ, PT ;  /* 0x000000ff1d00720c */ /* 0x000fc80003f05070 */
[----:B------:R-:W-:-:S13]  /*3970*/  ISETP.NE.AND.EX P0, PT, R27, RZ, PT, P0 ;  /* 0x000000ff1b00720c */ /* 0x000fda0003f05300 */
[----:B------:R-:W-:Y:S05]  /*3980*/  @!P0 EXIT ;  /* 0x000000000000894d */ /* 0x000fea0003800000 */
[----:B------:R-:W-:Y:S01]  /*3990*/  MOV R0, 0x188 ;  /* 0x0000018800007802 */ /* 0x000fe20000000f00 */
[----:B01----:R-:W-:Y:S02]  /*39a0*/  IMAD.MOV.U32 R4, RZ, RZ, R16 ;  /* 0x000000ffff047224 */ /* 0x003fe400078e0010 */
[----:B------:R-:W-:Y:S01]  /*39b0*/  IMAD.MOV.U32 R5, RZ, RZ, R2 ;  /* 0x000000ffff057224 */ /* 0x000fe200078e0002 */
[----:B------:R0:W1:Y:S06]  /*39c0*/  LDC.64 R6, c[0x4][R0] ;  /* 0x0100000000067b82 */ /* 0x00006c0000000a00 */
[----:B------:R-:W-:-:S07]  /*39d0*/  LEPC R20, `(.L_x_292) ;  /* 0x000000001014794e */ /* 0x000fce0000000000 */
[----:B01----:R-:W-:Y:S05]  /*39e0*/  CALL.ABS.NOINC R6 ;  /* 0x0000000006007343 */ /* 0x003fea0003c00000 */
.L_x_292:
[----:B------:R-:W-:Y:S05]  /*39f0*/  EXIT ;  /* 0x000000000000794d */ /* 0x000fea0003800000 */
.L_x_293:
        /* <DEDUP_REMOVED lines=16> */
.L_x_299:


//--------------------- .nv.global.init           --------------------------
	.section	.nv.global.init,"aw",@progbits
.nv.global.init:
	.type		$str$2,@object
	.size		$str$2,($str - $str$2)
$str$2:
        /*0000*/ 	.byte	0x25, 0x73, 0x0a, 0x00
	.type		$str,@object
	.size		$str,(.L_45 - $str)
$str:
        /*0004*/ 	.byte	0x74, 0x65, 0x6d, 0x70, 0x6f, 0x72, 0x61, 0x72, 0x79, 0x5f, 0x62, 0x75, 0x66, 0x66, 0x65, 0x72
        /*0014*/ 	.byte	0x3a, 0x3a, 0x61, 0x6c, 0x6c, 0x6f, 0x63, 0x61, 0x74, 0x65, 0x3a, 0x20, 0x67, 0x65, 0x74, 0x5f
        /*0024*/ 	.byte	0x74, 0x65, 0x6d, 0x70, 0x6f, 0x72, 0x61, 0x72, 0x79, 0x5f, 0x62, 0x75, 0x66, 0x66, 0x65, 0x72
        /*0034*/ 	.byte	0x20, 0x66, 0x61, 0x69, 0x6c, 0x65, 0x64, 0x00
.L_45:


//--------------------- .nv.shared._ZN3cub18CUB_300001_SM_10006detail10radix_sort29DeviceRadixSortOnesweepKernelINS1_5radix10policy_hubIiNS0_8NullTypeEyE10Policy1000ELNS0_9SortOrderE0EiS6_yiiNS1_21identity_decomposer_tEEEvPT5_SC_PT3_PKSD_PT1_PKSH_PT2_PKSL_T4_iiT6_ --------------------------
	.section	.nv.shared._ZN3cub18CUB_300001_SM_10006detail10radix_sort29DeviceRadixSortOnesweepKernelINS1_5radix10policy_hubIiNS0_8NullTypeEyE10Policy1000ELNS0_9SortOrderE0EiS6_yiiNS1_21identity_decomposer_tEEEvPT5_SC_PT3_PKSD_PT1_PKSH_PT2_PKSL_T4_iiT6_,"aw",@nobits
	.sectionflags	@""
	.align	16
.nv.shared._ZN3cub18CUB_300001_SM_10006detail10radix_sort29DeviceRadixSortOnesweepKernelINS1_5radix10policy_hubIiNS0_8NullTypeEyE10Policy1000ELNS0_9SortOrderE0EiS6_yiiNS1_21identity_decomposer_tEEEvPT5_SC_PT3_PKSD_PT1_PKSH_PT2_PKSL_T4_iiT6_:
	.zero		32256


//--------------------- .nv.shared.reserved.0     --------------------------
	.section	.nv.shared.reserved.0,"aw",@nobits
	.weak		__nv_reservedSMEM_offset_0_alias
	.size		__nv_reservedSMEM_offset_0_alias, 0, 64
	.other		__nv_reservedSMEM_offset_0_alias,@"STO_CUDA_RESERVED_SHARED STV_DEFAULT"
__nv_reservedSMEM_offset_0_alias:
	.zero		0
	.zero		64


//--------------------- .nv.global                --------------------------
	.section	.nv.global,"aw",@nobits
.nv.global:
	.type		_ZN34_INTERNAL_851c7b19_4_k_cu_79366ced6thrust24THRUST_300001_SM_1000_NS12placeholders2_8E,@object
	.size		_ZN34_INTERNAL_851c7b19_4_k_cu_79366ced6thrust24THRUST_300001_SM_1000_NS12placeholders2_8E,(_ZN34_INTERNAL_851c7b19_4_k_cu_79366ced4cuda3std3__436_GLOBAL__N__851c7b19_4_k_cu_79366ced6ignoreE - _ZN34_INTERNAL_851c7b19_4_k_cu_79366ced6thrust24THRUST_300001_SM_1000_NS12placeholders2_8E)
_ZN34_INTERNAL_851c7b19_4_k_cu_79366ced6thrust24THRUST_300001_SM_1000_NS12placeholders2_8E:
	.zero		1
	.type		_ZN34_INTERNAL_851c7b19_4_k_cu_79366ced4cuda3std3__436_GLOBAL__N__851c7b19_4_k_cu_79366ced6ignoreE,@object
	.size		_ZN34_INTERNAL_851c7b19_4_k_cu_79366ced4cuda3std3__436_GLOBAL__N__851c7b19_4_k_cu_79366ced6ignoreE,(_ZN34_INTERNAL_851c7b19_4_k_cu_79366ced4cuda3std6ranges3__45__cpo4dataE - _ZN34_INTERNAL_851c7b19_4_k_cu_79366ced4cuda3std3__436_GLOBAL__N__851c7b19_4_k_cu_79366ced6ignoreE)
_ZN34_INTERNAL_851c7b19_4_k_cu_79366ced4cuda3std3__436_GLOBAL__N__851c7b19_4_k_cu_79366ced6ignoreE:
	.zero		1
	.type		_ZN34_INTERNAL_851c7b19_4_k_cu_79366ced4cuda3std6ranges3__45__cpo4dataE,@object
	.size		_ZN34_INTERNAL_851c7b19_4_k_cu_79366ced4cuda3std6ranges3__45__cpo4dataE,(_ZN34_INTERNAL_851c7b19_4_k_cu_79366ced6thrust24THRUST_300001_SM_1000_NS6system3cpp3parE - _ZN34_INTERNAL_851c7b19_4_k_cu_79366ced4cuda3std6ranges3__45__cpo4dataE)
_ZN34_INTERNAL_851c7b19_4_k_cu_79366ced4cuda3std6ranges3__45__cpo4dataE:
	.zero		1
	.type		_ZN34_INTERNAL_851c7b19_4_k_cu_79366ced6thrust24THRUST_300001_SM_1000_NS6system3cpp3parE,@object
	.size		_ZN34_INTERNAL_851c7b19_4_k_cu_79366ced6thrust24THRUST_300001_SM_1000_NS6system3cpp3parE,(_ZN34_INTERNAL_851c7b19_4_k_cu_79366ced4cuda3std3__45__cpo5beginE - _ZN34_INTERNAL_851c7b19_4_k_cu_79366ced6thrust24THRUST_300001_SM_1000_NS6system3cpp3parE)
_ZN34_INTERNAL_851c7b19_4_k_cu_79366ced6thrust24THRUST_300001_SM_1000_NS6system3cpp3parE:
	.zero		1
	.type		_ZN34_INTERNAL_851c7b19_4_k_cu_79366ced4cuda3std3__45__cpo5beginE,@object
	.size		_ZN34_INTERNAL_851c7b19_4_k_cu_79366ced4cuda3std3__45__cpo5beginE,(_ZN34_INTERNAL_851c7b19_4_k_cu_79366ced4cuda3std6ranges3__45__cpo5beginE - _ZN34_INTERNAL_851c7b19_4_k_cu_79366ced4cuda3std3__45__cpo5beginE)
_ZN34_INTERNAL_851c7b19_4_k_cu_79366ced4cuda3std3__45__cpo5beginE:
	.zero		1
	.type		_ZN34_INTERNAL_851c7b19_4_k_cu_79366ced4cuda3std6ranges3__45__cpo5beginE,@object
	.size		_ZN34_INTERNAL_851c7b19_4_k_cu_79366ced4cuda3std6ranges3__45__cpo5beginE,(_ZN34_INTERNAL_851c7b19_4_k_cu_79366ced6thrust24THRUST_300001_SM_1000_NS6deviceE - _ZN34_INTERNAL_851c7b19_4_k_cu_79366ced4cuda3std6ranges3__45__cpo5beginE)
_ZN34_INTERNAL_851c7b19_4_k_cu_79366ced4cuda3std6ranges3__45__cpo5beginE:
	.zero		1
	.type		_ZN34_INTERNAL_851c7b19_4_k_cu_79366ced6thrust24THRUST_300001_SM_1000_NS6deviceE,@object
	.size		_ZN34_INTERNAL_851c7b19_4_k_cu_79366ced6thrust24THRUST_300001_SM_1000_NS6deviceE,(_ZN34_INTERNAL_851c7b19_4_k_cu_79366ced4cuda3std3__47nulloptE - _ZN34_INTERNAL_851c7b19_4_k_cu_79366ced6thrust24THRUST_300001_SM_1000_NS6deviceE)
_ZN34_INTERNAL_851c7b19_4_k_cu_79366ced6thrust24THRUST_300001_SM_1000_NS6deviceE:
	.zero		1
	.type		_ZN34_INTERNAL_851c7b19_4_k_cu_79366ced4cuda3std3__47nulloptE,@object
	.size		_ZN34_INTERNAL_851c7b19_4_k_cu_79366ced4cuda3std3__47nulloptE,(_ZN34_INTERNAL_851c7b19_4_k_cu_79366ced4cuda3std6ranges3__45__cpo8distanceE - _ZN34_INTERNAL_851c7b19_4_k_cu_79366ced4cuda3std3__47nulloptE)
_ZN34_INTERNAL_851c7b19_4_k_cu_79366ced4cuda3std3__47nulloptE:
	.zero		1
	.type		_ZN34_INTERNAL_851c7b19_4_k_cu_79366ced4cuda3std6ranges3__45__cpo8distanceE,@object
	.size		_ZN34_INTERNAL_851c7b19_4_k_cu_79366ced4cuda3std6ranges3__45__cpo8distanceE,(_ZN34_INTERNAL_851c7b19_4_k_cu_79366ced6thrust24THRUST_300001_SM_1000_NS12placeholders2_4E - _ZN34_INTERNAL_851c7b19_4_k_cu_79366ced4cuda3std6ranges3__45__cpo8distanceE)
_ZN34_INTERNAL_851c7b19_4_k_cu_79366ced4cuda3std6ranges3__45__cpo8distanceE:
	.zero		1
	.type		_ZN34_INTERNAL_851c7b19_4_k_cu_79366ced6thrust24THRUST_300001_SM_1000_NS12placeholders2_4E,@object
	.size		_ZN34_INTERNAL_851c7b19_4_k_cu_79366ced6thrust24THRUST_300001_SM_1000_NS12placeholders2_4E,(_ZN34_INTERNAL_851c7b19_4_k_cu_79366ced4cuda3std3__45__cpo6rbeginE - _ZN34_INTERNAL_851c7b19_4_k_cu_79366ced6thrust24THRUST_300001_SM_1000_NS12placeholders2_4E)
_ZN34_INTERNAL_851c7b19_4_k_cu_79366ced6thrust24THRUST_300001_SM_1000_NS12placeholders2_4E:
	.zero		1
	.type		_ZN34_INTERNAL_851c7b19_4_k_cu_79366ced4cuda3std3__45__cpo6rbeginE,@object
	.size		_ZN34_INTERNAL_851c7b19_4_k_cu_79366ced4cuda3std3__45__cpo6rbeginE,(_ZN34_INTERNAL_851c7b19_4_k_cu_79366ced4cuda3std6ranges3__45__cpo7advanceE - _ZN34_INTERNAL_851c7b19_4_k_cu_79366ced4cuda3std3__45__cpo6rbeginE)
_ZN34_INTERNAL_851c7b19_4_k_cu_79366ced4cuda3std3__45__cpo6rbeginE:
	.zero		1
	.type		_ZN34_INTERNAL_851c7b19_4_k_cu_79366ced4cuda3std6ranges3__45__cpo7advanceE,@object
	.size		_ZN34_INTERNAL_851c7b19_4_k_cu_79366ced4cuda3std6ranges3__45__cpo7advanceE,(_ZN34_INTERNAL_851c7b19_4_k_cu_79366ced6thrust24THRUST_300001_SM_1000_NS12placeholders3_10E - _ZN34_INTERNAL_851c7b19_4_k_cu_79366ced4cuda3std6ranges3__45__cpo7advanceE)
_ZN34_INTERNAL_851c7b19_4_k_cu_79366ced4cuda3std6ranges3__45__cpo7advanceE:
	.zero		1
	.type		_ZN34_INTERNAL_851c7b19_4_k_cu_79366ced6thrust24THRUST_300001_SM_1000_NS12placeholders3_10E,@object
	.size		_ZN34_INTERNAL_851c7b19_4_k_cu_79366ced6thrust24THRUST_300001_SM_1000_NS12placeholders3_10E,(_ZN34_INTERNAL_851c7b19_4_k_cu_79366ced4cuda3std3__48in_placeE - _ZN34_INTERNAL_851c7b19_4_k_cu_79366ced6thrust24THRUST_300001_SM_1000_NS12placeholders3_10E)
_ZN34_INTERNAL_851c7b19_4_k_cu_79366ced6thrust24THRUST_300001_SM_1000_NS12placeholders3_10E:
	.zero		1
	.type		_ZN34_INTERNAL_851c7b19_4_k_cu_79366ced4cuda3std3__48in_placeE,@object
	.size		_ZN34_INTERNAL_851c7b19_4_k_cu_79366ced4cuda3std3__48in_placeE,(_ZN34_INTERNAL_851c7b19_4_k_cu_79366ced4cuda3std6ranges3__45__cpo4sizeE - _ZN34_INTERNAL_851c7b19_4_k_cu_79366ced4cuda3std3__48in_placeE)
_ZN34_INTERNAL_851c7b19_4_k_cu_79366ced4cuda3std3__48in_placeE:
	.zero		1
	.type		_ZN34_INTERNAL_851c7b19_4_k_cu_79366ced4cuda3std6ranges3__45__cpo4sizeE,@object
	.size		_ZN34_INTERNAL_851c7b19_4_k_cu_79366ced4cuda3std6ranges3__45__cpo4sizeE,(_ZN34_INTERNAL_851c7b19_4_k_cu_79366ced6thrust24THRUST_300001_SM_1000_NS12placeholders2_2E - _ZN34_INTERNAL_851c7b19_4_k_cu_79366ced4cuda3std6ranges3__45__cpo4sizeE)
_ZN34_INTERNAL_851c7b19_4_k_cu_79366ced4cuda3std6ranges3__45__cpo4sizeE:
	.zero		1
	.type		_ZN34_INTERNAL_851c7b19_4_k_cu_79366ced6thrust24THRUST_300001_SM_1000_NS12placeholders2_2E,@object
	.size		_ZN34_INTERNAL_851c7b19_4_k_cu_79366ced6thrust24THRUST_300001_SM_1000_NS12placeholders2_2E,(_ZN34_INTERNAL_851c7b19_4_k_cu_79366ced4cuda3std3__45__cpo6cbeginE - _ZN34_INTERNAL_851c7b19_4_k_cu_79366ced6thrust24THRUST_300001_SM_1000_NS12placeholders2_2E)
_ZN34_INTERNAL_851c7b19_4_k_cu_79366ced6thrust24THRUST_300001_SM_1000_NS12placeholders2_2E:
	.zero		1
	.type		_ZN34_INTERNAL_851c7b19_4_k_cu_79366ced4cuda3std3__45__cpo6cbeginE,@object
	.size		_ZN34_INTERNAL_851c7b19_4_k_cu_79366ced4cuda3std3__45__cpo6cbeginE,(_ZN34_INTERNAL_851c7b19_4_k_cu_79366ced4cuda3std6ranges3__45__cpo6cbeginE - _ZN34_INTERNAL_851c7b19_4_k_cu_79366ced4cuda3std3__45__cpo6cbeginE)
_ZN34_INTERNAL_851c7b19_4_k_cu_79366ced4cuda3std3__45__cpo6cbeginE:
	.zero		1
	.type		_ZN34_INTERNAL_851c7b19_4_k_cu_79366ced4cuda3std6ranges3__45__cpo6cbeginE,@object
	.size		_ZN34_INTERNAL_851c7b19_4_k_cu_79366ced4cuda3std6ranges3__45__cpo6cbeginE,(_ZN34_INTERNAL_851c7b19_4_k_cu_79366ced6thrust24THRUST_300001_SM_1000_NS12placeholders2_6E - _ZN34_INTERNAL_851c7b19_4_k_cu_79366ced4cuda3std6ranges3__45__cpo6cbeginE)
_ZN34_INTERNAL_851c7b19_4_k_cu_79366ced4cuda3std6ranges3__45__cpo6cbeginE:
	.zero		1
	.type		_ZN34_INTERNAL_851c7b19_4_k_cu_79366ced6thrust24THRUST_300001_SM_1000_NS12placeholders2_6E,@object
	.size		_ZN34_INTERNAL_851c7b19_4_k_cu_79366ced6thrust24THRUST_300001_SM_1000_NS12placeholders2_6E,(_ZN34_INTERNAL_851c7b19_4_k_cu_79366ced4cuda3std3__45__cpo7crbeginE - _ZN34_INTERNAL_851c7b19_4_k_cu_79366ced6thrust24THRUST_300001_SM_1000_NS12placeholders2_6E)
_ZN34_INTERNAL_851c7b19_4_k_cu_79366ced6thrust24THRUST_300001_SM_1000_NS12placeholders2_6E:
	.zero		1
	.type		_ZN34_INTERNAL_851c7b19_4_k_cu_79366ced4cuda3std3__45__cpo7crbeginE,@object
	.size		_ZN34_INTERNAL_851c7b19_4_k_cu_79366ced4cuda3std3__45__cpo7crbeginE,(_ZN34_INTERNAL_851c7b19_4_k_cu_79366ced4cuda3std6ranges3__45__cpo4nextE - _ZN34_INTERNAL_851c7b19_4_k_cu_79366ced4cuda3std3__45__cpo7crbeginE)
_ZN34_INTERNAL_851c7b19_4_k_cu_79366ced4cuda3std3__45__cpo7crbeginE:
	.zero		1
	.type		_ZN34_INTERNAL_851c7b19_4_k_cu_79366ced4cuda3std6ranges3__45__cpo4nextE,@object
	.size		_ZN34_INTERNAL_851c7b19_4_k_cu_79366ced4cuda3std6ranges3__45__cpo4nextE,(_ZN34_INTERNAL_851c7b19_4_k_cu_79366ced4cuda3std6ranges3__45__cpo4swapE - _ZN34_INTERNAL_851c7b19_4_k_cu_79366ced4cuda3std6ranges3__45__cpo4nextE)
_ZN34_INTERNAL_851c7b19_4_k_cu_79366ced4cuda3std6ranges3__45__cpo4nextE:
	.zero		1
	.type		_ZN34_INTERNAL_851c7b19_4_k_cu_79366ced4cuda3std6ranges3__45__cpo4swapE,@object
	.size		_ZN34_INTERNAL_851c7b19_4_k_cu_79366ced4cuda3std6ranges3__45__cpo4swapE,(_ZN34_INTERNAL_851c7b19_4_k_cu_79366ced6thrust24THRUST_300001_SM_1000_NS8cuda_cub10par_nosyncE - _ZN34_INTERNAL_851c7b19_4_k_cu_79366ced4cuda3std6ranges3__45__cpo4swapE)
_ZN34_INTERNAL_851c7b19_4_k_cu_79366ced4cuda3std6ranges3__45__cpo4swapE:
	.zero		1
	.type		_ZN34_INTERNAL_851c7b19_4_k_cu_79366ced6thrust24THRUST_300001_SM_1000_NS8cuda_cub10par_nosyncE,@object
	.size		_ZN34_INTERNAL_851c7b19_4_k_cu_79366ced6thrust24THRUST_300001_SM_1000_NS8cuda_cub10par_nosyncE,(_ZN34_INTERNAL_851c7b19_4_k_cu_79366ced6thrust24THRUST_300001_SM_1000_NS3seqE - _ZN34_INTERNAL_851c7b19_4_k_cu_79366ced6thrust24THRUST_300001_SM_1000_NS8cuda_cub10par_nosyncE)
_ZN34_INTERNAL_851c7b19_4_k_cu_79366ced6thrust24THRUST_300001_SM_1000_NS8cuda_cub10par_nosyncE:
	.zero		1
	.type		_ZN34_INTERNAL_851c7b19_4_k_cu_79366ced6thrust24THRUST_300001_SM_1000_NS3seqE,@object
	.size		_ZN34_INTERNAL_851c7b19_4_k_cu_79366ced6thrust24THRUST_300001_SM_1000_NS3seqE,(_ZN34_INTERNAL_851c7b19_4_k_cu_79366ced4cuda3std3__420unreachable_sentinelE - _ZN34_INTERNAL_851c7b19_4_k_cu_79366ced6thrust24THRUST_300001_SM_1000_NS3seqE)
_ZN34_INTERNAL_851c7b19_4_k_cu_79366ced6thrust24THRUST_300001_SM_1000_NS3seqE:
	.zero		1
	.type		_ZN34_INTERNAL_851c7b19_4_k_cu_79366ced4cuda3std3__420unreachable_sentinelE,@object
	.size		_ZN34_INTERNAL_851c7b19_4_k_cu_79366ced4cuda3std3__420unreachable_sentinelE,(_ZN34_INTERNAL_851c7b19_4_k_cu_79366ced4cuda3std6ranges3__45__cpo5ssizeE - _ZN34_INTERNAL_851c7b19_4_k_cu_79366ced4cuda3std3__420unreachable_sentinelE)
_ZN34_INTERNAL_851c7b19_4_k_cu_79366ced4cuda3std3__420unreachable_sentinelE:
	.zero		1
	.type		_ZN34_INTERNAL_851c7b19_4_k_cu_79366ced4cuda3std6ranges3__45__cpo5ssizeE,@object
	.size		_ZN34_INTERNAL_851c7b19_4_k_cu_79366ced4cuda3std6ranges3__45__cpo5ssizeE,(_ZN34_INTERNAL_851c7b19_4_k_cu_79366ced6thrust24THRUST_300001_SM_1000_NS12placeholders2_3E - _ZN34_INTERNAL_851c7b19_4_k_cu_79366ced4cuda3std6ranges3__45__cpo5ssizeE)
_ZN34_INTERNAL_851c7b19_4_k_cu_79366ced4cuda3std6ranges3__45__cpo5ssizeE:
	.zero		1
	.type		_ZN34_INTERNAL_851c7b19_4_k_cu_79366ced6thrust24THRUST_300001_SM_1000_NS12placeholders2_3E,@object
	.size		_ZN34_INTERNAL_851c7b19_4_k_cu_79366ced6thrust24THRUST_300001_SM_1000_NS12placeholders2_3E,(_ZN34_INTERNAL_851c7b19_4_k_cu_79366ced4cuda3std3__45__cpo4cendE - _ZN34_INTERNAL_851c7b19_4_k_cu_79366ced6thrust24THRUST_300001_SM_1000_NS12placeholders2_3E)
_ZN34_INTERNAL_851c7b19_4_k_cu_79366ced6thrust24THRUST_300001_SM_1000_NS12placeholders2_3E:
	.zero		1
	.type		_ZN34_INTERNAL_851c7b19_4_k_cu_79366ced4cuda3std3__45__cpo4cendE,@object
	.size		_ZN34_INTERNAL_851c7b19_4_k_cu_79366ced4cuda3std3__45__cpo4cendE,(_ZN34_INTERNAL_851c7b19_4_k_cu_79366ced4cuda3std6ranges3__45__cpo4cendE - _ZN34_INTERNAL_851c7b19_4_k_cu_79366ced4cuda3std3__45__cpo4cendE)
_ZN34_INTERNAL_851c7b19_4_k_cu_79366ced4cuda3std3__45__cpo4cendE:
	.zero		1
	.type		_ZN34_INTERNAL_851c7b19_4_k_cu_79366ced4cuda3std6ranges3__45__cpo4cendE,@object
	.size		_ZN34_INTERNAL_851c7b19_4_k_cu_79366ced4cuda3std6ranges3__45__cpo4cendE,(_ZN34_INTERNAL_851c7b19_4_k_cu_79366ced6thrust24THRUST_300001_SM_1000_NS12placeholders2_7E - _ZN34_INTERNAL_851c7b19_4_k_cu_79366ced4cuda3std6ranges3__45__cpo4cendE)
_ZN34_INTERNAL_851c7b19_4_k_cu_79366ced4cuda3std6ranges3__45__cpo4cendE:
	.zero		1
	.type		_ZN34_INTERNAL_851c7b19_4_k_cu_79366ced6thrust24THRUST_300001_SM_1000_NS12placeholders2_7E,@object
	.size		_ZN34_INTERNAL_851c7b19_4_k_cu_79366ced6thrust24THRUST_300001_SM_1000_NS12placeholders2_7E,(_ZN34_INTERNAL_851c7b19_4_k_cu_79366ced4cuda3std3__45__cpo5crendE - _ZN34_INTERNAL_851c7b19_4_k_cu_79366ced6thrust24THRUST_300001_SM_1000_NS12placeholders2_7E)
_ZN34_INTERNAL_851c7b19_4_k_cu_79366ced6thrust24THRUST_300001_SM_1000_NS12placeholders2_7E:
	.zero		1
	.type		_ZN34_INTERNAL_851c7b19_4_k_cu_79366ced4cuda3std3__45__cpo5crendE,@object
	.size		_ZN34_INTERNAL_851c7b19_4_k_cu_79366ced4cuda3std3__45__cpo5crendE,(_ZN34_INTERNAL_851c7b19_4_k_cu_79366ced4cuda3std6ranges3__45__cpo4prevE - _ZN34_INTERNAL_851c7b19_4_k_cu_79366ced4cuda3std3__45__cpo5crendE)
_ZN34_INTERNAL_851c7b19_4_k_cu_79366ced4cuda3std3__45__cpo5crendE:
	.zero		1
	.type		_ZN34_INTERNAL_851c7b19_4_k_cu_79366ced4cuda3std6ranges3__45__cpo4prevE,@object
	.size		_ZN34_INTERNAL_851c7b19_4_k_cu_79366ced4cuda3std6ranges3__45__cpo4prevE,(_ZN34_INTERNAL_851c7b19_4_k_cu_79366ced4cuda3std6ranges3__45__cpo9iter_moveE - _ZN34_INTERNAL_851c7b19_4_k_cu_79366ced4cuda3std6ranges3__45__cpo4prevE)
_ZN34_INTERNAL_851c7b19_4_k_cu_79366ced4cuda3std6ranges3__45__cpo4prevE:
	.zero		1
	.type		_ZN34_INTERNAL_851c7b19_4_k_cu_79366ced4cuda3std6ranges3__45__cpo9iter_moveE,@object
	.size		_ZN34_INTERNAL_851c7b19_4_k_cu_79366ced4cuda3std6ranges3__45__cpo9iter_moveE,(_ZN34_INTERNAL_851c7b19_4_k_cu_79366ced6thrust24THRUST_300001_SM_1000_NS6system6detail10sequential3seqE - _ZN34_INTERNAL_851c7b19_4_k_cu_79366ced4cuda3std6ranges3__45__cpo9iter_moveE)
_ZN34_INTERNAL_851c7b19_4_k_cu_79366ced4cuda3std6ranges3__45__cpo9iter_moveE:
	.zero		1
	.type		_ZN34_INTERNAL_851c7b19_4_k_cu_79366ced6thrust24THRUST_300001_SM_1000_NS6system6detail10sequential3seqE,@object
	.size		_ZN34_INTERNAL_851c7b19_4_k_cu_79366ced6thrust24THRUST_300001_SM_1000_NS6system6detail10sequential3seqE,(_ZN34_INTERNAL_851c7b19_4_k_cu_79366ced6thrust24THRUST_300001_SM_1000_NS12placeholders2_9E - _ZN34_INTERNAL_851c7b19_4_k_cu_79366ced6thrust24THRUST_300001_SM_1000_NS6system6detail10sequential3seqE)
_ZN34_INTERNAL_851c7b19_4_k_cu_79366ced6thrust24THRUST_300001_SM_1000_NS6system6detail10sequential3seqE:
	.zero		1
	.type		_ZN34_INTERNAL_851c7b19_4_k_cu_79366ced6thrust24THRUST_300001_SM_1000_NS12placeholders2_9E,@object
	.size		_ZN34_INTERNAL_851c7b19_4_k_cu_79366ced6thrust24THRUST_300001_SM_1000_NS12placeholders2_9E,(_ZN34_INTERNAL_851c7b19_4_k_cu_79366ced4cuda3std3__419piecewise_constructE - _ZN34_INTERNAL_851c7b19_4_k_cu_79366ced6thrust24THRUST_300001_SM_1000_NS12placeholders2_9E)
_ZN34_INTERNAL_851c7b19_4_k_cu_79366ced6thrust24THRUST_300001_SM_1000_NS12placeholders2_9E:
	.zero		1
	.type		_ZN34_INTERNAL_851c7b19_4_k_cu_79366ced4cuda3std3__419piecewise_constructE,@object
	.size		_ZN34_INTERNAL_851c7b19_4_k_cu_79366ced4cuda3std3__419piecewise_constructE,(_ZN34_INTERNAL_851c7b19_4_k_cu_79366ced4cuda3std6ranges3__45__cpo5cdataE - _ZN34_INTERNAL_851c7b19_4_k_cu_79366ced4cuda3std3__419piecewise_constructE)
_ZN34_INTERNAL_851c7b19_4_k_cu_79366ced4cuda3std3__419piecewise_constructE:
	.zero		1
	.type		_ZN34_INTERNAL_851c7b19_4_k_cu_79366ced4cuda3std6ranges3__45__cpo5cdataE,@object
	.size		_ZN34_INTERNAL_851c7b19_4_k_cu_79366ced4cuda3std6ranges3__45__cpo5cdataE,(_ZN34_INTERNAL_851c7b19_4_k_cu_79366ced6thrust24THRUST_300001_SM_1000_NS12placeholders2_1E - _ZN34_INTERNAL_851c7b19_4_k_cu_79366ced4cuda3std6ranges3__45__cpo5cdataE)
_ZN34_INTERNAL_851c7b19_4_k_cu_79366ced4cuda3std6ranges3__45__cpo5cdataE:
	.zero		1
	.type		_ZN34_INTERNAL_851c7b19_4_k_cu_79366ced6thrust24THRUST_300001_SM_1000_NS12placeholders2_1E,@object
	.size		_ZN34_INTERNAL_851c7b19_4_k_cu_79366ced6thrust24THRUST_300001_SM_1000_NS12placeholders2_1E,(_ZN34_INTERNAL_851c7b19_4_k_cu_79366ced4cuda3std3__45__cpo3endE - _ZN34_INTERNAL_851c7b19_4_k_cu_79366ced6thrust24THRUST_300001_SM_1000_NS12placeholders2_1E)
_ZN34_INTERNAL_851c7b19_4_k_cu_79366ced6thrust24THRUST_300001_SM_1000_NS12placeholders2_1E:
	.zero		1
	.type		_ZN34_INTERNAL_851c7b19_4_k_cu_79366ced4cuda3std3__45__cpo3endE,@object
	.size		_ZN34_INTERNAL_851c7b19_4_k_cu_79366ced4cuda3std3__45__cpo3endE,(_ZN34_INTERNAL_851c7b19_4_k_cu_79366ced4cuda3std6ranges3__45__cpo3endE - _ZN34_INTERNAL_851c7b19_4_k_cu_79366ced4cuda3std3__45__cpo3endE)
_ZN34_INTERNAL_851c7b19_4_k_cu_79366ced4cuda3std3__45__cpo3endE:
	.zero		1
	.type		_ZN34_INTERNAL_851c7b19_4_k_cu_79366ced4cuda3std6ranges3__45__cpo3endE,@object
	.size		_ZN34_INTERNAL_851c7b19_4_k_cu_79366ced4cuda3std6ranges3__45__cpo3endE,(_ZN34_INTERNAL_851c7b19_4_k_cu_79366ced6thrust24THRUST_300001_SM_1000_NS12placeholders2_5E - _ZN34_INTERNAL_851c7b19_4_k_cu_79366ced4cuda3std6ranges3__45__cpo3endE)
_ZN34_INTERNAL_851c7b19_4_k_cu_79366ced4cuda3std6ranges3__45__cpo3endE:
	.zero		1
	.type		_ZN34_INTERNAL_851c7b19_4_k_cu_79366ced6thrust24THRUST_300001_SM_1000_NS12placeholders2_5E,@object
	.size		_ZN34_INTERNAL_851c7b19_4_k_cu_79366ced6thrust24THRUST_300001_SM_1000_NS12placeholders2_5E,(_ZN34_INTERNAL_851c7b19_4_k_cu_79366ced4cuda3std3__45__cpo4rendE - _ZN34_INTERNAL_851c7b19_4_k_cu_79366ced6thrust24THRUST_300001_SM_1000_NS12placeholders2_5E)
_ZN34_INTERNAL_851c7b19_4_k_cu_79366ced6thrust24THRUST_300001_SM_1000_NS12placeholders2_5E:
	.zero		1
	.type		_ZN34_INTERNAL_851c7b19_4_k_cu_79366ced4cuda3std3__45__cpo4rendE,@object
	.size		_ZN34_INTERNAL_851c7b19_4_k_cu_79366ced4cuda3std3__45__cpo4rendE,(_ZN34_INTERNAL_851c7b19_4_k_cu_79366ced4cuda3std6ranges3__45__cpo9iter_swapE - _ZN34_INTERNAL_851c7b19_4_k_cu_79366ced4cuda3std3__45__cpo4rendE)
_ZN34_INTERNAL_851c7b19_4_k_cu_79366ced4cuda3std3__45__cpo4rendE:
	.zero		1
	.type		_ZN34_INTERNAL_851c7b19_4_k_cu_79366ced4cuda3std6ranges3__45__cpo9iter_swapE,@object
	.size		_ZN34_INTERNAL_851c7b19_4_k_cu_79366ced4cuda3std6ranges3__45__cpo9iter_swapE,(_ZN34_INTERNAL_851c7b19_4_k_cu_79366ced4cuda3std3__48unexpectE - _ZN34_INTERNAL_851c7b19_4_k_cu_79366ced4cuda3std6ranges3__45__cpo9iter_swapE)
_ZN34_INTERNAL_851c7b19_4_k_cu_79366ced4cuda3std6ranges3__45__cpo9iter_swapE:
	.zero		1
	.type		_ZN34_INTERNAL_851c7b19_4_k_cu_79366ced4cuda3std3__48unexpectE,@object
	.size		_ZN34_INTERNAL_851c7b19_4_k_cu_79366ced4cuda3std3__48unexpectE,(_ZN34_INTERNAL_851c7b19_4_k_cu_79366ced6thrust24THRUST_300001_SM_1000_NS8cuda_cub3parE - _ZN34_INTERNAL_851c7b19_4_k_cu_79366ced4cuda3std3__48unexpectE)
_ZN34_INTERNAL_851c7b19_4_k_cu_79366ced4cuda3std3__48unexpectE:
	.zero		1
	.type		_ZN34_INTERNAL_851c7b19_4_k_cu_79366ced6thrust24THRUST_300001_SM_1000_NS8cuda_cub3parE,@object
	.size		_ZN34_INTERNAL_851c7b19_4_k_cu_79366ced6thrust24THRUST_300001_SM_1000_NS8cuda_cub3parE,(.L_29 - _ZN34_INTERNAL_851c7b19_4_k_cu_79366ced6thrust24THRUST_300001_SM_1000_NS8cuda_cub3parE)
_ZN34_INTERNAL_851c7b19_4_k_cu_79366ced6thrust24THRUST_300001_SM_1000_NS8cuda_cub3parE:
	.zero		1
.L_29:


//--------------------- .nv.shared._ZN3cub18CUB_300001_SM_10006detail10radix_sort33DeviceRadixSortExclusiveSumKernelINS1_5radix10policy_hubIiNS0_8NullTypeEyE10Policy1000EyEEvPT0_ --------------------------
	.section	.nv.shared._ZN3cub18CUB_300001_SM_10006detail10radix_sort33DeviceRadixSortExclusiveSumKernelINS1_5radix10policy_hubIiNS0_8NullTypeEyE10Policy1000EyEEvPT0_,"aw",@nobits
	.sectionflags	@""
	.align	16
.nv.shared._ZN3cub18CUB_300001_SM_10006detail10radix_sort33DeviceRadixSortExclusiveSumKernelINS1_5radix10policy_hubIiNS0_8NullTypeEyE10Policy1000EyEEvPT0_:
	.zero		3360


//--------------------- .nv.shared._ZN3cub18CUB_300001_SM_10006detail10radix_sort30DeviceRadixSortHistogramKernelINS1_5radix10policy_hubIiNS0_8NullTypeEyE10Policy1000ELNS0_9SortOrderE0EiyNS1_21identity_decomposer_tEEEvPT2_PKT1_SB_iiT3_ --------------------------
	.section	.nv.shared._ZN3cub18CUB_300001_SM_10006detail10radix_sort30DeviceRadixSortHistogramKernelINS1_5radix10policy_hubIiNS0_8NullTypeEyE10Policy1000ELNS0_9SortOrderE0EiyNS1_21identity_decomposer_tEEEvPT2_PKT1_SB_iiT3_,"aw",@nobits
	.sectionflags	@""
	.align	4
.nv.shared._ZN3cub18CUB_300001_SM_10006detail10radix_sort30DeviceRadixSortHistogramKernelINS1_5radix10policy_hubIiNS0_8NullTypeEyE10Policy1000ELNS0_9SortOrderE0EiyNS1_21identity_decomposer_tEEEvPT2_PKT1_SB_iiT3_:
	.zero		5120


//--------------------- .nv.shared._ZN3cub18CUB_300001_SM_10006detail10radix_sort31DeviceRadixSortSingleTileKernelINS1_5radix10policy_hubIiNS0_8NullTypeEyE10Policy1000ELNS0_9SortOrderE0EiS6_yNS1_21identity_decomposer_tEEEvPKT1_PSB_PKT2_PSF_T3_iiT4_ --------------------------
	.section	.nv.shared._ZN3cub18CUB_300001_SM_10006detail10radix_sort31DeviceRadixSortSingleTileKernelINS1_5radix10policy_hubIiNS0_8NullTypeEyE10Policy1000ELNS0_9SortOrderE0EiS6_yNS1_21identity_decomposer_tEEEvPKT1_PSB_PKT2_PSF_T3_iiT4_,"aw",@nobits
	.sectionflags	@""
	.align	16
.nv.shared._ZN3cub18CUB_300001_SM_10006detail10radix_sort31DeviceRadixSortSingleTileKernelINS1_5radix10policy_hubIiNS0_8NullTypeEyE10Policy1000ELNS0_9SortOrderE0EiS6_yNS1_21identity_decomposer_tEEEvPKT1_PSB_PKT2_PSF_T3_iiT4_:
	.zero		34880


//--------------------- .nv.constant0._ZN3cub18CUB_300001_SM_10006detail10radix_sort29DeviceRadixSortOnesweepKernelINS1_5radix10policy_hubIiNS0_8NullTypeEyE10Policy1000ELNS0_9SortOrderE0EiS6_yiiNS1_21identity_decomposer_tEEEvPT5_SC_PT3_PKSD_PT1_PKSH_PT2_PKSL_T4_iiT6_ --------------------------
	.section	.nv.constant0._ZN3cub18CUB_300001_SM_10006detail10radix_sort29DeviceRadixSortOnesweepKernelINS1_5radix10policy_hubIiNS0_8NullTypeEyE10Policy1000ELNS0_9SortOrderE0EiS6_yiiNS1_21identity_decomposer_tEEEvPT5_SC_PT3_PKSD_PT1_PKSH_PT2_PKSL_T4_iiT6_,"a",@progbits
	.sectionflags	@""
	.align	4
.nv.constant0._ZN3cub18CUB_300001_SM_10006detail10radix_sort29DeviceRadixSortOnesweepKernelINS1_5radix10policy_hubIiNS0_8NullTypeEyE10Policy1000ELNS0_9SortOrderE0EiS6_yiiNS1_21identity_decomposer_tEEEvPT5_SC_PT3_PKSD_PT1_PKSH_PT2_PKSL_T4_iiT6_:
	.zero		973


//--------------------- .nv.constant0._ZN3cub18CUB_300001_SM_10006detail10radix_sort33DeviceRadixSortExclusiveSumKernelINS1_5radix10policy_hubIiNS0_8NullTypeEyE10Policy1000EyEEvPT0_ --------------------------
	.section	.nv.constant0._ZN3cub18CUB_300001_SM_10006detail10radix_sort33DeviceRadixSortExclusiveSumKernelINS1_5radix10policy_hubIiNS0_8NullTypeEyE10Policy1000EyEEvPT0_,"a",@progbits
	.sectionflags	@""
	.align	4
.nv.constant0._ZN3cub18CUB_300001_SM_10006detail10radix_sort33DeviceRadixSortExclusiveSumKernelINS1_5radix10policy_hubIiNS0_8NullTypeEyE10Policy1000EyEEvPT0_:
	.zero		904


//--------------------- .nv.constant0._ZN3cub18CUB_300001_SM_10006detail10radix_sort30DeviceRadixSortHistogramKernelINS1_5radix10policy_hubIiNS0_8NullTypeEyE10Policy1000ELNS0_9SortOrderE0EiyNS1_21identity_decomposer_tEEEvPT2_PKT1_SB_iiT3_ --------------------------
	.section	.nv.constant0._ZN3cub18CUB_300001_SM_10006detail10radix_sort30DeviceRadixSortHistogramKernelINS1_5radix10policy_hubIiNS0_8NullTypeEyE10Policy1000ELNS0_9SortOrderE0EiyNS1_21identity_decomposer_tEEEvPT2_PKT1_SB_iiT3_,"a",@progbits
	.sectionflags	@""
	.align	4
.nv.constant0._ZN3cub18CUB_300001_SM_10006detail10radix_sort30DeviceRadixSortHistogramKernelINS1_5radix10policy_hubIiNS0_8NullTypeEyE10Policy1000ELNS0_9SortOrderE0EiyNS1_21identity_decomposer_tEEEvPT2_PKT1_SB_iiT3_:
	.zero		929


//--------------------- .nv.constant0._ZN3cub18CUB_300001_SM_10006detail10radix_sort31DeviceRadixSortSingleTileKernelINS1_5radix10policy_hubIiNS0_8NullTypeEyE10Policy1000ELNS0_9SortOrderE0EiS6_yNS1_21identity_decomposer_tEEEvPKT1_PSB_PKT2_PSF_T3_iiT4_ --------------------------
	.section	.nv.constant0._ZN3cub18CUB_300001_SM_10006detail10radix_sort31DeviceRadixSortSingleTileKernelINS1_5radix10policy_hubIiNS0_8NullTypeEyE10Policy1000ELNS0_9SortOrderE0EiS6_yNS1_21identity_decomposer_tEEEvPKT1_PSB_PKT2_PSF_T3_iiT4_,"a",@progbits
	.sectionflags	@""
	.align	4
.nv.constant0._ZN3cub18CUB_300001_SM_10006detail10radix_sort31DeviceRadixSortSingleTileKernelINS1_5radix10policy_hubIiNS0_8NullTypeEyE10Policy1000ELNS0_9SortOrderE0EiS6_yNS1_21identity_decomposer_tEEEvPKT1_PSB_PKT2_PSF_T3_iiT4_:
	.zero		945


//--------------------- .nv.constant0._ZN3cub18CUB_300001_SM_10006detail11EmptyKernelIvEEvv --------------------------
	.section	.nv.constant0._ZN3cub18CUB_300001_SM_10006detail11EmptyKernelIvEEvv,"a",@progbits
	.sectionflags	@""
	.align	4
.nv.constant0._ZN3cub18CUB_300001_SM_10006detail11EmptyKernelIvEEvv:
	.zero		896


//--------------------- .nv.constant0._Z11sort_kernelPiii --------------------------
	.section	.nv.constant0._Z11sort_kernelPiii,"a",@progbits
	.sectionflags	@""
	.align	4
.nv.constant0._Z11sort_kernelPiii:
	.zero		912


//--------------------- SYMBOLS --------------------------

	.type		.nv.reservedSmem.offset0,@object
	.size		.nv.reservedSmem.offset0,0x4
	.type		.nv.reservedSmem.cap,@object
	.size		.nv.reservedSmem.cap,0x4
	.type		vprintf,@function
	.type		malloc,@function
	.type		free,@function
